def matmul_kernel(
    a_ptr,
    b_ptr,
    c_ptr,
    M,
    N,
    K,
    stride_am,
    stride_ak,
    stride_bk,
    stride_bn,
    stride_cm,
    stride_cn,
    BLOCK_M: tl.constexpr,
    BLOCK_N: tl.constexpr,
    BLOCK_K: tl.constexpr,
    GROUP_M: tl.constexpr,
):
    pid = tl.program_id(axis=0)
    num_pid_m = tl.cdiv(M, BLOCK_M)
    num_pid_n = tl.cdiv(N, BLOCK_N)
    num_pid_in_group = GROUP_M * num_pid_n
    group_id = pid // num_pid_in_group
    first_pid_m = group_id * GROUP_M
    group_size_m = min(num_pid_m - first_pid_m, GROUP_M)
    pid_m = first_pid_m + ((pid % num_pid_in_group) % group_size_m)
    pid_n = (pid % num_pid_in_group) // group_size_m

    offs_am = (pid_m * BLOCK_M + tl.arange(0, BLOCK_M)) % M
    offs_bn = (pid_n * BLOCK_N + tl.arange(0, BLOCK_N)) % N
    offs_k = tl.arange(0, BLOCK_K)
    a_ptrs = a_ptr + offs_am[:, None] * stride_am + offs_k[None, :] * stride_ak
    b_ptrs = b_ptr + offs_k[:, None] * stride_bk + offs_bn[None, :] * stride_bn

    acc = tl.zeros((BLOCK_M, BLOCK_N), dtype=tl.float32)
    for kk in range(0, tl.cdiv(K, BLOCK_K)):
        a = tl.load(a_ptrs, mask=offs_k[None, :] < K - kk * BLOCK_K, other=0.0)
        b = tl.load(b_ptrs, mask=offs_k[:, None] < K - kk * BLOCK_K, other=0.0)
        acc = tl.dot(a, b, acc)
        a_ptrs += BLOCK_K * stride_ak
        b_ptrs += BLOCK_K * stride_bk

    c = acc.to(c_ptr.dtype.element_ty)
    offs_cm = pid_m * BLOCK_M + tl.arange(0, BLOCK_M)
    offs_cn = pid_n * BLOCK_N + tl.arange(0, BLOCK_N)
    c_ptrs = c_ptr + offs_cm[:, None] * stride_cm + offs_cn[None, :] * stride_cn
    mask = (offs_cm[:, None] < M) & (offs_cn[None, :] < N)
    tl.store(c_ptrs, c, mask=mask)

# config = {"BLOCK_K": 32, "BLOCK_M": 32, "BLOCK_N": 512, "GROUP_M": 8, "arch": "sm_90", "dtype": "bf16", "num_ctas": 1, "num_stages": 3, "num_warps": 4}
# arch = sm_90


// ===== COMPILED SASS (sm_90a) =====

	.target	sm_90a

	.elftype	@"ET_EXEC"


//--------------------- .note.nv.tkinfo           --------------------------
	.section	.note.nv.tkinfo,"",@"SHT_NOTE"
	.sectionflags	@"SHF_NOTE_NV_TKINFO"
	.tkinfo
        /*0018*/ 	.word	0x00000002
        /*0030*/ 	.string	""
        /*0030*/ 	.string	"ptxas"
        /*0030*/ 	.string	"Cuda compilation tools, release 13.0, V13.0.88"
        /*0030*/ 	.string	"Build cuda_13.0.r13.0/compiler.36424714_0"
        /*0030*/ 	.string	"-v  -suppress-debug-info  -lineinfo  -arch sm_90a "



//--------------------- .note.nv.cuinfo           --------------------------
	.section	.note.nv.cuinfo,"",@"SHT_NOTE"
	.sectionflags	@"SHF_NOTE_NV_CUINFO"
        /*0018*/ 	.short	0x0002
        /*001a*/ 	.short	0x005a
        /*001c*/ 	.short	0x0082
	.zero		2


//--------------------- .nv.info                  --------------------------
	.section	.nv.info,"",@"SHT_CUDA_INFO"
	.align	4


	//----- nvinfo : EIATTR_REGCOUNT
	.align		4
        /*0000*/ 	.byte	0x04, 0x2f
        /*0002*/ 	.short	(.L_1 - .L_0)
	.align		4
.L_0:
        /*0004*/ 	.word	index@(matmul_kernel)
        /*0008*/ 	.word	0x00000020


	//----- nvinfo : EIATTR_FRAME_SIZE
	.align		4
.L_1:
        /*000c*/ 	.byte	0x04, 0x11
        /*000e*/ 	.short	(.L_3 - .L_2)
	.align		4
.L_2:
        /*0010*/ 	.word	index@(matmul_kernel)
        /*0014*/ 	.word	0x00000f48


	//----- nvinfo : EIATTR_MIN_STACK_SIZE
	.align		4
.L_3:
        /*0018*/ 	.byte	0x04, 0x12
        /*001a*/ 	.short	(.L_5 - .L_4)
	.align		4
.L_4:
        /*001c*/ 	.word	index@(matmul_kernel)
        /*0020*/ 	.word	0x00000f48
.L_5:


//--------------------- .nv.compat                --------------------------
	.section	.nv.compat,"",@"SHT_CUDA_COMPAT_INFO"
	.align	4
        /*0000*/ 	.byte	0x02, 0x09, 0x01, 0x00, 0x02, 0x02, 0x01, 0x00, 0x02, 0x05, 0x05, 0x00, 0x03, 0x07, 0x01, 0x01
        /*0010*/ 	.byte	0x02, 0x03, 0x00, 0x00, 0x02, 0x06, 0x01, 0x00, 0x04, 0x0b, 0x08, 0x00, 0x00, 0x00, 0x00, 0x00
        /*0020*/ 	.byte	0x00, 0x00, 0x00, 0x00


//--------------------- .nv.info.matmul_kernel    --------------------------
	.section	.nv.info.matmul_kernel,"",@"SHT_CUDA_INFO"
	.sectionflags	@""
	.align	4


	//----- nvinfo : EIATTR_CUDA_API_VERSION
	.align		4
        /*0000*/ 	.byte	0x04, 0x37
        /*0002*/ 	.short	(.L_7 - .L_6)
.L_6:
        /*0004*/ 	.word	0x00000082


	//----- nvinfo : EIATTR_KPARAM_INFO
	.align		4
.L_7:
        /*0008*/ 	.byte	0x04, 0x17
        /*000a*/ 	.short	(.L_9 - .L_8)
.L_8:
        /*000c*/ 	.word	0x00000000
        /*0010*/ 	.short	0x000d
        /*0012*/ 	.short	0x0048
        /*0014*/ 	.byte	0x00, 0xf4, 0x21, 0x00


	//----- nvinfo : EIATTR_KPARAM_INFO
	.align		4
.L_9:
        /*0018*/ 	.byte	0x04, 0x17
        /*001a*/ 	.short	(.L_11 - .L_10)
.L_10:
        /*001c*/ 	.word	0x00000000
        /*0020*/ 	.short	0x000c
        /*0022*/ 	.short	0x0040
        /*0024*/ 	.byte	0x00, 0xf4, 0x21, 0x00


	//----- nvinfo : EIATTR_KPARAM_INFO
	.align		4
.L_11:
        /*0028*/ 	.byte	0x04, 0x17
        /*002a*/ 	.short	(.L_13 - .L_12)
.L_12:
        /*002c*/ 	.word	0x00000000
        /*0030*/ 	.short	0x000b
        /*0032*/ 	.short	0x0038
        /*0034*/ 	.byte	0x00, 0xf0, 0x11, 0x00


	//----- nvinfo : EIATTR_KPARAM_INFO
	.align		4
.L_13:
        /*0038*/ 	.byte	0x04, 0x17
        /*003a*/ 	.short	(.L_15 - .L_14)
.L_14:
        /*003c*/ 	.word	0x00000000
        /*0040*/ 	.short	0x000a
        /*0042*/ 	.short	0x0034
        /*0044*/ 	.byte	0x00, 0xf0, 0x11, 0x00


	//----- nvinfo : EIATTR_KPARAM_INFO
	.align		4
.L_15:
        /*0048*/ 	.byte	0x04, 0x17
        /*004a*/ 	.short	(.L_17 - .L_16)
.L_16:
        /*004c*/ 	.word	0x00000000
        /*0050*/ 	.short	0x0009
        /*0052*/ 	.short	0x0030
        /*0054*/ 	.byte	0x00, 0xf0, 0x11, 0x00


	//----- nvinfo : EIATTR_KPARAM_INFO
	.align		4
.L_17:
        /*0058*/ 	.byte	0x04, 0x17
        /*005a*/ 	.short	(.L_19 - .L_18)
.L_18:
        /*005c*/ 	.word	0x00000000
        /*0060*/ 	.short	0x0008
        /*0062*/ 	.short	0x002c
        /*0064*/ 	.byte	0x00, 0xf0, 0x11, 0x00


	//----- nvinfo : EIATTR_KPARAM_INFO
	.align		4
.L_19:
        /*0068*/ 	.byte	0x04, 0x17
        /*006a*/ 	.short	(.L_21 - .L_20)
.L_20:
        /*006c*/ 	.word	0x00000000
        /*0070*/ 	.short	0x0007
        /*0072*/ 	.short	0x0028
        /*0074*/ 	.byte	0x00, 0xf0, 0x11, 0x00


	//----- nvinfo : EIATTR_KPARAM_INFO
	.align		4
.L_21:
        /*0078*/ 	.byte	0x04, 0x17
        /*007a*/ 	.short	(.L_23 - .L_22)
.L_22:
        /*007c*/ 	.word	0x00000000
        /*0080*/ 	.short	0x0006
        /*0082*/ 	.short	0x0024
        /*0084*/ 	.byte	0x00, 0xf0, 0x11, 0x00


	//----- nvinfo : EIATTR_KPARAM_INFO
	.align		4
.L_23:
        /*0088*/ 	.byte	0x04, 0x17
        /*008a*/ 	.short	(.L_25 - .L_24)
.L_24:
        /*008c*/ 	.word	0x00000000
        /*0090*/ 	.short	0x0005
        /*0092*/ 	.short	0x0020
        /*0094*/ 	.byte	0x00, 0xf0, 0x11, 0x00


	//----- nvinfo : EIATTR_KPARAM_INFO
	.align		4
.L_25:
        /*0098*/ 	.byte	0x04, 0x17
        /*009a*/ 	.short	(.L_27 - .L_26)
.L_26:
        /*009c*/ 	.word	0x00000000
        /*00a0*/ 	.short	0x0004
        /*00a2*/ 	.short	0x001c
        /*00a4*/ 	.byte	0x00, 0xf0, 0x11, 0x00


	//----- nvinfo : EIATTR_KPARAM_INFO
	.align		4
.L_27:
        /*00a8*/ 	.byte	0x04, 0x17
        /*00aa*/ 	.short	(.L_29 - .L_28)
.L_28:
        /*00ac*/ 	.word	0x00000000
        /*00b0*/ 	.short	0x0003
        /*00b2*/ 	.short	0x0018
        /*00b4*/ 	.byte	0x00, 0xf0, 0x11, 0x00


	//----- nvinfo : EIATTR_KPARAM_INFO
	.align		4
.L_29:
        /*00b8*/ 	.byte	0x04, 0x17
        /*00ba*/ 	.short	(.L_31 - .L_30)
.L_30:
        /*00bc*/ 	.word	0x00000000
        /*00c0*/ 	.short	0x0002
        /*00c2*/ 	.short	0x0010
        /*00c4*/ 	.byte	0x00, 0xf4, 0x21, 0x00


	//----- nvinfo : EIATTR_KPARAM_INFO
	.align		4
.L_31:
        /*00c8*/ 	.byte	0x04, 0x17
        /*00ca*/ 	.short	(.L_33 - .L_32)
.L_32:
        /*00cc*/ 	.word	0x00000000
        /*00d0*/ 	.short	0x0001
        /*00d2*/ 	.short	0x0008
        /*00d4*/ 	.byte	0x00, 0xf4, 0x21, 0x00


	//----- nvinfo : EIATTR_KPARAM_INFO
	.align		4
.L_33:
        /*00d8*/ 	.byte	0x04, 0x17
        /*00da*/ 	.short	(.L_35 - .L_34)
.L_34:
        /*00dc*/ 	.word	0x00000000
        /*00e0*/ 	.short	0x0000
        /*00e2*/ 	.short	0x0000
        /*00e4*/ 	.byte	0x00, 0xf4, 0x21, 0x00


	//----- nvinfo : EIATTR_SPARSE_MMA_MASK
	.align		4
.L_35:
        /*00e8*/ 	.byte	0x03, 0x50
        /*00ea*/ 	.short	0x0000


	//----- nvinfo : EIATTR_MAXREG_COUNT
	.align		4
        /*00ec*/ 	.byte	0x03, 0x1b
        /*00ee*/ 	.short	0x00ff


	//----- nvinfo : EIATTR_NUM_BARRIERS
	.align		4
        /*00f0*/ 	.byte	0x02, 0x4c
        /*00f2*/ 	.byte	0x01
	.zero		1


	//----- nvinfo : EIATTR_ANNOTATIONS
	.align		4
        /*00f4*/ 	.byte	0x04, 0x55
        /*00f6*/ 	.short	(.L_37 - .L_36)


	//   ....[0]....
.L_36:
        /*00f8*/ 	.word	0x00000001
        /*00fc*/ 	.byte	0x30, 0x05, 0x00, 0x00, 0x01, 0x00, 0x00, 0x00, 0x70, 0x05, 0x00, 0x00, 0x01, 0x00, 0x00, 0x00
        /* <DEDUP_REMOVED lines=2183> */
        /*897c*/ 	.byte	0xa0, 0x2b, 0x02, 0x00


	//----- nvinfo : EIATTR_MERCURY_ISA_VERSION
	.align		4
.L_37:
        /*8980*/ 	.byte	0x03, 0x5f
        /*8982*/ 	.short	0x0101


	//----- nvinfo : EIATTR_EXIT_INSTR_OFFSETS
	.align		4
        /*8984*/ 	.byte	0x04, 0x1c
        /*8986*/ 	.short	(.L_39 - .L_38)


	//   ....[0]....
.L_38:
        /*8988*/ 	.word	0x00022ed0


	//   ....[1]....
        /*898c*/ 	.word	0x00022f00


	//----- nvinfo : EIATTR_REQNTID
	.align		4
.L_39:
        /*8990*/ 	.byte	0x04, 0x10
        /*8992*/ 	.short	(.L_41 - .L_40)
.L_40:
        /*8994*/ 	.word	0x00000080
        /*8998*/ 	.word	0x00000001
        /*899c*/ 	.word	0x00000001


	//----- nvinfo : EIATTR_CBANK_PARAM_SIZE
	.align		4
.L_41:
        /*89a0*/ 	.byte	0x03, 0x19
        /*89a2*/ 	.short	0x0050


	//----- nvinfo : EIATTR_PARAM_CBANK
	.align		4
        /*89a4*/ 	.byte	0x04, 0x0a
        /*89a6*/ 	.short	(.L_43 - .L_42)
	.align		4
.L_42:
        /*89a8*/ 	.word	index@(.nv.constant0.matmul_kernel)
        /*89ac*/ 	.short	0x0210
        /*89ae*/ 	.short	0x0050


	//----- nvinfo : EIATTR_SW_WAR
	.align		4
.L_43:
        /*89b0*/ 	.byte	0x04, 0x36
        /*89b2*/ 	.short	(.L_45 - .L_44)
.L_44:
        /*89b4*/ 	.word	0x00000008
.L_45:


//--------------------- .nv.callgraph             --------------------------
	.section	.nv.callgraph,"",@"SHT_CUDA_CALLGRAPH"
	.align	4
	.sectionentsize	8
	.align		4
        /*0000*/ 	.word	0x00000000
	.align		4
        /*0004*/ 	.word	0xffffffff
	.align		4
        /*0008*/ 	.word	0x00000000
	.align		4
        /*000c*/ 	.word	0xfffffffe
	.align		4
        /*0010*/ 	.word	0x00000000
	.align		4
        /*0014*/ 	.word	0xfffffffd
	.align		4
        /*0018*/ 	.word	0x00000000
	.align		4
        /*001c*/ 	.word	0xfffffffc


//--------------------- .text.matmul_kernel       --------------------------
	.section	.text.matmul_kernel,"ax",@progbits
	.align	128
        .global         matmul_kernel
        .type           matmul_kernel,@function
        .size           matmul_kernel,(.L_x_4 - matmul_kernel)
        .other          matmul_kernel,@"STO_CUDA_ENTRY STV_DEFAULT"
matmul_kernel:
.text.matmul_kernel:
[----:B------:R-:W0:Y:S08]  /*0000*/  LDC R1, c[0x0][0x28] ;  /* 0x00000a00ff017b82 */ /* 0x000e300000000800 */
[----:B------:R-:W1:Y:S01]  /*0010*/  LDC.64 R14, c[0x0][0x228] ;  /* 0x00008a00ff0e7b82 */ /* 0x000e620000000a00 */
[----:B------:R-:W2:Y:S01]  /*0020*/  S2R R12, SR_TID.X ;  /* 0x00000000000c7919 */ /* 0x000ea20000002100 */
[----:B0-----:R-:W-:Y:S01]  /*0030*/  VIADD R1, R1, 0xfffff0b8 ;  /* 0xfffff0b801017836 */ /* 0x001fe20000000000 */
[----:B------:R-:W-:Y:S01]  /*0040*/  ULDC.64 UR8, c[0x0][0x208] ;  /* 0x0000820000087ab9 */ /* 0x000fe20000000a00 */
[----:B------:R-:W-:Y:S01]  /*0050*/  ULDC UR7, c[0x0][0x230] ;  /* 0x00008c0000077ab9 */ /* 0x000fe20000000800 */
[----:B-1----:R-:W-:-:S05]  /*0060*/  VIADD R0, R15, 0x1ff ;  /* 0x000001ff0f007836 */ /* 0x002fca0000000000 */
[----:B------:R-:W-:-:S04]  /*0070*/  SHF.R.S32.HI R3, RZ, 0x1f, R0 ;  /* 0x0000001fff037819 */ /* 0x000fc80000011400 */
[----:B------:R-:W-:Y:S02]  /*0080*/  LEA.HI R3, R3, R0, RZ, 0x9 ;  /* 0x0000000003037211 */ /* 0x000fe400078f48ff */
[----:B--2---:R-:W-:Y:S02]  /*0090*/  LOP3.LUT R16, R12, 0x1f, RZ, 0xc0, !PT ;  /* 0x0000001f0c107812 */ /* 0x004fe400078ec0ff */
[----:B------:R-:W-:Y:S02]  /*00a0*/  SHF.R.S32.HI R0, RZ, 0x9, R3 ;  /* 0x00000009ff007819 */ /* 0x000fe40000011403 */
[----:B------:R-:W0:Y:S03]  /*00b0*/  S2R R3, SR_CTAID.X ;  /* 0x0000000000037919 */ /* 0x000e260000002500 */
[----:B------:R-:W-:-:S05]  /*00c0*/  IMAD.SHL.U32 R0, R0, 0x8, RZ ;  /* 0x0000000800007824 */ /* 0x000fca00078e00ff */
[-C--:B------:R-:W-:Y:S02]  /*00d0*/  IABS R7, R0.reuse ;  /* 0x0000000000077213 */ /* 0x080fe40000000000 */
[----:B------:R-:W-:Y:S02]  /*00e0*/  IABS R10, R0 ;  /* 0x00000000000a7213 */ /* 0x000fe40000000000 */
[----:B------:R-:W1:Y:S08]  /*00f0*/  I2F.RP R2, R7 ;  /* 0x0000000700027306 */ /* 0x000e700000209400 */
[----:B-1----:R-:W1:Y:S01]  /*0100*/  MUFU.RCP R2, R2 ;  /* 0x0000000200027308 */ /* 0x002e620000001000 */
[----:B0-----:R-:W-:Y:S01]  /*0110*/  IABS R8, R3 ;  /* 0x0000000300087213 */ /* 0x001fe20000000000 */
[----:B-1----:R-:W-:-:S02]  /*0120*/  VIADD R4, R2, 0xffffffe ;  /* 0x0ffffffe02047836 */ /* 0x002fc40000000000 */
[----:B------:R-:W-:-:S04]  /*0130*/  IMAD.MOV R2, RZ, RZ, -R10 ;  /* 0x000000ffff027224 */ /* 0x000fc800078e0a0a */
[----:B------:R0:W1:Y:S02]  /*0140*/  F2I.FTZ.U32.TRUNC.NTZ R5, R4 ;  /* 0x0000000400057305 */ /* 0x000064000021f000 */
[----:B0-----:R-:W-:Y:S02]  /*0150*/  IMAD.MOV.U32 R4, RZ, RZ, RZ ;  /* 0x000000ffff047224 */ /* 0x001fe400078e00ff */
[----:B-1----:R-:W-:-:S04]  /*0160*/  IMAD.MOV R6, RZ, RZ, -R5 ;  /* 0x000000ffff067224 */ /* 0x002fc800078e0a05 */
[----:B------:R-:W-:Y:S02]  /*0170*/  IMAD R9, R6, R7, RZ ;  /* 0x0000000706097224 */ /* 0x000fe400078e02ff */
[----:B------:R-:W-:Y:S02]  /*0180*/  IMAD.MOV.U32 R6, RZ, RZ, R8 ;  /* 0x000000ffff067224 */ /* 0x000fe400078e0008 */
[----:B------:R-:W-:-:S06]  /*0190*/  IMAD.HI.U32 R5, R5, R9, R4 ;  /* 0x0000000905057227 */ /* 0x000fcc00078e0004 */
[----:B------:R-:W-:-:S04]  /*01a0*/  IMAD.HI.U32 R5, R5, R6, RZ ;  /* 0x0000000605057227 */ /* 0x000fc800078e00ff */
[----:B------:R-:W-:-:S05]  /*01b0*/  IMAD R2, R5, R2, R6 ;  /* 0x0000000205027224 */ /* 0x000fca00078e0206 */
[----:B------:R-:W-:-:S13]  /*01c0*/  ISETP.GT.U32.AND P1, PT, R7, R2, PT ;  /* 0x000000020700720c */ /* 0x000fda0003f24070 */
[----:B------:R-:W-:Y:S02]  /*01d0*/  @!P1 IMAD.IADD R2, R2, 0x1, -R7 ;  /* 0x0000000102029824 */ /* 0x000fe400078e0a07 */
[----:B------:R-:W-:Y:S01]  /*01e0*/  @!P1 VIADD R5, R5, 0x1 ;  /* 0x0000000105059836 */ /* 0x000fe20000000000 */
[----:B------:R-:W-:Y:S02]  /*01f0*/  ISETP.NE.AND P1, PT, R0, RZ, PT ;  /* 0x000000ff0000720c */ /* 0x000fe40003f25270 */
[----:B------:R-:W-:Y:S02]  /*0200*/  ISETP.GE.U32.AND P0, PT, R2, R7, PT ;  /* 0x000000070200720c */ /* 0x000fe40003f06070 */
[----:B------:R-:W-:-:S04]  /*0210*/  LOP3.LUT R2, R3, R0, RZ, 0x3c, !PT ;  /* 0x0000000003027212 */ /* 0x000fc800078e3cff */
[----:B------:R-:W-:Y:S01]  /*0220*/  ISETP.GE.AND P2, PT, R2, RZ, PT ;  /* 0x000000ff0200720c */ /* 0x000fe20003f46270 */
[----:B------:R-:W-:-:S06]  /*0230*/  VIADD R2, R14, 0x1f ;  /* 0x0000001f0e027836 */ /* 0x000fcc0000000000 */
[----:B------:R-:W-:-:S04]  /*0240*/  @P0 VIADD R5, R5, 0x1 ;  /* 0x0000000105050836 */ /* 0x000fc80000000000 */
[----:B------:R-:W-:Y:S01]  /*0250*/  IMAD.MOV.U32 R4, RZ, RZ, R5 ;  /* 0x000000ffff047224 */ /* 0x000fe200078e0005 */
[----:B------:R-:W-:-:S03]  /*0260*/  SHF.R.S32.HI R5, RZ, 0x1f, R2 ;  /* 0x0000001fff057819 */ /* 0x000fc60000011402 */
[----:B------:R-:W-:Y:S01]  /*0270*/  @!P2 IMAD.MOV R4, RZ, RZ, -R4 ;  /* 0x000000ffff04a224 */ /* 0x000fe200078e0a04 */
[----:B------:R-:W-:Y:S02]  /*0280*/  @!P1 LOP3.LUT R4, RZ, R0, RZ, 0x33, !PT ;  /* 0x00000000ff049212 */ /* 0x000fe400078e33ff */
[----:B------:R-:W-:-:S03]  /*0290*/  LEA.HI R5, R5, R2, RZ, 0x5 ;  /* 0x0000000205057211 */ /* 0x000fc600078f28ff */
[----:B------:R-:W-:Y:S02]  /*02a0*/  IMAD.SHL.U32 R2, R4, 0x8, RZ ;  /* 0x0000000804027824 */ /* 0x000fe400078e00ff */
[----:B------:R-:W-:-:S03]  /*02b0*/  IMAD.MOV R4, RZ, RZ, -R4 ;  /* 0x000000ffff047224 */ /* 0x000fc600078e0a04 */
[----:B------:R-:W-:Y:S01]  /*02c0*/  LEA.HI.SX32 R5, R5, -R2, 0x1b ;  /* 0x8000000205057211 */ /* 0x000fe200078fdaff */
[----:B------:R-:W-:Y:S02]  /*02d0*/  IMAD R13, R0, R4, R3 ;  /* 0x00000004000d7224 */ /* 0x000fe400078e0203 */
[----:B------:R-:W-:Y:S01]  /*02e0*/  IMAD.MOV.U32 R4, RZ, RZ, RZ ;  /* 0x000000ffff047224 */ /* 0x000fe200078e00ff */
[----:B------:R-:W-:Y:S02]  /*02f0*/  VIMNMX R6, R5, 0x8, PT ;  /* 0x0000000805067848 */ /* 0x000fe40003fe0100 */
[----:B------:R-:W-:Y:S02]  /*0300*/  IABS R11, R13 ;  /* 0x0000000d000b7213 */ /* 0x000fe40000000000 */
[----:B------:R-:W-:-:S04]  /*0310*/  IABS R9, R6 ;  /* 0x0000000600097213 */ /* 0x000fc80000000000 */
[----:B------:R-:W0:Y:S08]  /*0320*/  I2F.RP R7, R9 ;  /* 0x0000000900077306 */ /* 0x000e300000209400 */
[----:B0-----:R-:W0:Y:S02]  /*0330*/  MUFU.RCP R7, R7 ;  /* 0x0000000700077308 */ /* 0x001e240000001000 */
[----:B0-----:R-:W-:-:S06]  /*0340*/  VIADD R5, R7, 0xffffffe ;  /* 0x0ffffffe07057836 */ /* 0x001fcc0000000000 */
[----:B------:R-:W0:Y:S02]  /*0350*/  F2I.FTZ.U32.TRUNC.NTZ R5, R5 ;  /* 0x0000000500057305 */ /* 0x000e24000021f000 */
[----:B0-----:R-:W-:-:S04]  /*0360*/  IMAD.MOV R8, RZ, RZ, -R5 ;  /* 0x000000ffff087224 */ /* 0x001fc800078e0a05 */
[----:B------:R-:W-:-:S04]  /*0370*/  IMAD.MOV.U32 R0, RZ, RZ, R8 ;  /* 0x000000ffff007224 */ /* 0x000fc800078e0008 */
[----:B------:R-:W-:Y:S01]  /*0380*/  IMAD R3, R0, R9, RZ ;  /* 0x0000000900037224 */ /* 0x000fe200078e02ff */
[----:B------:R-:W-:-:S03]  /*0390*/  IABS R0, R6 ;  /* 0x0000000600007213 */ /* 0x000fc60000000000 */
[----:B------:R-:W-:Y:S01]  /*03a0*/  IMAD.HI.U32 R4, R5, R3, R4 ;  /* 0x0000000305047227 */ /* 0x000fe200078e0004 */
[----:B------:R-:W-:-:S03]  /*03b0*/  SHF.R.U32.HI R5, RZ, 0x5, R12 ;  /* 0x00000005ff057819 */ /* 0x000fc6000001160c */
[----:B------:R-:W-:Y:S01]  /*03c0*/  IMAD.MOV R0, RZ, RZ, -R0 ;  /* 0x000000ffff007224 */ /* 0x000fe200078e0a00 */
[----:B------:R-:W-:Y:S01]  /*03d0*/  SGXT.U32 R5, R5, 0x2 ;  /* 0x000000020505781a */ /* 0x000fe20000000000 */
        /* <DEDUP_REMOVED lines=8> */
[----:B------:R-:W-:Y:S02]  /*0460*/  ISETP.GE.AND P2, PT, R0, RZ, PT ;  /* 0x000000ff0000720c */ /* 0x000fe40003f46270 */
[----:B------:R-:W0:Y:S05]  /*0470*/  LDC R0, c[0x0][0x230] ;  /* 0x00008c00ff007b82 */ /* 0x000e2a0000000800 */
[----:B------:R-:W-:-:S06]  /*0480*/  @P0 VIADD R4, R4, 0x1 ;  /* 0x0000000104040836 */ /* 0x000fcc0000000000 */
[----:B------:R-:W-:Y:S01]  /*0490*/  @!P2 IMAD.MOV R4, RZ, RZ, -R4 ;  /* 0x000000ffff04a224 */ /* 0x000fe200078e0a04 */
[----:B------:R-:W-:-:S05]  /*04a0*/  @!P1 LOP3.LUT R4, RZ, R6, RZ, 0x33, !PT ;  /* 0x00000006ff049212 */ /* 0x000fca00078e33ff */
[----:B------:R-:W-:Y:S02]  /*04b0*/  IMAD.MOV R3, RZ, RZ, -R4 ;  /* 0x000000ffff037224 */ /* 0x000fe400078e0a04 */
[----:B------:R-:W-:Y:S02]  /*04c0*/  IMAD.SHL.U32 R4, R4, 0x200, RZ ;  /* 0x0000020004047824 */ /* 0x000fe400078e00ff */
[----:B------:R-:W-:Y:S02]  /*04d0*/  IMAD R3, R6, R3, R13 ;  /* 0x0000000306037224 */ /* 0x000fe400078e020d */
[----:B0-----:R-:W-:Y:S01]  /*04e0*/  VIADD R17, R0, 0x1f ;  /* 0x0000001f00117836 */ /* 0x001fe20000000000 */
[----:B------:R-:W-:Y:S01]  /*04f0*/  LOP3.LUT R7, R4, 0x4, R5, 0xfe, !PT ;  /* 0x0000000404077812 */ /* 0x000fe200078efe05 */
[----:B------:R-:W-:Y:S01]  /*0500*/  IMAD.IADD R0, R2, 0x1, R3 ;  /* 0x0000000102007824 */ /* 0x000fe200078e0203 */
[C---:B------:R-:W-:Y:S02]  /*0510*/  LOP3.LUT R6, R4.reuse, R5, RZ, 0xfc, !PT ;  /* 0x0000000504067212 */ /* 0x040fe400078efcff */
[----:B------:R-:W-:Y:S01]  /*0520*/  LOP3.LUT R2, R5, 0x4, RZ, 0xfc, !PT ;  /* 0x0000000405027812 */ /* 0x000fe200078efcff */
[----:B------:R0:W-:Y:S01]  /*0530*/  STL [R1+0x7b8], R7 ;  /* 0x0007b80701007387 */ /* 0x0001e20000100800 */
[--C-:B------:R-:W-:Y:S01]  /*0540*/  LOP3.LUT R3, R4, 0x8, R5.reuse, 0xfe, !PT ;  /* 0x0000000804037812 */ /* 0x100fe200078efe05 */
[----:B------:R-:W-:Y:S01]  /*0550*/  IMAD R0, R0, 0x20, R16 ;  /* 0x0000002000007824 */ /* 0x000fe200078e0210 */
[----:B------:R-:W-:Y:S01]  /*0560*/  LOP3.LUT R2, R4, 0xc, R5, 0xfe, !PT ;  /* 0x0000000c04027812 */ /* 0x000fe200078efe05 */
[----:B------:R-:W-:Y:S01]  /*0570*/  STL [R1+0x7a0], R6 ;  /* 0x0007a00601007387 */ /* 0x000fe20000100800 */
[----:B------:R-:W-:-:S02]  /*0580*/  LOP3.LUT R29, R6, 0x1bc, RZ, 0xfc, !PT ;  /* 0x000001bc061d7812 */ /* 0x000fc400078efcff */
[----:B------:R-:W-:Y:S01]  /*0590*/  LOP3.LUT R28, R6, 0x1d0, RZ, 0xfc, !PT ;  /* 0x000001d0061c7812 */ /* 0x000fe200078efcff */
[----:B------:R1:W-:Y:S01]  /*05a0*/  STL [R1+0x7bc], R3 ;  /* 0x0007bc0301007387 */ /* 0x0003e20000100800 */
[----:B------:R-:W-:Y:S02]  /*05b0*/  ISETP.GT.AND P0, PT, R17, 0x1f, PT ;  /* 0x0000001f1100780c */ /* 0x000fe40003f04270 */
[C-C-:B0-----:R-:W-:Y:S01]  /*05c0*/  LOP3.LUT R7, R4.reuse, 0x10, R5.reuse, 0xfe, !PT ;  /* 0x0000001004077812 */ /* 0x141fe200078efe05 */
[----:B------:R0:W-:Y:S04]  /*05d0*/  STL [R1+0x7c0], R2 ;  /* 0x0007c00201007387 */ /* 0x0001e80000100800 */
[----:B------:R2:W-:Y:S01]  /*05e0*/  STL [R1+0x7c4], R7 ;  /* 0x0007c40701007387 */ /* 0x0005e20000100800 */
[----:B-1----:R-:W-:-:S02]  /*05f0*/  LOP3.LUT R3, R4, 0x18, R5, 0xfe, !PT ;  /* 0x0000001804037812 */ /* 0x002fc400078efe05 */
[C-C-:B0-----:R-:W-:Y:S02]  /*0600*/  LOP3.LUT R2, R4.reuse, 0x14, R5.reuse, 0xfe, !PT ;  /* 0x0000001404027812 */ /* 0x141fe400078efe05 */
[----:B------:R-:W-:Y:S02]  /*0610*/  LOP3.LUT R4, R4, 0x1c, R5, 0xfe, !PT ;  /* 0x0000001c04047812 */ /* 0x000fe400078efe05 */
[----:B--2---:R-:W-:Y:S01]  /*0620*/  LOP3.LUT R7, R6, 0x1dc, RZ, 0xfc, !PT ;  /* 0x000001dc06077812 */ /* 0x004fe200078efcff */
[----:B------:R0:W-:Y:S04]  /*0630*/  STL [R1+0x7c8], R2 ;  /* 0x0007c80201007387 */ /* 0x0001e80000100800 */
[----:B------:R1:W-:Y:S04]  /*0640*/  STL [R1+0x7cc], R3 ;  /* 0x0007cc0301007387 */ /* 0x0003e80000100800 */
[----:B------:R2:W-:Y:S01]  /*0650*/  STL [R1+0x7d0], R4 ;  /* 0x0007d00401007387 */ /* 0x0005e20000100800 */
[----:B0-----:R-:W-:-:S02]  /*0660*/  LOP3.LUT R2, R5, 0x8, RZ, 0xfc, !PT ;  /* 0x0000000805027812 */ /* 0x001fc400078efcff */
[C---:B------:R-:W-:Y:S02]  /*0670*/  LOP3.LUT R2, R6.reuse, 0x28, RZ, 0xfc, !PT ;  /* 0x0000002806027812 */ /* 0x040fe400078efcff */
[C---:B-1----:R-:W-:Y:S02]  /*0680*/  LOP3.LUT R3, R6.reuse, 0x20, RZ, 0xfc, !PT ;  /* 0x0000002006037812 */ /* 0x042fe400078efcff */
[C---:B------:R-:W-:Y:S02]  /*0690*/  LOP3.LUT R5, R6.reuse, 0x1e0, RZ, 0xfc, !PT ;  /* 0x000001e006057812 */ /* 0x040fe400078efcff */
[C---:B--2---:R-:W-:Y:S01]  /*06a0*/  LOP3.LUT R4, R6.reuse, 0x24, RZ, 0xfc, !PT ;  /* 0x0000002406047812 */ /* 0x044fe200078efcff */
[----:B------:R0:W-:Y:S04]  /*06b0*/  STL [R1+0x7dc], R3 ;  /* 0x0007dc0301007387 */ /* 0x0001e80000100800 */
[----:B------:R1:W-:Y:S04]  /*06c0*/  STL [R1+0x7e0], R4 ;  /* 0x0007e00401007387 */ /* 0x0003e80000100800 */
[----:B------:R2:W-:Y:S01]  /*06d0*/  STL [R1+0x7e4], R2 ;  /* 0x0007e40201007387 */ /* 0x0005e20000100800 */
[----:B0-----:R-:W-:-:S02]  /*06e0*/  LOP3.LUT R3, R6, 0x2c, RZ, 0xfc, !PT ;  /* 0x0000002c06037812 */ /* 0x001fc400078efcff */
[----:B-1----:R-:W-:-:S03]  /*06f0*/  LOP3.LUT R4, R6, 0x30, RZ, 0xfc, !PT ;  /* 0x0000003006047812 */ /* 0x002fc600078efcff */
[----:B------:R0:W-:Y:S01]  /*0700*/  STL [R1+0x7e8], R3 ;  /* 0x0007e80301007387 */ /* 0x0001e20000100800 */
[----:B--2---:R-:W-:-:S03]  /*0710*/  LOP3.LUT R2, R6, 0x34, RZ, 0xfc, !PT ;  /* 0x0000003406027812 */ /* 0x004fc600078efcff */
[----:B------:R1:W-:Y:S04]  /*0720*/  STL [R1+0x7ec], R4 ;  /* 0x0007ec0401007387 */ /* 0x0003e80000100800 */
[----:B------:R2:W-:Y:S01]  /*0730*/  STL [R1+0x7f0], R2 ;  /* 0x0007f00201007387 */ /* 0x0005e20000100800 */
[C---:B0-----:R-:W-:Y:S02]  /*0740*/  LOP3.LUT R3, R6.reuse, 0x38, RZ, 0xfc, !PT ;  /* 0x0000003806037812 */ /* 0x041fe400078efcff */
        /* <DEDUP_REMOVED lines=194> */
[----:B--2---:R-:W-:-:S05]  /*1370*/  LOP3.LUT R2, R6, 0x1c0, RZ, 0xfc, !PT ;  /* 0x000001c006027812 */ /* 0x004fca00078efcff */
[----:B------:R1:W-:Y:S01]  /*1380*/  STL [R1+0x984], R2 ;  /* 0x0009840201007387 */ /* 0x0003e20000100800 */
[----:B0-----:R-:W-:-:S03]  /*1390*/  LOP3.LUT R3, R6, 0x1c4, RZ, 0xfc, !PT ;  /* 0x000001c406037812 */ /* 0x001fc600078efcff */
[----:B------:R-:W-:Y:S04]  /*13a0*/  STL [R1+0x97c], R29 ;  /* 0x00097c1d01007387 */ /* 0x000fe80000100800 */
[----:B------:R0:W-:Y:S01]  /*13b0*/  STL [R1+0x988], R4 ;  /* 0x0009880401007387 */ /* 0x0001e20000100800 */
[----:B-1----:R-:W-:-:S03]  /*13c0*/  LOP3.LUT R2, R6, 0x1cc, RZ, 0xfc, !PT ;  /* 0x000001cc06027812 */ /* 0x002fc600078efcff */
[----:B------:R-:W-:Y:S04]  /*13d0*/  STL [R1+0x980], R3 ;  /* 0x0009800301007387 */ /* 0x000fe80000100800 */
[----:B------:R1:W-:Y:S01]  /*13e0*/  STL [R1+0x98c], R2 ;  /* 0x00098c0201007387 */ /* 0x0003e20000100800 */
[----:B0-----:R-:W-:-:S03]  /*13f0*/  LOP3.LUT R4, R6, 0x1d4, RZ, 0xfc, !PT ;  /* 0x000001d406047812 */ /* 0x001fc600078efcff */
[----:B------:R-:W-:Y:S04]  /*1400*/  STL [R1+0x990], R28 ;  /* 0x0009901c01007387 */ /* 0x000fe80000100800 */
[----:B------:R0:W-:Y:S01]  /*1410*/  STL [R1+0x994], R4 ;  /* 0x0009940401007387 */ /* 0x0001e20000100800 */
[----:B-1----:R-:W-:-:S03]  /*1420*/  LOP3.LUT R2, R6, 0x1d8, RZ, 0xfc, !PT ;  /* 0x000001d806027812 */ /* 0x002fc600078efcff */
[----:B------:R1:W-:Y:S04]  /*1430*/  STL [R1+0x998], R7 ;  /* 0x0009980701007387 */ /* 0x0003e80000100800 */
[----:B------:R-:W-:Y:S01]  /*1440*/  STL [R1+0x99c], R2 ;  /* 0x00099c0201007387 */ /* 0x000fe20000100800 */
[----:B0-----:R-:W-:-:S03]  /*1450*/  LOP3.LUT R4, R6, 0x1e4, RZ, 0xfc, !PT ;  /* 0x000001e406047812 */ /* 0x001fc600078efcff */
[----:B------:R0:W-:Y:S01]  /*1460*/  STL [R1+0x9ac], R5 ;  /* 0x0009ac0501007387 */ /* 0x0001e20000100800 */
[----:B-1----:R-:W-:-:S03]  /*1470*/  LOP3.LUT R7, R6, 0x1e8, RZ, 0xfc, !PT ;  /* 0x000001e806077812 */ /* 0x002fc600078efcff */
        /* <DEDUP_REMOVED lines=10> */
[----:B------:R2:W-:Y:S04]  /*1520*/  STL [R1+0x954], R5 ;  /* 0x0009540501007387 */ /* 0x0005e80000100800 */
[----:B------:R2:W-:Y:S04]  /*1530*/  STL [R1+0x7d8], R4 ;  /* 0x0007d80401007387 */ /* 0x0005e80000100800 */
[----:B------:R2:W-:Y:S01]  /*1540*/  STL [R1+0x7b4], R0 ;  /* 0x0007b40001007387 */ /* 0x0005e20000100800 */
[----:B------:R-:W-:Y:S05]  /*1550*/  @P0 BRA `(.L_x_0) ;  /* 0x0000000000dc0947 */ /* 0x000fea0003800000 */
[----:B--2---:R-:W-:Y:S01]  /*1560*/  IMAD.SHL.U32 R0, R12, 0x20, RZ ;  /* 0x000000200c007824 */ /* 0x004fe200078e00ff */
[----:B------:R-:W-:Y:S02]  /*1570*/  CS2R R24, SRZ ;  /* 0x0000000000187805 */ /* 0x000fe4000001ff00 */
[----:B------:R-:W-:Y:S02]  /*1580*/  CS2R R26, SRZ ;  /* 0x00000000001a7805 */ /* 0x000fe4000001ff00 */
[----:B------:R-:W-:Y:S02]  /*1590*/  CS2R R20, SRZ ;  /* 0x0000000000147805 */ /* 0x000fe4000001ff00 */
[----:B------:R-:W-:Y:S01]  /*15a0*/  CS2R R22, SRZ ;  /* 0x0000000000167805 */ /* 0x000fe2000001ff00 */
[----:B------:R0:W-:Y:S01]  /*15b0*/  STL [R1+0x7d4], R0 ;  /* 0x0007d40001007387 */ /* 0x0001e20000100800 */
[----:B------:R-:W-:Y:S02]  /*15c0*/  CS2R R16, SRZ ;  /* 0x0000000000107805 */ /* 0x000fe4000001ff00 */
[----:B------:R-:W-:-:S02]  /*15d0*/  CS2R R18, SRZ ;  /* 0x0000000000127805 */ /* 0x000fc4000001ff00 */
[----:B------:R-:W-:Y:S01]  /*15e0*/  CS2R R12, SRZ ;  /* 0x00000000000c7805 */ /* 0x000fe2000001ff00 */
[----:B------:R0:W-:Y:S01]  /*15f0*/  STL [R1], RZ ;  /* 0x000000ff01007387 */ /* 0x0001e20000100800 */
[----:B------:R-:W-:Y:S02]  /*1600*/  CS2R R14, SRZ ;  /* 0x00000000000e7805 */ /* 0x000fe4000001ff00 */
[----:B------:R-:W-:Y:S02]  /*1610*/  CS2R R8, SRZ ;  /* 0x0000000000087805 */ /* 0x000fe4000001ff00 */
[----:B------:R-:W-:Y:S01]  /*1620*/  CS2R R10, SRZ ;  /* 0x00000000000a7805 */ /* 0x000fe2000001ff00 */
[----:B------:R0:W-:Y:S01]  /*1630*/  STL [R1+0x4], RZ ;  /* 0x000004ff01007387 */ /* 0x0001e20000100800 */
[----:B------:R-:W-:Y:S02]  /*1640*/  CS2R R4, SRZ ;  /* 0x0000000000047805 */ /* 0x000fe4000001ff00 */
[----:B------:R-:W-:Y:S01]  /*1650*/  CS2R R6, SRZ ;  /* 0x0000000000067805 */ /* 0x000fe2000001ff00 */
[----:B------:R0:W-:Y:S04]  /*1660*/  STL [R1+0x8], RZ ;  /* 0x000008ff01007387 */ /* 0x0001e80000100800 */
        /* <DEDUP_REMOVED lines=36> */
[----:B------:R0:W-:Y:S01]  /*18b0*/  STL [R1+0x9c], RZ ;  /* 0x00009cff01007387 */ /* 0x0001e20000100800 */
[----:B------:R-:W-:Y:S05]  /*18c0*/  BRA `(.L_x_1) ;  /* 0x000001cc006c7947 */ /* 0x000fea0003800000 */
.L_x_0:
[----:B------:R-:W3:Y:S01]  /*18d0*/  LDL R6, [R1+0x7a0] ;  /* 0x0007a00001067983 */ /* 0x000ee20000100800 */
[----:B------:R-:W-:Y:S01]  /*18e0*/  IMAD.MOV.U32 R19, RZ, RZ, R29 ;  /* 0x000000ffff137224 */ /* 0x000fe200078e001d */
[----:B------:R-:W-:Y:S02]  /*18f0*/  IABS R29, R15 ;  /* 0x0000000f001d7213 */ /* 0x000fe40000000000 */
[----:B------:R-:W4:Y:S01]  /*1900*/  LDL R25, [R1+0x9b4] ;  /* 0x0009b40001197983 */ /* 0x000f220000100800 */
[----:B--2---:R-:W-:-:S03]  /*1910*/  IABS R0, R14 ;  /* 0x0000000e00007213 */ /* 0x004fc60000000000 */
[----:B------:R-:W2:Y:S04]  /*1920*/  LDL R11, [R1+0x954] ;  /* 0x00095400010b7983 */ /* 0x000ea80000100800 */
        /* <DEDUP_REMOVED lines=11> */
[----:B------:R-:W2:Y:S01]  /*19e0*/  LDL R27, [R1+0x9a4] ;  /* 0x0009a400011b7983 */ /* 0x000ea20000100800 */
[----:B------:R-:W-:Y:S01]  /*19f0*/  IMAD.MOV.U32 R13, RZ, RZ, R3 ;  /* 0x000000ffff0d7224 */ /* 0x000fe200078e0003 */
[----:B------:R-:W-:Y:S01]  /*1a00*/  ULDC UR4, c[0x0][0x234] ;  /* 0x00008d0000047ab9 */ /* 0x000fe20000000800 */
[----:B------:R-:W-:Y:S01]  /*1a10*/  IMAD.MOV.U32 R20, RZ, RZ, R2 ;  /* 0x000000ffff147224 */ /* 0x000fe200078e0002 */
[----:B------:R0:W-:Y:S01]  /*1a20*/  STL [R1+0xb30], R15 ;  /* 0x000b300f01007387 */ /* 0x0001e20000100800 */
[----:B------:R-:W-:Y:S01]  /*1a30*/  IMAD.MOV.U32 R21, RZ, RZ, R28 ;  /* 0x000000ffff157224 */ /* 0x000fe200078e001c */
[----:B------:R-:W-:Y:S01]  /*1a40*/  ULDC.64 UR10, c[0x0][0x210] ;  /* 0x00008400000a7ab9 */ /* 0x000fe20000000a00 */
[----:B------:R-:W-:Y:S01]  /*1a50*/  IMAD.MOV.U32 R4, RZ, RZ, RZ ;  /* 0x000000ffff047224 */ /* 0x000fe200078e00ff */
[----:B------:R-:W-:Y:S01]  /*1a60*/  ULDC UR5, c[0x0][0x238] ;  /* 0x00008e0000057ab9 */ /* 0x000fe20000000800 */
[----:B0-----:R-:W2:Y:S04]  /*1a70*/  LDL R15, [R1+0x7d8] ;  /* 0x0007d800010f7983 */ /* 0x001ea80000100800 */
[----:B------:R0:W-:Y:S04]  /*1a80*/  STL [R1+0xb34], R14 ;  /* 0x000b340e01007387 */ /* 0x0001e80000100800 */
[----:B0-----:R-:W2:Y:S01]  /*1a90*/  LDL R14, [R1+0x7b4] ;  /* 0x0007b400010e7983 */ /* 0x001ea20000100800 */
[----:B------:R-:W0:Y:S08]  /*1aa0*/  I2F.RP R3, R29 ;  /* 0x0000001d00037306 */ /* 0x000e300000209400 */
[----:B------:R-:W1:Y:S08]  /*1ab0*/  I2F.RP R2, R0 ;  /* 0x0000000000027306 */ /* 0x000e700000209400 */
[----:B0-----:R-:W0:Y:S08]  /*1ac0*/  MUFU.RCP R3, R3 ;  /* 0x0000000300037308 */ /* 0x001e300000001000 */
[----:B-1----:R-:W1:Y:S01]  /*1ad0*/  MUFU.RCP R2, R2 ;  /* 0x0000000200027308 */ /* 0x002e620000001000 */
[----:B0-----:R-:W-:-:S07]  /*1ae0*/  VIADD R3, R3, 0xffffffe ;  /* 0x0ffffffe03037836 */ /* 0x001fce0000000000 */
[----:B------:R-:W0:Y:S01]  /*1af0*/  F2I.FTZ.U32.TRUNC.NTZ R5, R3 ;  /* 0x0000000300057305 */ /* 0x000e22000021f000 */
[----:B-1----:R-:W-:-:S07]  /*1b00*/  VIADD R2, R2, 0xffffffe ;  /* 0x0ffffffe02027836 */ /* 0x002fce0000000000 */
[----:B------:R0:W1:Y:S02]  /*1b10*/  F2I.FTZ.U32.TRUNC.NTZ R3, R2 ;  /* 0x0000000200037305 */ /* 0x000064000021f000 */
[----:B0-----:R-:W-:-:S04]  /*1b20*/  IMAD.MOV R2, RZ, RZ, -R5 ;  /* 0x000000ffff027224 */ /* 0x001fc800078e0a05 */
[----:B------:R-:W-:-:S04]  /*1b30*/  IMAD R28, R2, R29, RZ ;  /* 0x0000001d021c7224 */ /* 0x000fc800078e02ff */
[----:B------:R-:W-:-:S04]  /*1b40*/  IMAD.HI.U32 R28, R5, R28, R4 ;  /* 0x0000001c051c7227 */ /* 0x000fc800078e0004 */
[----:B-1----:R-:W-:Y:S01]  /*1b50*/  IMAD.MOV R2, RZ, RZ, -R3 ;  /* 0x000000ffff027224 */ /* 0x002fe200078e0a03 */
[----:B---3--:R-:W-:Y:S01]  /*1b60*/  IABS R6, R6 ;  /* 0x0000000600067213 */ /* 0x008fe20000000000 */
[----:B----4-:R-:W-:-:S04]  /*1b70*/  IMAD.MOV.U32 R24, RZ, RZ, R25 ;  /* 0x000000ffff187224 */ /* 0x010fc800078e0019 */
[----:B------:R-:W-:Y:S02]  /*1b80*/  IMAD.MOV.U32 R4, RZ, RZ, R6 ;  /* 0x000000ffff047224 */ /* 0x000fe400078e0006 */
[----:B--2---:R-:W-:Y:S02]  /*1b90*/  IMAD.MOV.U32 R25, RZ, RZ, R26 ;  /* 0x000000ffff197224 */ /* 0x004fe400078e001a */
[----:B------:R-:W-:Y:S02]  /*1ba0*/  IMAD.MOV.U32 R26, RZ, RZ, R27 ;  /* 0x000000ffff1a7224 */ /* 0x000fe400078e001b */
[----:B------:R-:W-:Y:S02]  /*1bb0*/  IMAD.MOV.U32 R27, RZ, RZ, R20 ;  /* 0x000000ffff1b7224 */ /* 0x000fe400078e0014 */
[----:B------:R-:W-:Y:S02]  /*1bc0*/  IMAD.MOV.U32 R20, RZ, RZ, R22 ;  /* 0x000000ffff147224 */ /* 0x000fe400078e0016 */
[----:B------:R-:W-:-:S02]  /*1bd0*/  IMAD.MOV.U32 R22, RZ, RZ, R7 ;  /* 0x000000ffff167224 */ /* 0x000fc400078e0007 */
[----:B------:R-:W-:-:S04]  /*1be0*/  IMAD.HI.U32 R7, R28, R4, RZ ;  /* 0x000000041c077227 */ /* 0x000fc800078e00ff */
[----:B------:R-:W-:Y:S01]  /*1bf0*/  IMAD.MOV R7, RZ, RZ, -R7 ;  /* 0x000000ffff077224 */ /* 0x000fe200078e0a07 */
[----:B------:R-:W-:-:S03]  /*1c00*/  IABS R6, R15 ;  /* 0x0000000f00067213 */ /* 0x000fc60000000000 */
[----:B------:R-:W-:Y:S01]  /*1c10*/  IMAD R4, R29, R7, R4 ;  /* 0x000000071d047224 */ /* 0x000fe200078e0204 */
[----:B------:R-:W-:Y:S02]  /*1c20*/  IABS R7, R24 ;  /* 0x0000001800077213 */ /* 0x000fe40000000000 */
[----:B------:R-:W-:Y:S01]  /*1c30*/  IABS R5, R14 ;  /* 0x0000000e00057213 */ /* 0x000fe20000000000 */
[----:B------:R0:W-:Y:S02]  /*1c40*/  STL [R1+0xb38], R14 ;  /* 0x000b380e01007387 */ /* 0x0001e40000100800 */
[----:B0-----:R-:W-:Y:S02]  /*1c50*/  IMAD.MOV.U32 R14, RZ, RZ, R11 ;  /* 0x000000ffff0e7224 */ /* 0x001fe400078e000b */
[----:B------:R-:W-:Y:S02]  /*1c60*/  IMAD R11, R2, R0, RZ ;  /* 0x00000000020b7224 */ /* 0x000fe400078e02ff */
[----:B------:R-:W-:-:S04]  /*1c70*/  IMAD.MOV.U32 R2, RZ, RZ, RZ ;  /* 0x000000ffff027224 */ /* 0x000fc800078e00ff */
[----:B------:R-:W-:Y:S01]  /*1c80*/  IMAD.HI.U32 R11, R3, R11, R2 ;  /* 0x0000000b030b7227 */ /* 0x000fe200078e0002 */
[----:B------:R-:W-:Y:S02]  /*1c90*/  IABS R3, R14 ;  /* 0x0000000e00037213 */ /* 0x000fe40000000000 */
[----:B------:R-:W-:Y:S01]  /*1ca0*/  IABS R2, R22 ;  /* 0x0000001600027213 */ /* 0x000fe20000000000 */
[----:B------:R-:W-:Y:S02]  /*1cb0*/  IMAD.MOV.U32 R14, RZ, RZ, R25 ;  /* 0x000000ffff0e7224 */ /* 0x000fe400078e0019 */
[----:B------:R-:W-:Y:S02]  /*1cc0*/  IMAD.MOV.U32 R25, RZ, RZ, R10 ;  /* 0x000000ffff197224 */ /* 0x000fe400078e000a */
[----:B------:R-:W-:Y:S02]  /*1cd0*/  IMAD.MOV.U32 R24, RZ, RZ, R26 ;  /* 0x000000ffff187224 */ /* 0x000fe400078e001a */
[----:B------:R-:W-:-:S04]  /*1ce0*/  IMAD.HI.U32 R10, R28, R6, RZ ;  /* 0x000000061c0a7227 */ /* 0x000fc800078e00ff */
[----:B------:R-:W-:Y:S02]  /*1cf0*/  IMAD.MOV.U32 R22, RZ, RZ, R17 ;  /* 0x000000ffff167224 */ /* 0x000fe400078e0011 */
[----:B------:R-:W-:Y:S02]  /*1d00*/  IMAD.MOV.U32 R26, RZ, RZ, R16 ;  /* 0x000000ffff1a7224 */ /* 0x000fe400078e0010 */
[----:B------:R-:W-:Y:S02]  /*1d10*/  IMAD.MOV.U32 R17, RZ, RZ, R12 ;  /* 0x000000ffff117224 */ /* 0x000fe400078e000c */
[----:B------:R-:W-:Y:S02]  /*1d20*/  IMAD.MOV.U32 R16, RZ, RZ, R18 ;  /* 0x000000ffff107224 */ /* 0x000fe400078e0012 */
[----:B------:R-:W-:Y:S02]  /*1d30*/  IMAD.MOV.U32 R12, RZ, RZ, R9 ;  /* 0x000000ffff0c7224 */ /* 0x000fe400078e0009 */
[----:B------:R-:W-:-:S02]  /*1d40*/  IMAD.MOV.U32 R18, RZ, RZ, R8 ;  /* 0x000000ffff127224 */ /* 0x000fc400078e0008 */
[----:B------:R-:W-:-:S04]  /*1d50*/  IMAD.HI.U32 R9, R28, R3, RZ ;  /* 0x000000031c097227 */ /* 0x000fc800078e00ff */
[----:B------:R-:W-:Y:S02]  /*1d60*/  IMAD.MOV R10, RZ, RZ, -R10 ;  /* 0x000000ffff0a7224 */ /* 0x000fe400078e0a0a */
[----:B------:R-:W-:-:S04]  /*1d70*/  IMAD.HI.U32 R8, R28, R7, RZ ;  /* 0x000000071c087227 */ /* 0x000fc800078e00ff */
[----:B------:R-:W-:-:S04]  /*1d80*/  IMAD.HI.U32 R11, R11, R5, RZ ;  /* 0x000000050b0b7227 */ /* 0x000fc800078e00ff */
[----:B------:R-:W-:Y:S02]  /*1d90*/  IMAD.MOV R9, RZ, RZ, -R9 ;  /* 0x000000ffff097224 */ /* 0x000fe400078e0a09 */
[----:B------:R-:W-:Y:S02]  /*1da0*/  IMAD R10, R29, R10, R6 ;  /* 0x0000000a1d0a7224 */ /* 0x000fe400078e0206 */
[----:B------:R-:W-:Y:S02]  /*1db0*/  IMAD.MOV R8, RZ, RZ, -R8 ;  /* 0x000000ffff087224 */ /* 0x000fe400078e0a08 */
[----:B------:R-:W-:Y:S01]  /*1dc0*/  IMAD.HI.U32 R6, R28, R2, RZ ;  /* 0x000000021c067227 */ /* 0x000fe200078e00ff */
[----:B------:R-:W-:Y:S03]  /*1dd0*/  STL [R1+0xb3c], R15 ;  /* 0x000b3c0f01007387 */ /* 0x000fe60000100800 */
[----:B------:R-:W-:-:S02]  /*1de0*/  IMAD.MOV R11, RZ, RZ, -R11 ;  /* 0x000000ffff0b7224 */ /* 0x000fc400078e0a0b */
[C---:B------:R-:W-:Y:S02]  /*1df0*/  IMAD R9, R29.reuse, R9, R3 ;  /* 0x000000091d097224 */ /* 0x040fe400078e0203 */
[C---:B------:R-:W-:Y:S02]  /*1e00*/  IMAD R7, R29.reuse, R8, R7 ;  /* 0x000000081d077224 */ /* 0x040fe400078e0207 */
[----:B------:R-:W-:Y:S01]  /*1e10*/  IMAD.MOV R6, RZ, RZ, -R6 ;  /* 0x000000ffff067224 */ /* 0x000fe200078e0a06 */
[----:B------:R-:W-:Y:S01]  /*1e20*/  STL [R1+0x5c], R10 ;  /* 0x00005c0a01007387 */ /* 0x000fe20000100800 */
[----:B------:R-:W-:Y:S01]  /*1e30*/  IMAD R5, R0, R11, R5 ;  /* 0x0000000b00057224 */ /* 0x000fe200078e0205 */
[----:B------:R-:W-:Y:S01]  /*1e40*/  IABS R11, R14 ;  /* 0x0000000e000b7213 */ /* 0x000fe20000000000 */
[----:B------:R-:W-:Y:S01]  /*1e50*/  IMAD R2, R29, R6, R2 ;  /* 0x000000061d027224 */ /* 0x000fe200078e0202 */
[----:B------:R-:W-:Y:S01]  /*1e60*/  STL [R1+0x58], R9 ;  /* 0x0000580901007387 */ /* 0x000fe20000100800 */
[----:B------:R-:W-:-:S02]  /*1e70*/  IABS R3, R24 ;  /* 0x0000001800037213 */ /* 0x000fc40000000000 */
[----:B------:R-:W-:Y:S01]  /*1e80*/  IABS R6, R22 ;  /* 0x0000001600067213 */ /* 0x000fe20000000000 */
[----:B------:R0:W-:Y:S01]  /*1e90*/  STL [R1+0x54], R7 ;  /* 0x0000540701007387 */ /* 0x0001e20000100800 */
[----:B------:R-:W-:Y:S02]  /*1ea0*/  IMAD.MOV.U32 R22, RZ, RZ, R17 ;  /* 0x000000ffff167224 */ /* 0x000fe400078e0011 */
[----:B------:R-:W-:Y:S02]  /*1eb0*/  IMAD.MOV.U32 R17, RZ, RZ, R12 ;  /* 0x000000ffff117224 */ /* 0x000fe400078e000c */
[----:B------:R-:W-:Y:S01]  /*1ec0*/  IMAD.HI.U32 R12, R28, R11, RZ ;  /* 0x0000000b1c0c7227 */ /* 0x000fe200078e00ff */
[----:B0-----:R-:W-:-:S03]  /*1ed0*/  IABS R7, R25 ;  /* 0x0000001900077213 */ /* 0x001fc60000000000 */
[----:B------:R-:W-:-:S04]  /*1ee0*/  IMAD.HI.U32 R10, R28, R3, RZ ;  /* 0x000000031c0a7227 */ /* 0x000fc800078e00ff */
[----:B------:R-:W-:-:S04]  /*1ef0*/  IMAD.HI.U32 R9, R28, R7, RZ ;  /* 0x000000071c097227 */ /* 0x000fc800078e00ff */
[----:B------:R-:W-:Y:S02]  /*1f00*/  IMAD.MOV R12, RZ, RZ, -R12 ;  /* 0x000000ffff0c7224 */ /* 0x000fe400078e0a0c */
[----:B------:R-:W-:Y:S02]  /*1f10*/  IMAD.MOV R10, RZ, RZ, -R10 ;  /* 0x000000ffff0a7224 */ /* 0x000fe400078e0a0a */
[----:B------:R-:W-:Y:S02]  /*1f20*/  IMAD.MOV R9, RZ, RZ, -R9 ;  /* 0x000000ffff097224 */ /* 0x000fe400078e0a09 */
[C---:B------:R-:W-:Y:S02]  /*1f30*/  IMAD R11, R29.reuse, R12, R11 ;  /* 0x0000000c1d0b7224 */ /* 0x040fe400078e020b */
[C---:B------:R-:W-:Y:S02]  /*1f40*/  IMAD R10, R29.reuse, R10, R3 ;  /* 0x0000000a1d0a7224 */ /* 0x040fe400078e0203 */
[----:B------:R-:W-:Y:S01]  /*1f50*/  IMAD R7, R29, R9, R7 ;  /* 0x000000091d077224 */ /* 0x000fe200078e0207 */
[----:B------:R0:W-:Y:S04]  /*1f60*/  STL [R1+0x50], R2 ;  /* 0x0000500201007387 */ /* 0x0001e80000100800 */
[----:B------:R1:W-:Y:S04]  /*1f70*/  STL [R1+0x4c], R11 ;  /* 0x00004c0b01007387 */ /* 0x0003e80000100800 */
[----:B------:R-:W-:Y:S01]  /*1f80*/  STL [R1+0x48], R10 ;  /* 0x0000480a01007387 */ /* 0x000fe20000100800 */
[----:B0-----:R-:W-:-:S03]  /*1f90*/  IABS R2, R26 ;  /* 0x0000001a00027213 */ /* 0x001fc60000000000 */
[----:B------:R0:W-:Y:S01]  /*1fa0*/  STL [R1+0x44], R7 ;  /* 0x0000440701007387 */ /* 0x0001e20000100800 */
[----:B-1----:R-:W-:Y:S01]  /*1fb0*/  IABS R11, R27 ;  /* 0x0000001b000b7213 */ /* 0x002fe20000000000 */
[----:B------:R-:W-:-:S04]  /*1fc0*/  IMAD.HI.U32 R8, R28, R6, RZ ;  /* 0x000000061c087227 */ /* 0x000fc800078e00ff */
[----:B------:R-:W-:Y:S01]  /*1fd0*/  IMAD.HI.U32 R3, R28, R2, RZ ;  /* 0x000000021c037227 */ /* 0x000fe200078e00ff */
[----:B0-----:R-:W-:-:S03]  /*1fe0*/  IABS R7, R20 ;  /* 0x0000001400077213 */ /* 0x001fc60000000000 */
[----:B------:R-:W-:-:S04]  /*1ff0*/  IMAD.HI.U32 R12, R28, R11, RZ ;  /* 0x0000000b1c0c7227 */ /* 0x000fc800078e00ff */
[----:B------:R-:W-:-:S04]  /*2000*/  IMAD.HI.U32 R10, R28, R7, RZ ;  /* 0x000000071c0a7227 */ /* 0x000fc800078e00ff */
[----:B------:R-:W-:Y:S02]  /*2010*/  IMAD.MOV R8, RZ, RZ, -R8 ;  /* 0x000000ffff087224 */ /* 0x000fe400078e0a08 */
[----:B------:R-:W-:Y:S02]  /*2020*/  IMAD.MOV R3, RZ, RZ, -R3 ;  /* 0x000000ffff037224 */ /* 0x000fe400078e0a03 */
[----:B------:R-:W-:Y:S02]  /*2030*/  IMAD.MOV R12, RZ, RZ, -R12 ;  /* 0x000000ffff0c7224 */ /* 0x000fe400078e0a0c */
[----:B------:R-:W-:Y:S02]  /*2040*/  IMAD.MOV R10, RZ, RZ, -R10 ;  /* 0x000000ffff0a7224 */ /* 0x000fe400078e0a0a */
[C---:B------:R-:W-:Y:S01]  /*2050*/  IMAD R8, R29.reuse, R8, R6 ;  /* 0x000000081d087224 */ /* 0x040fe200078e0206 */
[----:B------:R-:W-:Y:S01]  /*2060*/  IABS R6, R21 ;  /* 0x0000001500067213 */ /* 0x000fe20000000000 */
[----:B------:R-:W-:-:S02]  /*2070*/  IMAD R2, R29, R3, R2 ;  /* 0x000000031d027224 */ /* 0x000fc400078e0202 */
[C---:B------:R-:W-:Y:S02]  /*2080*/  IMAD R11, R29.reuse, R12, R11 ;  /* 0x0000000c1d0b7224 */ /* 0x040fe400078e020b */
[----:B------:R-:W-:Y:S01]  /*2090*/  IMAD R10, R29, R10, R7 ;  /* 0x0000000a1d0a7224 */ /* 0x000fe200078e0207 */
[----:B------:R-:W-:Y:S01]  /*20a0*/  STL [R1+0x40], R8 ;  /* 0x0000400801007387 */ /* 0x000fe20000100800 */
[----:B------:R-:W-:-:S03]  /*20b0*/  IMAD.HI.U32 R9, R28, R6, RZ ;  /* 0x000000061c097227 */ /* 0x000fc600078e00ff */
[----:B------:R0:W-:Y:S01]  /*20c0*/  STL [R1+0x3c], R2 ;  /* 0x00003c0201007387 */ /* 0x0001e20000100800 */
[----:B------:R-:W-:-:S03]  /*20d0*/  IMAD.MOV R9, RZ, RZ, -R9 ;  /* 0x000000ffff097224 */ /* 0x000fc600078e0a09 */
[----:B------:R1:W-:Y:S04]  /*20e0*/  STL [R1+0x38], R11 ;  /* 0x0000380b01007387 */ /* 0x0003e80000100800 */
[----:B------:R-:W-:Y:S01]  /*20f0*/  STL [R1+0x34], R10 ;  /* 0x0000340a01007387 */ /* 0x000fe20000100800 */
[----:B0-----:R-:W-:-:S03]  /*2100*/  IABS R2, R17 ;  /* 0x0000001100027213 */ /* 0x001fc60000000000 */
[----:B------:R-:W2:Y:S01]  /*2110*/  LDL R17, [R1+0x970] ;  /* 0x0009700001117983 */ /* 0x000ea20000100800 */
[----:B------:R-:W-:Y:S01]  /*2120*/  IMAD R6, R29, R9, R6 ;  /* 0x000000091d067224 */ /* 0x000fe200078e0206 */
[----:B-1----:R-:W-:Y:S02]  /*2130*/  IABS R11, R13 ;  /* 0x0000000d000b7213 */ /* 0x002fe40000000000 */
[----:B------:R-:W-:Y:S02]  /*2140*/  IABS R3, R22 ;  /* 0x0000001600037213 */ /* 0x000fe40000000000 */
[----:B------:R0:W-:Y:S04]  /*2150*/  STL [R1+0x30], R6 ;  /* 0x0000300601007387 */ /* 0x0001e80000100800 */
[----:B------:R-:W3:Y:S01]  /*2160*/  LDL R13, [R1+0x960] ;  /* 0x00096000010d7983 */ /* 0x000ee20000100800 */
[----:B------:R-:W-:-:S04]  /*2170*/  IMAD.HI.U32 R8, R28, R3, RZ ;  /* 0x000000031c087227 */ /* 0x000fc800078e00ff */
[----:B------:R-:W-:Y:S01]  /*2180*/  IMAD.MOV R8, RZ, RZ, -R8 ;  /* 0x000000ffff087224 */ /* 0x000fe200078e0a08 */
[----:B0-----:R-:W-:Y:S02]  /*2190*/  IABS R6, R23 ;  /* 0x0000001700067213 */ /* 0x001fe40000000000 */
[----:B------:R-:W4:Y:S01]  /*21a0*/  LDL R23, [R1+0x964] ;  /* 0x0009640001177983 */ /* 0x000f220000100800 */
[----:B------:R-:W-:Y:S01]  /*21b0*/  IMAD R8, R29, R8, R3 ;  /* 0x000000081d087224 */ /* 0x000fe200078e0203 */
[----:B------:R-:W-:-:S04]  /*21c0*/  IABS R3, R19 ;  /* 0x0000001300037213 */ /* 0x000fc80000000000 */
[----:B------:R-:W-:Y:S04]  /*21d0*/  STL [R1+0x198], R8 ;  /* 0x0001980801007387 */ /* 0x000fe80000100800 */
[----:B------:R-:W4:Y:S01]  /*21e0*/  LDL R19, [R1+0x968] ;  /* 0x0009680001137983 */ /* 0x000f220000100800 */
[----:B------:R-:W-:-:S04]  /*21f0*/  IMAD.HI.U32 R7, R28, R2, RZ ;  /* 0x000000021c077227 */ /* 0x000fc800078e00ff */
        /* <DEDUP_REMOVED lines=8> */
[----:B------:R-:W-:Y:S01]  /*2280*/  IABS R7, R16 ;  /* 0x0000001000077213 */ /* 0x000fe20000000000 */
[----:B------:R-:W-:Y:S01]  /*2290*/  IMAD.HI.U32 R9, R28, R3, RZ ;  /* 0x000000031c097227 */ /* 0x000fe200078e00ff */
[----:B------:R0:W-:Y:S04]  /*22a0*/  STL [R1+0x19c], R2 ;  /* 0x00019c0201007387 */ /* 0x0001e80000100800 */
[----:B------:R-:W4:Y:S01]  /*22b0*/  LDL R16, [R1+0x96c] ;  /* 0x00096c0001107983 */ /* 0x000f220000100800 */
[----:B------:R-:W-:-:S03]  /*22c0*/  IMAD.MOV R9, RZ, RZ, -R9 ;  /* 0x000000ffff097224 */ /* 0x000fc600078e0a09 */
[----:B------:R-:W-:Y:S01]  /*22d0*/  STL [R1+0x16c], R11 ;  /* 0x00016c0b01007387 */ /* 0x000fe20000100800 */
[----:B0-----:R-:W-:-:S03]  /*22e0*/  IABS R2, R18 ;  /* 0x0000001200027213 */ /* 0x001fc60000000000 */
[----:B------:R2:W-:Y:S01]  /*22f0*/  STL [R1+0x184], R10 ;  /* 0x0001840a01007387 */ /* 0x0005e20000100800 */
[----:B------:R-:W-:-:S03]  /*2300*/  IMAD R3, R29, R9, R3 ;  /* 0x000000091d037224 */ /* 0x000fc600078e0203 */
[----:B------:R-:W4:Y:S04]  /*2310*/  LDL R18, [R1+0x958] ;  /* 0x0009580001127983 */ /* 0x000f280000100800 */
[----:B------:R3:W-:Y:S01]  /*2320*/  STL [R1+0x188], R3 ;  /* 0x0001880301007387 */ /* 0x0007e20000100800 */
[----:B------:R-:W-:-:S04]  /*2330*/  IMAD.HI.U32 R8, R28, R7, RZ ;  /* 0x000000071c087227 */ /* 0x000fc800078e00ff */
[----:B------:R-:W-:-:S04]  /*2340*/  IMAD.HI.U32 R6, R28, R2, RZ ;  /* 0x000000021c067227 */ /* 0x000fc800078e00ff */
[----:B------:R-:W-:Y:S02]  /*2350*/  IMAD.MOV R8, RZ, RZ, -R8 ;  /* 0x000000ffff087224 */ /* 0x000fe400078e0a08 */
[----:B------:R-:W-:Y:S02]  /*2360*/  IMAD.MOV R6, RZ, RZ, -R6 ;  /* 0x000000ffff067224 */ /* 0x000fe400078e0a06 */
[C---:B------:R-:W-:Y:S02]  /*2370*/  IMAD R8, R29.reuse, R8, R7 ;  /* 0x000000081d087224 */ /* 0x040fe400078e0207 */
[----:B------:R-:W-:Y:S01]  /*2380*/  IMAD R2, R29, R6, R2 ;  /* 0x000000061d027224 */ /* 0x000fe200078e0202 */
[----:B--2---:R-:W-:Y:S02]  /*2390*/  IABS R10, R17 ;  /* 0x00000011000a7213 */ /* 0x004fe40000000000 */
[----:B------:R-:W2:Y:S01]  /*23a0*/  LDL R17, [R1+0x95c] ;  /* 0x00095c0001117983 */ /* 0x000ea20000100800 */
[----:B---3--:R-:W-:-:S03]  /*23b0*/  IABS R3, R13 ;  /* 0x0000000d00037213 */ /* 0x008fc60000000000 */
[----:B------:R-:W3:Y:S04]  /*23c0*/  LDL R13, [R1+0x950] ;  /* 0x00095000010d7983 */ /* 0x000ee80000100800 */
[----:B------:R-:W-:Y:S01]  /*23d0*/  STL [R1+0x18c], R8 ;  /* 0x00018c0801007387 */ /* 0x000fe20000100800 */
[----:B----4-:R-:W-:-:S03]  /*23e0*/  IABS R7, R23 ;  /* 0x0000001700077213 */ /* 0x010fc60000000000 */
[----:B------:R-:W4:Y:S04]  /*23f0*/  LDL R23, [R1+0x948] ;  /* 0x0009480001177983 */ /* 0x000f280000100800 */
[----:B------:R0:W-:Y:S01]  /*2400*/  STL [R1+0x190], R2 ;  /* 0x0001900201007387 */ /* 0x0001e20000100800 */
[----:B------:R-:W-:-:S03]  /*2410*/  IABS R6, R19 ;  /* 0x0000001300067213 */ /* 0x000fc60000000000 */
        /* <DEDUP_REMOVED lines=10> */
[----:B------:R1:W-:Y:S01]  /*24c0*/  STL [R1+0x180], R11 ;  /* 0x0001800b01007387 */ /* 0x0003e20000100800 */
[----:B0-----:R-:W-:-:S03]  /*24d0*/  IABS R2, R16 ;  /* 0x0000001000027213 */ /* 0x001fc60000000000 */
[----:B------:R-:W-:Y:S04]  /*24e0*/  STL [R1+0x178], R10 ;  /* 0x0001780a01007387 */ /* 0x000fe80000100800 */
[----:B------:R-:W4:Y:S04]  /*24f0*/  LDL R16, [R1+0x944] ;  /* 0x0009440001107983 */ /* 0x000f280000100800 */
[----:B------:R2:W-:Y:S01]  /*2500*/  STL [R1+0x158], R7 ;  /* 0x0001580701007387 */ /* 0x0005e20000100800 */
[----:B-1----:R-:W-:-:S03]  /*2510*/  IABS R11, R18 ;  /* 0x00000012000b7213 */ /* 0x002fc60000000000 */
[----:B------:R-:W4:Y:S01]  /*2520*/  LDL R18, [R1+0x940] ;  /* 0x0009400001127983 */ /* 0x000f220000100800 */
[----:B------:R-:W-:-:S04]  /*2530*/  IMAD.HI.U32 R8, R28, R6, RZ ;  /* 0x000000061c087227 */ /* 0x000fc800078e00ff */
[----:B------:R-:W-:-:S04]  /*2540*/  IMAD.MOV R8, RZ, RZ, -R8 ;  /* 0x000000ffff087224 */ /* 0x000fc800078e0a08 */
[----:B------:R-:W-:Y:S02]  /*2550*/  IMAD R8, R29, R8, R6 ;  /* 0x000000081d087224 */ /* 0x000fe400078e0206 */
[----:B------:R-:W-:-:S04]  /*2560*/  IMAD.HI.U32 R3, R28, R2, RZ ;  /* 0x000000021c037227 */ /* 0x000fc800078e00ff */
[----:B------:R-:W-:-:S04]  /*2570*/  IMAD.HI.U32 R12, R28, R11, RZ ;  /* 0x0000000b1c0c7227 */ /* 0x000fc800078e00ff */
[----:B------:R-:W-:Y:S02]  /*2580*/  IMAD.MOV R3, RZ, RZ, -R3 ;  /* 0x000000ffff037224 */ /* 0x000fe400078e0a03 */
[----:B------:R-:W-:Y:S02]  /*2590*/  IMAD.MOV R12, RZ, RZ, -R12 ;  /* 0x000000ffff0c7224 */ /* 0x000fe400078e0a0c */
[C---:B------:R-:W-:Y:S02]  /*25a0*/  IMAD R2, R29.reuse, R3, R2 ;  /* 0x000000031d027224 */ /* 0x040fe400078e0202 */
[----:B------:R-:W-:Y:S01]  /*25b0*/  IMAD R11, R29, R12, R11 ;  /* 0x0000000c1d0b7224 */ /* 0x000fe200078e020b */
[----:B--2---:R-:W-:Y:S02]  /*25c0*/  IABS R7, R17 ;  /* 0x0000001100077213 */ /* 0x004fe40000000000 */
[----:B------:R-:W2:Y:S04]  /*25d0*/  LDL R17, [R1+0x93c] ;  /* 0x00093c0001117983 */ /* 0x000ea80000100800 */
[----:B------:R-:W-:Y:S01]  /*25e0*/  STL [R1+0x15c], R8 ;  /* 0x00015c0801007387 */ /* 0x000fe20000100800 */
[----:B---3--:R-:W-:-:S03]  /*25f0*/  IABS R6, R13 ;  /* 0x0000000d00067213 */ /* 0x008fc60000000000 */
[----:B------:R-:W3:Y:S01]  /*2600*/  LDL R13, [R1+0x938] ;  /* 0x00093800010d7983 */ /* 0x000ee20000100800 */
[----:B------:R-:W-:-:S04]  /*2610*/  IMAD.HI.U32 R10, R28, R7, RZ ;  /* 0x000000071c0a7227 */ /* 0x000fc800078e00ff */
[----:B------:R-:W-:Y:S01]  /*2620*/  IMAD.MOV R10, RZ, RZ, -R10 ;  /* 0x000000ffff0a7224 */ /* 0x000fe200078e0a0a */
[----:B----4-:R-:W-:Y:S01]  /*2630*/  IABS R3, R23 ;  /* 0x0000001700037213 */ /* 0x010fe20000000000 */
[----:B------:R0:W-:Y:S02]  /*2640*/  STL [R1+0x164], R2 ;  /* 0x0001640201007387 */ /* 0x0001e40000100800 */
[----:B------:R-:W-:Y:S02]  /*2650*/  IMAD R10, R29, R10, R7 ;  /* 0x0000000a1d0a7224 */ /* 0x000fe400078e0207 */
[----:B------:R-:W4:Y:S04]  /*2660*/  LDL R23, [R1+0x934] ;  /* 0x0009340001177983 */ /* 0x000f280000100800 */
[----:B------:R-:W-:Y:S01]  /*2670*/  STL [R1+0x134], R11 ;  /* 0x0001340b01007387 */ /* 0x000fe20000100800 */
[----:B0-----:R-:W-:-:S03]  /*2680*/  IABS R2, R19 ;  /* 0x0000001300027213 */ /* 0x001fc60000000000 */
[----:B------:R0:W-:Y:S04]  /*2690*/  STL [R1+0x148], R10 ;  /* 0x0001480a01007387 */ /* 0x0001e80000100800 */
[----:B------:R-:W4:Y:S01]  /*26a0*/  LDL R19, [R1+0x930] ;  /* 0x0009300001137983 */ /* 0x000f220000100800 */
[----:B------:R-:W-:-:S04]  /*26b0*/  IMAD.HI.U32 R9, R28, R6, RZ ;  /* 0x000000061c097227 */ /* 0x000fc800078e00ff */
[----:B------:R-:W-:-:S04]  /*26c0*/  IMAD.MOV R9, RZ, RZ, -R9 ;  /* 0x000000ffff097224 */ /* 0x000fc800078e0a09 */
[----:B------:R-:W-:Y:S02]  /*26d0*/  IMAD R6, R29, R9, R6 ;  /* 0x000000091d067224 */ /* 0x000fe400078e0206 */
[----:B------:R-:W-:-:S03]  /*26e0*/  IMAD.HI.U32 R8, R28, R3, RZ ;  /* 0x000000031c087227 */ /* 0x000fc600078e00ff */
[----:B------:R1:W-:Y:S01]  /*26f0*/  STL [R1+0x14c], R6 ;  /* 0x00014c0601007387 */ /* 0x0003e20000100800 */
[----:B------:R-:W-:-:S04]  /*2700*/  IMAD.MOV R8, RZ, RZ, -R8 ;  /* 0x000000ffff087224 */ /* 0x000fc800078e0a08 */
[----:B------:R-:W-:Y:S01]  /*2710*/  IMAD R8, R29, R8, R3 ;  /* 0x000000081d087224 */ /* 0x000fe200078e0203 */
[----:B0-----:R-:W-:Y:S02]  /*2720*/  IABS R10, R16 ;  /* 0x00000010000a7213 */ /* 0x001fe40000000000 */
[----:B------:R-:W4:Y:S01]  /*2730*/  LDL R16, [R1+0x92c] ;  /* 0x00092c0001107983 */ /* 0x000f220000100800 */
[----:B-1----:R-:W-:-:S03]  /*2740*/  IABS R6, R18 ;  /* 0x0000001200067213 */ /* 0x002fc60000000000 */
[----:B------:R-:W4:Y:S01]  /*2750*/  LDL R18, [R1+0x928] ;  /* 0x0009280001127983 */ /* 0x000f220000100800 */
[----:B------:R-:W-:-:S03]  /*2760*/  IMAD.HI.U32 R7, R28, R2, RZ ;  /* 0x000000021c077227 */ /* 0x000fc600078e00ff */
[----:B------:R-:W-:Y:S01]  /*2770*/  STL [R1+0x150], R8 ;  /* 0x0001500801007387 */ /* 0x000fe20000100800 */
        /* <DEDUP_REMOVED lines=10> */
[----:B------:R4:W-:Y:S01]  /*2820*/  STL [R1+0x154], R2 ;  /* 0x0001540201007387 */ /* 0x0009e20000100800 */
[----:B---3--:R-:W-:-:S03]  /*2830*/  IABS R7, R13 ;  /* 0x0000000d00077213 */ /* 0x008fc60000000000 */
[----:B------:R-:W3:Y:S01]  /*2840*/  LDL R13, [R1+0x920] ;  /* 0x00092000010d7983 */ /* 0x000ee20000100800 */
[----:B------:R-:W-:-:S04]  /*2850*/  IMAD.HI.U32 R9, R28, R3, RZ ;  /* 0x000000031c097227 */ /* 0x000fc800078e00ff */
[----:B------:R-:W-:Y:S01]  /*2860*/  IMAD.MOV R9, RZ, RZ, -R9 ;  /* 0x000000ffff097224 */ /* 0x000fe200078e0a09 */
[----:B------:R0:W-:Y:S03]  /*2870*/  STL [R1+0x140], R11 ;  /* 0x0001400b01007387 */ /* 0x0001e60000100800 */
[----:B------:R-:W-:Y:S01]  /*2880*/  IMAD R3, R29, R9, R3 ;  /* 0x000000091d037224 */ /* 0x000fe200078e0203 */
[----:B----4-:R-:W-:Y:S01]  /*2890*/  IABS R2, R23 ;  /* 0x0000001700027213 */ /* 0x010fe20000000000 */
[----:B------:R-:W-:Y:S04]  /*28a0*/  STL [R1+0x138], R10 ;  /* 0x0001380a01007387 */ /* 0x000fe80000100800 */
[----:B------:R-:W4:Y:S04]  /*28b0*/  LDL R23, [R1+0x924] ;  /* 0x0009240001177983 */ /* 0x000f280000100800 */
[----:B------:R1:W-:Y:S01]  /*28c0*/  STL [R1+0x124], R3 ;  /* 0x0001240301007387 */ /* 0x0003e20000100800 */
[----:B0-----:R-:W-:-:S03]  /*28d0*/  IABS R11, R19 ;  /* 0x00000013000b7213 */ /* 0x001fc60000000000 */
[----:B------:R-:W4:Y:S01]  /*28e0*/  LDL R19, [R1+0x914] ;  /* 0x0009140001137983 */ /* 0x000f220000100800 */
[----:B------:R-:W-:-:S04]  /*28f0*/  IMAD.HI.U32 R8, R28, R7, RZ ;  /* 0x000000071c087227 */ /* 0x000fc800078e00ff */
[----:B------:R-:W-:Y:S02]  /*2900*/  IMAD.MOV R8, RZ, RZ, -R8 ;  /* 0x000000ffff087224 */ /* 0x000fe400078e0a08 */
[----:B------:R-:W-:-:S04]  /*2910*/  IMAD.HI.U32 R6, R28, R2, RZ ;  /* 0x000000021c067227 */ /* 0x000fc800078e00ff */
[----:B------:R-:W-:Y:S02]  /*2920*/  IMAD R8, R29, R8, R7 ;  /* 0x000000081d087224 */ /* 0x000fe400078e0207 */
[----:B------:R-:W-:Y:S02]  /*2930*/  IMAD.MOV R6, RZ, RZ, -R6 ;  /* 0x000000ffff067224 */ /* 0x000fe400078e0a06 */
[----:B------:R-:W-:-:S04]  /*2940*/  IMAD.HI.U32 R12, R28, R11, RZ ;  /* 0x0000000b1c0c7227 */ /* 0x000fc800078e00ff */
[----:B------:R-:W-:Y:S01]  /*2950*/  IMAD R2, R29, R6, R2 ;  /* 0x000000061d027224 */ /* 0x000fe200078e0202 */
[----:B-1----:R-:W-:Y:S02]  /*2960*/  IABS R3, R16 ;  /* 0x0000001000037213 */ /* 0x002fe40000000000 */
[----:B------:R-:W4:Y:S04]  /*2970*/  LDL R16, [R1+0x918] ;  /* 0x0009180001107983 */ /* 0x000f280000100800 */
[----:B------:R-:W-:Y:S01]  /*2980*/  STL [R1+0x128], R8 ;  /* 0x0001280801007387 */ /* 0x000fe20000100800 */
[----:B------:R-:W-:-:S03]  /*2990*/  IABS R7, R18 ;  /* 0x0000001200077213 */ /* 0x000fc60000000000 */
[----:B------:R-:W4:Y:S01]  /*29a0*/  LDL R18, [R1+0x910] ;  /* 0x0009100001127983 */ /* 0x000f220000100800 */
[----:B------:R-:W-:-:S03]  /*29b0*/  IMAD.HI.U32 R10, R28, R3, RZ ;  /* 0x000000031c0a7227 */ /* 0x000fc600078e00ff */
[----:B------:R3:W-:Y:S01]  /*29c0*/  STL [R1+0x130], R2 ;  /* 0x0001300201007387 */ /* 0x0007e20000100800 */
[----:B------:R-:W-:Y:S02]  /*29d0*/  IMAD.MOV R12, RZ, RZ, -R12 ;  /* 0x000000ffff0c7224 */ /* 0x000fe400078e0a0c */
[----:B------:R-:W-:Y:S02]  /*29e0*/  IMAD.MOV R10, RZ, RZ, -R10 ;  /* 0x000000ffff0a7224 */ /* 0x000fe400078e0a0a */
[C---:B------:R-:W-:Y:S02]  /*29f0*/  IMAD R11, R29.reuse, R12, R11 ;  /* 0x0000000c1d0b7224 */ /* 0x040fe400078e020b */
[----:B------:R-:W-:Y:S02]  /*2a00*/  IMAD R10, R29, R10, R3 ;  /* 0x0000000a1d0a7224 */ /* 0x000fe400078e0203 */
[----:B------:R-:W-:-:S04]  /*2a10*/  IMAD.HI.U32 R9, R28, R7, RZ ;  /* 0x000000071c097227 */ /* 0x000fc800078e00ff */
[----:B------:R-:W-:-:S04]  /*2a20*/  IMAD.MOV R9, RZ, RZ, -R9 ;  /* 0x000000ffff097224 */ /* 0x000fc800078e0a09 */
[----:B------:R-:W-:Y:S01]  /*2a30*/  IMAD R7, R29, R9, R7 ;  /* 0x000000091d077224 */ /* 0x000fe200078e0207 */
[----:B--2---:R-:W-:Y:S02]  /*2a40*/  IABS R6, R17 ;  /* 0x0000001100067213 */ /* 0x004fe40000000000 */
[----:B------:R-:W2:Y:S04]  /*2a50*/  LDL R17, [R1+0x90c] ;  /* 0x00090c0001117983 */ /* 0x000ea80000100800 */
[----:B------:R-:W-:Y:S01]  /*2a60*/  STL [R1+0x108], R11 ;  /* 0x0001080b01007387 */ /* 0x000fe20000100800 */
[----:B---3--:R-:W-:-:S03]  /*2a70*/  IABS R2, R13 ;  /* 0x0000000d00027213 */ /* 0x008fc60000000000 */
[----:B------:R4:W-:Y:S04]  /*2a80*/  STL [R1+0x114], R10 ;  /* 0x0001140a01007387 */ /* 0x0009e80000100800 */
[----:B------:R-:W3:Y:S04]  /*2a90*/  LDL R13, [R1+0x908] ;  /* 0x00090800010d7983 */ /* 0x000ee80000100800 */
[----:B------:R0:W-:Y:S01]  /*2aa0*/  STL [R1+0x118], R7 ;  /* 0x0001180701007387 */ /* 0x0001e20000100800 */
[----:B----4-:R-:W-:-:S03]  /*2ab0*/  IABS R10, R23 ;  /* 0x00000017000a7213 */ /* 0x010fc60000000000 */
[----:B------:R-:W4:Y:S01]  /*2ac0*/  LDL R23, [R1+0x904] ;  /* 0x0009040001177983 */ /* 0x000f220000100800 */
[----:B0-----:R-:W-:-:S03]  /*2ad0*/  IABS R7, R19 ;  /* 0x0000001300077213 */ /* 0x001fc60000000000 */
[----:B------:R-:W4:Y:S01]  /*2ae0*/  LDL R19, [R1+0x900] ;  /* 0x0009000001137983 */ /* 0x000f220000100800 */
[----:B------:R-:W-:-:S04]  /*2af0*/  IMAD.HI.U32 R8, R28, R6, RZ ;  /* 0x000000061c087227 */ /* 0x000fc800078e00ff */
[----:B------:R-:W-:-:S04]  /*2b00*/  IMAD.HI.U32 R3, R28, R2, RZ ;  /* 0x000000021c037227 */ /* 0x000fc800078e00ff */
[----:B------:R-:W-:Y:S02]  /*2b10*/  IMAD.MOV R8, RZ, RZ, -R8 ;  /* 0x000000ffff087224 */ /* 0x000fe400078e0a08 */
[----:B------:R-:W-:Y:S02]  /*2b20*/  IMAD.MOV R3, RZ, RZ, -R3 ;  /* 0x000000ffff037224 */ /* 0x000fe400078e0a03 */
[C---:B------:R-:W-:Y:S02]  /*2b30*/  IMAD R8, R29.reuse, R8, R6 ;  /* 0x000000081d087224 */ /* 0x040fe400078e0206 */
[----:B------:R-:W-:Y:S02]  /*2b40*/  IMAD R2, R29, R3, R2 ;  /* 0x000000031d027224 */ /* 0x000fe400078e0202 */
[C---:B------:R-:W-:Y:S01]  /*2b50*/  IMAD.HI.U32 R11, R28.reuse, R10, RZ ;  /* 0x0000000a1c0b7227 */ /* 0x040fe200078e00ff */
[----:B------:R0:W-:Y:S03]  /*2b60*/  STL [R1+0x11c], R8 ;  /* 0x00011c0801007387 */ /* 0x0001e60000100800 */
[----:B------:R-:W-:Y:S01]  /*2b70*/  IMAD.HI.U32 R12, R28, R7, RZ ;  /* 0x000000071c0c7227 */ /* 0x000fe200078e00ff */
[----:B------:R-:W-:-:S03]  /*2b80*/  IABS R6, R16 ;  /* 0x0000001000067213 */ /* 0x000fc60000000000 */
[----:B------:R-:W-:Y:S01]  /*2b90*/  IMAD.MOV R11, RZ, RZ, -R11 ;  /* 0x000000ffff0b7224 */ /* 0x000fe200078e0a0b */
[----:B------:R-:W4:Y:S01]  /*2ba0*/  LDL R16, [R1+0x8fc] ;  /* 0x0008fc0001107983 */ /* 0x000f220000100800 */
[----:B------:R-:W-:-:S03]  /*2bb0*/  IMAD.MOV R12, RZ, RZ, -R12 ;  /* 0x000000ffff0c7224 */ /* 0x000fc600078e0a0c */
[----:B------:R2:W-:Y:S01]  /*2bc0*/  STL [R1+0x120], R2 ;  /* 0x0001200201007387 */ /* 0x0005e20000100800 */
[----:B------:R-:W-:-:S03]  /*2bd0*/  IABS R3, R18 ;  /* 0x0000001200037213 */ /* 0x000fc60000000000 */
[----:B------:R-:W4:Y:S01]  /*2be0*/  LDL R18, [R1+0x8f8] ;  /* 0x0008f80001127983 */ /* 0x000f220000100800 */
[C---:B------:R-:W-:Y:S02]  /*2bf0*/  IMAD R11, R29.reuse, R11, R10 ;  /* 0x0000000b1d0b7224 */ /* 0x040fe400078e020a */
[----:B------:R-:W-:Y:S02]  /*2c00*/  IMAD R10, R29, R12, R7 ;  /* 0x0000000c1d0a7224 */ /* 0x000fe400078e0207 */
[----:B------:R-:W-:Y:S01]  /*2c10*/  IMAD.HI.U32 R9, R28, R6, RZ ;  /* 0x000000061c097227 */ /* 0x000fe200078e00ff */
[----:B------:R3:W-:Y:S04]  /*2c20*/  STL [R1+0x110], R11 ;  /* 0x0001100b01007387 */ /* 0x0007e80000100800 */
[----:B------:R-:W-:Y:S01]  /*2c30*/  STL [R1+0x10c], R10 ;  /* 0x00010c0a01007387 */ /* 0x000fe20000100800 */
[----:B------:R-:W-:-:S04]  /*2c40*/  IMAD.MOV R9, RZ, RZ, -R9 ;  /* 0x000000ffff097224 */ /* 0x000fc800078e0a09 */
[----:B------:R-:W-:Y:S02]  /*2c50*/  IMAD R6, R29, R9, R6 ;  /* 0x000000091d067224 */ /* 0x000fe400078e0206 */
[----:B0-----:R-:W-:-:S04]  /*2c60*/  IMAD.HI.U32 R8, R28, R3, RZ ;  /* 0x000000031c087227 */ /* 0x001fc800078e00ff */
[----:B------:R-:W-:-:S04]  /*2c70*/  IMAD.MOV R8, RZ, RZ, -R8 ;  /* 0x000000ffff087224 */ /* 0x000fc800078e0a08 */
[----:B------:R-:W-:Y:S01]  /*2c80*/  IMAD R8, R29, R8, R3 ;  /* 0x000000081d087224 */ /* 0x000fe200078e0203 */
[----:B--2---:R-:W-:Y:S02]  /*2c90*/  IABS R2, R17 ;  /* 0x0000001100027213 */ /* 0x004fe40000000000 */
[----:B------:R-:W2:Y:S04]  /*2ca0*/  LDL R17, [R1+0x8f4] ;  /* 0x0008f40001117983 */ /* 0x000ea80000100800 */
[----:B------:R4:W-:Y:S01]  /*2cb0*/  STL [R1+0xf0], R6 ;  /* 0x0000f00601007387 */ /* 0x0009e20000100800 */
[----:B---3--:R-:W-:-:S03]  /*2cc0*/  IABS R11, R13 ;  /* 0x0000000d000b7213 */ /* 0x008fc60000000000 */
[----:B------:R-:W3:Y:S01]  /*2cd0*/  LDL R13, [R1+0x8f0] ;  /* 0x0008f000010d7983 */ /* 0x000ee20000100800 */
[----:B----4-:R-:W-:-:S03]  /*2ce0*/  IABS R6, R23 ;  /* 0x0000001700067213 */ /* 0x010fc60000000000 */
[----:B------:R-:W4:Y:S04]  /*2cf0*/  LDL R23, [R1+0x8ec] ;  /* 0x0008ec0001177983 */ /* 0x000f280000100800 */
[----:B------:R-:W-:Y:S01]  /*2d00*/  STL [R1+0x100], R8 ;  /* 0x0001000801007387 */ /* 0x000fe20000100800 */
        /* <DEDUP_REMOVED lines=12> */
[----:B------:R-:W-:Y:S01]  /*2dd0*/  IMAD.HI.U32 R9, R28, R3, RZ ;  /* 0x000000031c097227 */ /* 0x000fe200078e00ff */
[----:B------:R-:W-:-:S02]  /*2de0*/  IABS R7, R16 ;  /* 0x0000001000077213 */ /* 0x000fc40000000000 */
        /* <DEDUP_REMOVED lines=56> */
[----:B------:R0:W-:Y:S03]  /*3170*/  STL [R1+0xbc], R2 ;  /* 0x0000bc0201007387 */ /* 0x0001e60000100800 */
[----:B------:R-:W-:Y:S01]  /*3180*/  IMAD R10, R29, R10, R7 ;  /* 0x0000000a1d0a7224 */ /* 0x000fe200078e0207 */
[----:B----4-:R-:W-:Y:S02]  /*3190*/  IABS R3, R23 ;  /* 0x0000001700037213 */ /* 0x010fe40000000000 */
        /* <DEDUP_REMOVED lines=12> */
[----:B------:R-:W-:Y:S02]  /*3260*/  IABS R6, R16 ;  /* 0x0000001000067213 */ /* 0x000fe40000000000 */
[----:B------:R-:W4:Y:S01]  /*3270*/  LDL R16, [R1+0x8c0] ;  /* 0x0008c00001107983 */ /* 0x000f220000100800 */
[----:B0-----:R-:W-:-:S03]  /*3280*/  IABS R10, R18 ;  /* 0x00000012000a7213 */ /* 0x001fc60000000000 */
        /* <DEDUP_REMOVED lines=16> */
[----:B-1----:R-:W-:-:S04]  /*3390*/  IMAD.HI.U32 R9, R28, R3, RZ ;  /* 0x000000031c097227 */ /* 0x002fc800078e00ff */
        /* <DEDUP_REMOVED lines=32> */
[----:B------:R-:W-:Y:S04]  /*35a0*/  STL [R1+0x78], R11 ;  /* 0x0000780b01007387 */ /* 0x000fe80000100800 */
[----:B------:R4:W-:Y:S01]  /*35b0*/  STL [R1+0x84], R10 ;  /* 0x0000840a01007387 */ /* 0x0009e20000100800 */
[----:B---3--:R-:W-:-:S03]  /*35c0*/  IABS R2, R13 ;  /* 0x0000000d00027213 */ /* 0x008fc60000000000 */
        /* <DEDUP_REMOVED lines=43> */
[----:B------:R-:W-:Y:S02]  /*3880*/  IMAD.MOV R7, RZ, RZ, -R7 ;  /* 0x000000ffff077224 */ /* 0x000fe400078e0a07 */
[----:B------:R-:W-:-:S04]  /*3890*/  IMAD.HI.U32 R12, R28, R11, RZ ;  /* 0x0000000b1c0c7227 */ /* 0x000fc800078e00ff */
[----:B------:R-:W-:Y:S02]  /*38a0*/  IMAD R2, R29, R7, R2 ;  /* 0x000000071d027224 */ /* 0x000fe400078e0202 */
[----:B------:R-:W-:-:S03]  /*38b0*/  IMAD.HI.U32 R10, R28, R6, RZ ;  /* 0x000000061c0a7227 */ /* 0x000fc600078e00ff */
[----:B------:R0:W-:Y:S01]  /*38c0*/  STL [R1+0x1ac], R2 ;  /* 0x0001ac0201007387 */ /* 0x0001e20000100800 */
[----:B------:R-:W-:Y:S02]  /*38d0*/  IMAD.MOV R12, RZ, RZ, -R12 ;  /* 0x000000ffff0c7224 */ /* 0x000fe400078e0a0c */
[----:B------:R-:W-:Y:S02]  /*38e0*/  IMAD.MOV R10, RZ, RZ, -R10 ;  /* 0x000000ffff0a7224 */ /* 0x000fe400078e0a0a */
[C---:B------:R-:W-:Y:S01]  /*38f0*/  IMAD R11, R29.reuse, R12, R11 ;  /* 0x0000000c1d0b7224 */ /* 0x040fe200078e020b */
[----:B------:R-:W-:Y:S02]  /*3900*/  IABS R7, R16 ;  /* 0x0000001000077213 */ /* 0x000fe40000000000 */
[----:B------:R-:W4:Y:S01]  /*3910*/  LDL R16, [R1+0x86c] ;  /* 0x00086c0001107983 */ /* 0x000f220000100800 */
[----:B------:R-:W-:Y:S01]  /*3920*/  IMAD R10, R29, R10, R6 ;  /* 0x0000000a1d0a7224 */ /* 0x000fe200078e0206 */
[----:B0-----:R-:W-:-:S02]  /*3930*/  IABS R2, R18 ;  /* 0x0000001200027213 */ /* 0x001fc40000000000 */
[----:B------:R-:W4:Y:S04]  /*3940*/  LDL R18, [R1+0x868] ;  /* 0x0008680001127983 */ /* 0x000f280000100800 */
[----:B------:R-:W-:Y:S01]  /*3950*/  STL [R1+0x68], R11 ;  /* 0x0000680b01007387 */ /* 0x000fe20000100800 */
[----:B------:R-:W-:-:S03]  /*3960*/  IMAD.HI.U32 R9, R28, R3, RZ ;  /* 0x000000031c097227 */ /* 0x000fc600078e00ff */
[----:B------:R2:W-:Y:S01]  /*3970*/  STL [R1+0x6c], R10 ;  /* 0x00006c0a01007387 */ /* 0x0005e20000100800 */
        /* <DEDUP_REMOVED lines=30> */
[----:B------:R-:W4:Y:S01]  /*3b60*/  LDL R16, [R1+0x854] ;  /* 0x0008540001107983 */ /* 0x000f220000100800 */
[----:B-1----:R-:W-:-:S03]  /*3b70*/  IABS R11, R18 ;  /* 0x00000012000b7213 */ /* 0x002fc60000000000 */
[----:B------:R2:W-:Y:S04]  /*3b80*/  STL [R1+0x12c], R7 ;  /* 0x00012c0701007387 */ /* 0x0005e80000100800 */
[----:B------:R-:W4:Y:S01]  /*3b90*/  LDL R18, [R1+0x850] ;  /* 0x0008500001127983 */ /* 0x000f220000100800 */
[----:B------:R-:W-:-:S04]  /*3ba0*/  IMAD.HI.U32 R8, R28, R6, RZ ;  /* 0x000000061c087227 */ /* 0x000fc800078e00ff */
[----:B------:R-:W-:-:S04]  /*3bb0*/  IMAD.MOV R8, RZ, RZ, -R8 ;  /* 0x000000ffff087224 */ /* 0x000fc800078e0a08 */
        /* <DEDUP_REMOVED lines=8> */
[----:B------:R-:W3:Y:S04]  /*3c40*/  LDL R13, [R1+0x848] ;  /* 0x00084800010d7983 */ /* 0x000ee80000100800 */
[----:B------:R4:W-:Y:S02]  /*3c50*/  STL [R1+0x144], R2 ;  /* 0x0001440201007387 */ /* 0x0009e40000100800 */
[----:B----4-:R-:W-:Y:S02]  /*3c60*/  IABS R2, R19 ;  /* 0x0000001300027213 */ /* 0x010fe40000000000 */
[----:B------:R-:W4:Y:S01]  /*3c70*/  LDL R19, [R1+0x840] ;  /* 0x0008400001137983 */ /* 0x000f220000100800 */
[----:B------:R-:W-:-:S04]  /*3c80*/  IMAD.HI.U32 R12, R28, R11, RZ ;  /* 0x0000000b1c0c7227 */ /* 0x000fc800078e00ff */
[----:B------:R-:W-:-:S04]  /*3c90*/  IMAD.HI.U32 R10, R28, R7, RZ ;  /* 0x000000071c0a7227 */ /* 0x000fc800078e00ff */
[----:B------:R-:W-:-:S04]  /*3ca0*/  IMAD.HI.U32 R9, R28, R6, RZ ;  /* 0x000000061c097227 */ /* 0x000fc800078e00ff */
[----:B------:R-:W-:Y:S02]  /*3cb0*/  IMAD.MOV R12, RZ, RZ, -R12 ;  /* 0x000000ffff0c7224 */ /* 0x000fe400078e0a0c */
[----:B------:R-:W-:Y:S01]  /*3cc0*/  IMAD.MOV R10, RZ, RZ, -R10 ;  /* 0x000000ffff0a7224 */ /* 0x000fe200078e0a0a */
[----:B------:R-:W-:Y:S01]  /*3cd0*/  IABS R3, R23 ;  /* 0x0000001700037213 */ /* 0x000fe20000000000 */
[----:B------:R-:W-:Y:S01]  /*3ce0*/  IMAD.MOV R9, RZ, RZ, -R9 ;  /* 0x000000ffff097224 */ /* 0x000fe200078e0a09 */
[----:B------:R-:W4:Y:S01]  /*3cf0*/  LDL R23, [R1+0x844] ;  /* 0x0008440001177983 */ /* 0x000f220000100800 */
[C---:B------:R-:W-:Y:S02]  /*3d00*/  IMAD R11, R29.reuse, R12, R11 ;  /* 0x0000000c1d0b7224 */ /* 0x040fe400078e020b */
[C---:B------:R-:W-:Y:S02]  /*3d10*/  IMAD R10, R29.reuse, R10, R7 ;  /* 0x0000000a1d0a7224 */ /* 0x040fe400078e0207 */
[----:B------:R-:W-:Y:S01]  /*3d20*/  IMAD R6, R29, R9, R6 ;  /* 0x000000091d067224 */ /* 0x000fe200078e0206 */
[----:B------:R-:W-:Y:S01]  /*3d30*/  STL [R1+0xdc], R11 ;  /* 0x0000dc0b01007387 */ /* 0x000fe20000100800 */
[----:B------:R-:W-:-:S03]  /*3d40*/  IMAD.HI.U32 R8, R28, R3, RZ ;  /* 0x000000031c087227 */ /* 0x000fc600078e00ff */
[----:B------:R0:W-:Y:S01]  /*3d50*/  STL [R1+0xec], R10 ;  /* 0x0000ec0a01007387 */ /* 0x0001e20000100800 */
[----:B------:R-:W-:Y:S01]  /*3d60*/  IMAD.MOV R8, RZ, RZ, -R8 ;  /* 0x000000ffff087224 */ /* 0x000fe200078e0a08 */
[----:B0-----:R-:W-:Y:S02]  /*3d70*/  IABS R10, R16 ;  /* 0x00000010000a7213 */ /* 0x001fe40000000000 */
[----:B------:R-:W4:Y:S04]  /*3d80*/  LDL R16, [R1+0x83c] ;  /* 0x00083c0001107983 */ /* 0x000f280000100800 */
[----:B------:R0:W-:Y:S01]  /*3d90*/  STL [R1+0xf4], R6 ;  /* 0x0000f40601007387 */ /* 0x0001e20000100800 */
[----:B------:R-:W-:Y:S02]  /*3da0*/  IMAD R8, R29, R8, R3 ;  /* 0x000000081d087224 */ /* 0x000fe400078e0203 */
[----:B------:R-:W-:Y:S01]  /*3db0*/  IMAD.HI.U32 R7, R28, R2, RZ ;  /* 0x000000021c077227 */ /* 0x000fe200078e00ff */
[----:B0-----:R-:W-:-:S02]  /*3dc0*/  IABS R6, R18 ;  /* 0x0000001200067213 */ /* 0x001fc40000000000 */
[----:B------:R-:W4:Y:S01]  /*3dd0*/  LDL R18, [R1+0x838] ;  /* 0x0008380001127983 */ /* 0x000f220000100800 */
[----:B------:R-:W-:-:S03]  /*3de0*/  IMAD.MOV R7, RZ, RZ, -R7 ;  /* 0x000000ffff077224 */ /* 0x000fc600078e0a07 */
[----:B------:R0:W-:Y:S01]  /*3df0*/  STL [R1+0xf8], R8 ;  /* 0x0000f80801007387 */ /* 0x0001e20000100800 */
        /* <DEDUP_REMOVED lines=12> */
[----:B0-----:R-:W-:-:S04]  /*3ec0*/  IMAD.HI.U32 R8, R28, R3, RZ ;  /* 0x000000031c087227 */ /* 0x001fc800078e00ff */
[----:B------:R-:W-:Y:S01]  /*3ed0*/  IMAD.MOV R8, RZ, RZ, -R8 ;  /* 0x000000ffff087224 */ /* 0x000fe200078e0a08 */
[----:B------:R-:W-:Y:S03]  /*3ee0*/  STL [R1+0xe4], R11 ;  /* 0x0000e40b01007387 */ /* 0x000fe60000100800 */
[----:B------:R-:W-:Y:S01]  /*3ef0*/  IMAD R3, R29, R8, R3 ;  /* 0x000000081d037224 */ /* 0x000fe200078e0203 */
[----:B------:R-:W-:Y:S04]  /*3f00*/  STL [R1+0xe0], R10 ;  /* 0x0000e00a01007387 */ /* 0x000fe80000100800 */
[----:B------:R-:W3:Y:S04]  /*3f10*/  LDL R22, [R1+0x82c] ;  /* 0x00082c0001167983 */ /* 0x000ee80000100800 */
[----:B------:R-:W-:Y:S01]  /*3f20*/  STL [R1+0x2c], R3 ;  /* 0x00002c0301007387 */ /* 0x000fe20000100800 */
[----:B----4-:R-:W-:-:S03]  /*3f30*/  IABS R8, R19 ;  /* 0x0000001300087213 */ /* 0x010fc60000000000 */
[----:B------:R-:W4:Y:S01]  /*3f40*/  LDL R19, [R1+0x828] ;  /* 0x0008280001137983 */ /* 0x000f220000100800 */
[----:B------:R-:W-:-:S04]  /*3f50*/  IMAD.HI.U32 R9, R28, R7, RZ ;  /* 0x000000071c097227 */ /* 0x000fc800078e00ff */
[----:B------:R-:W-:-:S04]  /*3f60*/  IMAD.MOV R9, RZ, RZ, -R9 ;  /* 0x000000ffff097224 */ /* 0x000fc800078e0a09 */
[----:B------:R-:W-:Y:S01]  /*3f70*/  IMAD R9, R29, R9, R7 ;  /* 0x000000091d097224 */ /* 0x000fe200078e0207 */
[----:B-1----:R-:W-:Y:S02]  /*3f80*/  IABS R2, R23 ;  /* 0x0000001700027213 */ /* 0x002fe40000000000 */
[----:B------:R-:W4:Y:S03]  /*3f90*/  LDL R23, [R1+0x824] ;  /* 0x0008240001177983 */ /* 0x000f260000100800 */
[----:B------:R-:W-:Y:S01]  /*3fa0*/  IMAD.HI.U32 R6, R28, R2, RZ ;  /* 0x000000021c067227 */ /* 0x000fe200078e00ff */
[----:B------:R0:W-:Y:S03]  /*3fb0*/  STL [R1+0x28], R9 ;  /* 0x0000280901007387 */ /* 0x0001e60000100800 */
[----:B------:R-:W-:-:S04]  /*3fc0*/  IMAD.MOV R6, RZ, RZ, -R6 ;  /* 0x000000ffff067224 */ /* 0x000fc800078e0a06 */
[----:B------:R-:W-:Y:S02]  /*3fd0*/  IMAD R6, R29, R6, R2 ;  /* 0x000000061d067224 */ /* 0x000fe400078e0202 */
[----:B0-----:R-:W-:-:S04]  /*3fe0*/  IMAD.HI.U32 R9, R28, R8, RZ ;  /* 0x000000081c097227 */ /* 0x001fc800078e00ff */
[----:B------:R-:W-:Y:S01]  /*3ff0*/  IMAD.MOV R9, RZ, RZ, -R9 ;  /* 0x000000ffff097224 */ /* 0x000fe200078e0a09 */
[----:B------:R-:W-:Y:S02]  /*4000*/  IABS R7, R18 ;  /* 0x0000001200077213 */ /* 0x000fe40000000000 */
[----:B------:R-:W4:Y:S01]  /*4010*/  LDL R18, [R1+0x820] ;  /* 0x0008200001127983 */ /* 0x000f220000100800 */
[----:B------:R-:W-:Y:S01]  /*4020*/  IMAD R8, R29, R9, R8 ;  /* 0x000000091d087224 */ /* 0x000fe200078e0208 */
[----:B------:R-:W-:Y:S01]  /*4030*/  IABS R3, R16 ;  /* 0x0000001000037213 */ /* 0x000fe20000000000 */
        /* <DEDUP_REMOVED lines=8> */
[----:B------:R3:W-:Y:S04]  /*40c0*/  STL [R1+0x24], R6 ;  /* 0x0000240601007387 */ /* 0x0007e80000100800 */
[----:B------:R-:W2:Y:S04]  /*40d0*/  LDL R16, [R1+0x818] ;  /* 0x0008180001107983 */ /* 0x000ea80000100800 */
[----:B------:R0:W-:Y:S01]  /*40e0*/  STL [R1+0x20], R8 ;  /* 0x0000200801007387 */ /* 0x0001e20000100800 */
[----:B---3--:R-:W-:-:S03]  /*40f0*/  IABS R6, R13 ;  /* 0x0000000d00067213 */ /* 0x008fc60000000000 */
[----:B------:R-:W3:Y:S04]  /*4100*/  LDL R13, [R1+0x814] ;  /* 0x00081400010d7983 */ /* 0x000ee80000100800 */
[----:B------:R1:W-:Y:S04]  /*4110*/  STL [R1+0x1c], R3 ;  /* 0x00001c0301007387 */ /* 0x0003e80000100800 */
[----:B------:R1:W-:Y:S01]  /*4120*/  STL [R1+0x18], R10 ;  /* 0x0000180a01007387 */ /* 0x0003e20000100800 */
[----:B----4-:R-:W-:-:S03]  /*4130*/  IABS R9, R19 ;  /* 0x0000001300097213 */ /* 0x010fc60000000000 */
[----:B------:R-:W4:Y:S01]  /*4140*/  LDL R19, [R1+0x810] ;  /* 0x0008100001137983 */ /* 0x000f220000100800 */
[----:B------:R-:W-:-:S04]  /*4150*/  IMAD.HI.U32 R12, R28, R2, RZ ;  /* 0x000000021c0c7227 */ /* 0x000fc800078e00ff */
[----:B0-----:R-:W-:Y:S01]  /*4160*/  IMAD.HI.U32 R8, R28, R6, RZ ;  /* 0x000000061c087227 */ /* 0x001fe200078e00ff */
[----:B------:R-:W-:-:S03]  /*4170*/  IABS R7, R22 ;  /* 0x0000001600077213 */ /* 0x000fc60000000000 */
[----:B-1----:R-:W-:Y:S02]  /*4180*/  IMAD.MOV R3, RZ, RZ, -R12 ;  /* 0x000000ffff037224 */ /* 0x002fe400078e0a0c */
[----:B------:R-:W-:Y:S02]  /*4190*/  IMAD.MOV R10, RZ, RZ, -R8 ;  /* 0x000000ffff0a7224 */ /* 0x000fe400078e0a08 */
[C---:B------:R-:W-:Y:S02]  /*41a0*/  IMAD R2, R29.reuse, R3, R2 ;  /* 0x000000031d027224 */ /* 0x040fe400078e0202 */
[----:B------:R-:W-:Y:S01]  /*41b0*/  IMAD R6, R29, R10, R6 ;  /* 0x0000000a1d067224 */ /* 0x000fe200078e0206 */
[----:B------:R-:W-:Y:S01]  /*41c0*/  IABS R8, R23 ;  /* 0x0000001700087213 */ /* 0x000fe20000000000 */
[----:B------:R-:W-:Y:S01]  /*41d0*/  IMAD.MOV.U32 R3, RZ, RZ, R7 ;  /* 0x000000ffff037224 */ /* 0x000fe200078e0007 */
[----:B------:R0:W-:Y:S02]  /*41e0*/  STL [R1+0x14], R2 ;  /* 0x0000140201007387 */ /* 0x0001e40000100800 */
[----:B0-----:R-:W-:-:S04]  /*41f0*/  IMAD.MOV.U32 R2, RZ, RZ, R9 ;  /* 0x000000ffff027224 */ /* 0x001fc800078e0009 */
[----:B------:R-:W-:-:S04]  /*4200*/  IMAD.HI.U32 R9, R28, R2, RZ ;  /* 0x000000021c097227 */ /* 0x000fc800078e00ff */
[----:B------:R-:W-:Y:S01]  /*4210*/  IMAD.MOV R9, RZ, RZ, -R9 ;  /* 0x000000ffff097224 */ /* 0x000fe200078e0a09 */
[----:B------:R-:W-:Y:S02]  /*4220*/  IABS R7, R18 ;  /* 0x0000001200077213 */ /* 0x000fe40000000000 */
[----:B------:R-:W4:Y:S04]  /*4230*/  LDL R18, [R1+0x80c] ;  /* 0x00080c0001127983 */ /* 0x000f280000100800 */
[----:B------:R0:W-:Y:S02]  /*4240*/  STL [R1+0x10], R6 ;  /* 0x0000100601007387 */ /* 0x0001e40000100800 */
[----:B0-----:R-:W-:Y:S02]  /*4250*/  IMAD.MOV.U32 R6, RZ, RZ, R8 ;  /* 0x000000ffff067224 */ /* 0x001fe400078e0008 */
[----:B------:R-:W-:-:S04]  /*4260*/  IMAD.HI.U32 R8, R28, R3, RZ ;  /* 0x000000031c087227 */ /* 0x000fc800078e00ff */
[----:B------:R-:W-:-:S04]  /*4270*/  IMAD.HI.U32 R10, R28, R6, RZ ;  /* 0x000000061c0a7227 */ /* 0x000fc800078e00ff */
[----:B------:R-:W-:Y:S02]  /*4280*/  IMAD.MOV R8, RZ, RZ, -R8 ;  /* 0x000000ffff087224 */ /* 0x000fe400078e0a08 */
[----:B------:R-:W-:Y:S02]  /*4290*/  IMAD.MOV R10, RZ, RZ, -R10 ;  /* 0x000000ffff0a7224 */ /* 0x000fe400078e0a0a */
[C---:B------:R-:W-:Y:S02]  /*42a0*/  IMAD R12, R29.reuse, R8, R3 ;  /* 0x000000081d0c7224 */ /* 0x040fe400078e0203 */
        /* <DEDUP_REMOVED lines=8> */
[----:B------:R-:W-:Y:S01]  /*4330*/  STL [R1+0x8], R8 ;  /* 0x0000080801007387 */ /* 0x000fe20000100800 */
[----:B------:R-:W-:-:S03]  /*4340*/  IABS R26, R16 ;  /* 0x00000010001a7213 */ /* 0x000fc60000000000 */
[----:B------:R0:W-:Y:S01]  /*4350*/  STL [R1+0x4], R6 ;  /* 0x0000040601007387 */ /* 0x0001e20000100800 */
[----:B---3--:R-:W-:-:S03]  /*4360*/  IABS R25, R13 ;  /* 0x0000000d00197213 */ /* 0x008fc60000000000 */
[----:B------:R-:W3:Y:S04]  /*4370*/  LDL R13, [R1+0x800] ;  /* 0x00080000010d7983 */ /* 0x000ee80000100800 */
[----:B------:R-:W3:Y:S04]  /*4380*/  LDL R16, [R1+0x804] ;  /* 0x0008040001107983 */ /* 0x000ee80000100800 */
[----:B------:R-:W-:Y:S01]  /*4390*/  STL [R1+0xb70], R15 ;  /* 0x000b700f01007387 */ /* 0x000fe20000100800 */
[----:B----4-:R-:W-:-:S03]  /*43a0*/  IABS R24, R19 ;  /* 0x0000001300187213 */ /* 0x010fc60000000000 */
[----:B------:R-:W4:Y:S01]  /*43b0*/  LDL R19, [R1+0x7fc] ;  /* 0x0007fc0001137983 */ /* 0x000f220000100800 */
[----:B------:R-:W-:-:S04]  /*43c0*/  IMAD.HI.U32 R3, R28, R27, RZ ;  /* 0x0000001b1c037227 */ /* 0x000fc800078e00ff */
[----:B------:R-:W-:Y:S02]  /*43d0*/  IMAD.MOV R3, RZ, RZ, -R3 ;  /* 0x000000ffff037224 */ /* 0x000fe400078e0a03 */
[----:B------:R-:W-:-:S04]  /*43e0*/  IMAD.HI.U32 R2, R28, R26, RZ ;  /* 0x0000001a1c027227 */ /* 0x000fc800078e00ff */
[----:B------:R-:W-:Y:S02]  /*43f0*/  IMAD R27, R29, R3, R27 ;  /* 0x000000031d1b7224 */ /* 0x000fe400078e021b */
[----:B------:R-:W-:-:S04]  /*4400*/  IMAD.HI.U32 R3, R28, R25, RZ ;  /* 0x000000191c037227 */ /* 0x000fc800078e00ff */
[----:B0-----:R-:W-:Y:S01]  /*4410*/  IMAD.HI.U32 R6, R28, R24, RZ ;  /* 0x000000181c067227 */ /* 0x001fe200078e00ff */
[----:B------:R0:W-:Y:S03]  /*4420*/  STL [R1+0xb54], R27 ;  /* 0x000b541b01007387 */ /* 0x0001e60000100800 */
[----:B------:R-:W-:Y:S02]  /*4430*/  IMAD.MOV R2, RZ, RZ, -R2 ;  /* 0x000000ffff027224 */ /* 0x000fe400078e0a02 */
[----:B------:R-:W-:Y:S02]  /*4440*/  IMAD.MOV R3, RZ, RZ, -R3 ;  /* 0x000000ffff037224 */ /* 0x000fe400078e0a03 */
[----:B------:R-:W-:Y:S02]  /*4450*/  IMAD.MOV R6, RZ, RZ, -R6 ;  /* 0x000000ffff067224 */ /* 0x000fe400078e0a06 */
[----:B------:R-:W-:-:S02]  /*4460*/  IMAD R26, R29, R2, R26 ;  /* 0x000000021d1a7224 */ /* 0x000fc400078e021a */
[C---:B------:R-:W-:Y:S02]  /*4470*/  IMAD R25, R29.reuse, R3, R25 ;  /* 0x000000031d197224 */ /* 0x040fe400078e0219 */
[----:B------:R-:W-:Y:S01]  /*4480*/  IMAD R24, R29, R6, R24 ;  /* 0x000000061d187224 */ /* 0x000fe200078e0218 */
[----:B------:R-:W-:Y:S02]  /*4490*/  IABS R23, R18 ;  /* 0x0000001200177213 */ /* 0x000fe40000000000 */
[----:B------:R-:W4:Y:S03]  /*44a0*/  LDL R18, [R1+0x7f8] ;  /* 0x0007f80001127983 */ /* 0x000f260000100800 */
[----:B------:R-:W-:-:S04]  /*44b0*/  IMAD.HI.U32 R7, R28, R23, RZ ;  /* 0x000000171c077227 */ /* 0x000fc800078e00ff */
[----:B------:R-:W-:-:S04]  /*44c0*/  IMAD.MOV R2, RZ, RZ, -R7 ;  /* 0x000000ffff027224 */ /* 0x000fc800078e0a07 */
[C---:B------:R-:W-:Y:S01]  /*44d0*/  IMAD R23, R29.reuse, R2, R23 ;  /* 0x000000021d177224 */ /* 0x040fe200078e0217 */
[----:B--2---:R-:W-:Y:S02]  /*44e0*/  IABS R22, R17 ;  /* 0x0000001100167213 */ /* 0x004fe40000000000 */
[----:B------:R-:W2:Y:S03]  /*44f0*/  LDL R17, [R1+0x7f4] ;  /* 0x0007f40001117983 */ /* 0x000ea60000100800 */
[----:B------:R-:W-:Y:S01]  /*4500*/  IMAD.HI.U32 R3, R28, R22, RZ ;  /* 0x000000161c037227 */ /* 0x000fe200078e00ff */
[----:B------:R-:W-:Y:S03]  /*4510*/  STL [R1+0xb50], R26 ;  /* 0x000b501a01007387 */ /* 0x000fe60000100800 */
[----:B------:R-:W-:Y:S01]  /*4520*/  IMAD.MOV R3, RZ, RZ, -R3 ;  /* 0x000000ffff037224 */ /* 0x000fe200078e0a03 */
[----:B------:R-:W-:Y:S04]  /*4530*/  STL [R1+0xb4c], R25 ;  /* 0x000b4c1901007387 */ /* 0x000fe80000100800 */
[----:B------:R-:W-:Y:S01]  /*4540*/  STL [R1+0xb48], R24 ;  /* 0x000b481801007387 */ /* 0x000fe20000100800 */
[----:B---3--:R-:W-:Y:S01]  /*4550*/  IABS R20, R13 ;  /* 0x0000000d00147213 */ /* 0x008fe20000000000 */
[----:B------:R-:W-:-:S02]  /*4560*/  IMAD R22, R29, R3, R22 ;  /* 0x000000031d167224 */ /* 0x000fc400078e0216 */
[----:B------:R-:W3:Y:S01]  /*4570*/  LDL R13, [R1+0x7ec] ;  /* 0x0007ec00010d7983 */ /* 0x000ee20000100800 */
[----:B------:R-:W-:-:S03]  /*4580*/  IABS R21, R16 ;  /* 0x0000001000157213 */ /* 0x000fc60000000000 */
[----:B------:R-:W3:Y:S04]  /*4590*/  LDL R16, [R1+0x7f0] ;  /* 0x0007f00001107983 */ /* 0x000ee80000100800 */
[----:B------:R-:W-:Y:S04]  /*45a0*/  STL [R1+0xb44], R23 ;  /* 0x000b441701007387 */ /* 0x000fe80000100800 */
[----:B------:R-:W3:Y:S04]  /*45b0*/  LDL R12, [R1+0x7e8] ;  /* 0x0007e800010c7983 */ /* 0x000ee80000100800 */
[----:B------:R-:W-:Y:S04]  /*45c0*/  STL [R1+0xb40], R22 ;  /* 0x000b401601007387 */ /* 0x000fe80000100800 */
[----:B------:R-:W3:Y:S04]  /*45d0*/  LDL R11, [R1+0x7e4] ;  /* 0x0007e400010b7983 */ /* 0x000ee80000100800 */
[----:B------:R-:W3:Y:S01]  /*45e0*/  LDL R10, [R1+0x7e0] ;  /* 0x0007e000010a7983 */ /* 0x000ee20000100800 */
[----:B----4-:R-:W-:Y:S01]  /*45f0*/  IABS R19, R19 ;  /* 0x0000001300137213 */ /* 0x010fe20000000000 */
        /* <DEDUP_REMOVED lines=9> */
[----:B------:R-:W-:Y:S04]  /*4690*/  STL [R1+0xb58], R21 ;  /* 0x000b581501007387 */ /* 0x000fe80000100800 */
[----:B------:R-:W-:Y:S04]  /*46a0*/  STL [R1+0xb5c], R20 ;  /* 0x000b5c1401007387 */ /* 0x000fe80000100800 */
[----:B------:R-:W-:Y:S04]  /*46b0*/  STL [R1+0xb60], R19 ;  /* 0x000b601301007387 */ /* 0x000fe80000100800 */
[----:B------:R-:W4:Y:S01]  /*46c0*/  LDL R9, [R1+0x7dc] ;  /* 0x0007dc0001097983 */ /* 0x000f220000100800 */
[----:B------:R-:W-:-:S05]  /*46d0*/  IABS R18, R18 ;  /* 0x0000001200127213 */ /* 0x000fca0000000000 */
[----:B------:R-:W-:-:S04]  /*46e0*/  IMAD.HI.U32 R7, R28, R18, RZ ;  /* 0x000000121c077227 */ /* 0x000fc800078e00ff */
[----:B------:R-:W-:-:S04]  /*46f0*/  IMAD.MOV R2, RZ, RZ, -R7 ;  /* 0x000000ffff027224 */ /* 0x000fc800078e0a07 */
[----:B------:R-:W-:-:S05]  /*4700*/  IMAD R18, R29, R2, R18 ;  /* 0x000000021d127224 */ /* 0x000fca00078e0212 */
[----:B------:R-:W-:Y:S04]  /*4710*/  STL [R1+0xb64], R18 ;  /* 0x000b641201007387 */ /* 0x000fe80000100800 */
[----:B------:R-:W4:Y:S04]  /*4720*/  LDL R8, [R1+0x7d0] ;  /* 0x0007d00001087983 */ /* 0x000f280000100800 */
[----:B0-----:R-:W4:Y:S01]  /*4730*/  LDL R27, [R1+0x7cc] ;  /* 0x0007cc00011b7983 */ /* 0x001f220000100800 */
[----:B--2---:R-:W-:-:S05]  /*4740*/  IABS R17, R17 ;  /* 0x0000001100117213 */ /* 0x004fca0000000000 */
[----:B------:R-:W-:-:S04]  /*4750*/  IMAD.HI.U32 R3, R28, R17, RZ ;  /* 0x000000111c037227 */ /* 0x000fc800078e00ff */
[----:B------:R-:W-:Y:S01]  /*4760*/  IMAD.MOV R3, RZ, RZ, -R3 ;  /* 0x000000ffff037224 */ /* 0x000fe200078e0a03 */
[----:B---3--:R-:W-:-:S03]  /*4770*/  IABS R13, R13 ;  /* 0x0000000d000d7213 */ /* 0x008fc60000000000 */
[----:B------:R-:W-:Y:S01]  /*4780*/  IMAD R17, R29, R3, R17 ;  /* 0x000000031d117224 */ /* 0x000fe200078e0211 */
[----:B------:R-:W-:Y:S01]  /*4790*/  IABS R16, R16 ;  /* 0x0000001000107213 */ /* 0x000fe20000000000 */
[----:B------:R-:W-:-:S04]  /*47a0*/  IMAD.HI.U32 R3, R28, R13, RZ ;  /* 0x0000000d1c037227 */ /* 0x000fc800078e00ff */
[----:B------:R-:W-:Y:S01]  /*47b0*/  IMAD.HI.U32 R2, R28, R16, RZ ;  /* 0x000000101c027227 */ /* 0x000fe200078e00ff */
[----:B------:R-:W-:-:S03]  /*47c0*/  IABS R12, R12 ;  /* 0x0000000c000c7213 */ /* 0x000fc60000000000 */
[----:B------:R-:W-:Y:S02]  /*47d0*/  IMAD.MOV R3, RZ, RZ, -R3 ;  /* 0x000000ffff037224 */ /* 0x000fe400078e0a03 */
[----:B------:R-:W-:Y:S01]  /*47e0*/  IMAD.MOV R2, RZ, RZ, -R2 ;  /* 0x000000ffff027224 */ /* 0x000fe200078e0a02 */
[----:B------:R-:W-:Y:S01]  /*47f0*/  IABS R11, R11 ;  /* 0x0000000b000b7213 */ /* 0x000fe20000000000 */
[----:B------:R-:W-:Y:S01]  /*4800*/  IMAD.HI.U32 R6, R28, R12, RZ ;  /* 0x0000000c1c067227 */ /* 0x000fe200078e00ff */
[----:B------:R-:W-:-:S03]  /*4810*/  IABS R10, R10 ;  /* 0x0000000a000a7213 */ /* 0x000fc60000000000 */
[C---:B------:R-:W-:Y:S01]  /*4820*/  IMAD.HI.U32 R7, R28.reuse, R11, RZ ;  /* 0x0000000b1c077227 */ /* 0x040fe200078e00ff */
[----:B------:R-:W-:Y:S03]  /*4830*/  STL [R1+0xb68], R17 ;  /* 0x000b681101007387 */ /* 0x000fe60000100800 */
[----:B------:R-:W-:Y:S01]  /*4840*/  IMAD R13, R29, R3, R13 ;  /* 0x000000031d0d7224 */ /* 0x000fe200078e020d */
[----:B------:R-:W2:Y:S01]  /*4850*/  LDL R15, [R1+0x7c8] ;  /* 0x0007c800010f7983 */ /* 0x000ea20000100800 */
[----:B------:R-:W-:-:S04]  /*4860*/  IMAD.HI.U32 R3, R28, R10, RZ ;  /* 0x0000000a1c037227 */ /* 0x000fc800078e00ff */
[----:B------:R-:W-:Y:S02]  /*4870*/  IMAD.MOV R6, RZ, RZ, -R6 ;  /* 0x000000ffff067224 */ /* 0x000fe400078e0a06 */
[C---:B------:R-:W-:Y:S02]  /*4880*/  IMAD R16, R29.reuse, R2, R16 ;  /* 0x000000021d107224 */ /* 0x040fe400078e0210 */
[----:B------:R-:W-:Y:S02]  /*4890*/  IMAD.MOV R2, RZ, RZ, -R7 ;  /* 0x000000ffff027224 */ /* 0x000fe400078e0a07 */
[----:B------:R-:W-:Y:S02]  /*48a0*/  IMAD.MOV R3, RZ, RZ, -R3 ;  /* 0x000000ffff037224 */ /* 0x000fe400078e0a03 */
[C---:B------:R-:W-:Y:S02]  /*48b0*/  IMAD R12, R29.reuse, R6, R12 ;  /* 0x000000061d0c7224 */ /* 0x040fe400078e020c */
[C---:B------:R-:W-:Y:S01]  /*48c0*/  IMAD R11, R29.reuse, R2, R11 ;  /* 0x000000021d0b7224 */ /* 0x040fe200078e020b */
[----:B------:R0:W-:Y:S01]  /*48d0*/  STL [R1+0xb6c], R16 ;  /* 0x000b6c1001007387 */ /* 0x0001e20000100800 */
[----:B------:R-:W-:-:S03]  /*48e0*/  IMAD R10, R29, R3, R10 ;  /* 0x000000031d0a7224 */ /* 0x000fc600078e020a */
[----:B------:R-:W-:Y:S04]  /*48f0*/  STL [R1+0xb74], R13 ;  /* 0x000b740d01007387 */ /* 0x000fe80000100800 */
[----:B------:R-:W-:Y:S04]  /*4900*/  STL [R1+0xb78], R12 ;  /* 0x000b780c01007387 */ /* 0x000fe80000100800 */
[----:B------:R1:W-:Y:S04]  /*4910*/  STL [R1+0xb7c], R11 ;  /* 0x000b7c0b01007387 */ /* 0x0003e80000100800 */
[----:B0-----:R-:W3:Y:S04]  /*4920*/  LDL.LU R16, [R1+0x5c] ;  /* 0x00005c0001107983 */ /* 0x001ee80000300800 */
[----:B------:R0:W-:Y:S04]  /*4930*/  STL [R1+0xb80], R10 ;  /* 0x000b800a01007387 */ /* 0x0001e80000100800 */
[----:B------:R-:W3:Y:S04]  /*4940*/  LDL R23, [R1+0x7c4] ;  /* 0x0007c40001177983 */ /* 0x000ee80000100800 */
[----:B------:R-:W3:Y:S01]  /*4950*/  LDL.LU R22, [R1+0x58] ;  /* 0x0000580001167983 */ /* 0x000ee20000300800 */
[----:B----4-:R-:W-:-:S03]  /*4960*/  IABS R9, R9 ;  /* 0x0000000900097213 */ /* 0x010fc60000000000 */
[----:B------:R-:W4:Y:S04]  /*4970*/  LDL.LU R24, [R1+0x54] ;  /* 0x0000540001187983 */ /* 0x000f280000300800 */
[----:B------:R-:W4:Y:S04]  /*4980*/  LDL.LU R25, [R1+0x50] ;  /* 0x0000500001197983 */ /* 0x000f280000300800 */
[----:B------:R-:W4:Y:S04]  /*4990*/  LDL.LU R26, [R1+0x4c] ;  /* 0x00004c00011a7983 */ /* 0x000f280000300800 */
[----:B-1----:R-:W4:Y:S01]  /*49a0*/  LDL.LU R11, [R1+0x44] ;  /* 0x00004400010b7983 */ /* 0x002f220000300800 */
[----:B------:R-:W-:-:S03]  /*49b0*/  IMAD.HI.U32 R2, R28, R9, RZ ;  /* 0x000000091c027227 */ /* 0x000fc600078e00ff */
[----:B------:R-:W4:Y:S04]  /*49c0*/  LDL.LU R12, [R1+0x40] ;  /* 0x00004000010c7983 */ /* 0x000f280000300800 */
[----:B------:R-:W4:Y:S01]  /*49d0*/  LDL.LU R13, [R1+0x3c] ;  /* 0x00003c00010d7983 */ /* 0x000f220000300800 */
[----:B------:R-:W-:-:S04]  /*49e0*/  IMAD.MOV R2, RZ, RZ, -R2 ;  /* 0x000000ffff027224 */ /* 0x000fc800078e0a02 */
[----:B------:R-:W-:-:S05]  /*49f0*/  IMAD R9, R29, R2, R9 ;  /* 0x000000021d097224 */ /* 0x000fca00078e0209 */
[----:B------:R-:W-:Y:S04]  /*4a00*/  STL [R1+0xb84], R9 ;  /* 0x000b840901007387 */ /* 0x000fe80000100800 */
[----:B------:R-:W4:Y:S01]  /*4a10*/  LDL.LU R17, [R1+0x38] ;  /* 0x0000380001117983 */ /* 0x000f220000300800 */
[----:B------:R-:W-:-:S05]  /*4a20*/  IABS R8, R8 ;  /* 0x0000000800087213 */ /* 0x000fca0000000000 */
[----:B0-----:R-:W-:-:S04]  /*4a30*/  IMAD.HI.U32 R10, R28, R8, RZ ;  /* 0x000000081c0a7227 */ /* 0x001fc800078e00ff */
[----:B------:R-:W-:Y:S01]  /*4a40*/  IMAD.MOV R10, RZ, RZ, -R10 ;  /* 0x000000ffff0a7224 */ /* 0x000fe200078e0a0a */
[----:B------:R-:W-:Y:S02]  /*4a50*/  IABS R7, R27 ;  /* 0x0000001b00077213 */ /* 0x000fe40000000000 */
[C---:B------:R-:W-:Y:S01]  /*4a60*/  ISETP.GT.U32.AND P2, PT, R29.reuse, R4, PT ;  /* 0x000000041d00720c */ /* 0x040fe20003f44070 */
[----:B------:R-:W-:Y:S01]  /*4a70*/  IMAD R8, R29, R10, R8 ;  /* 0x0000000a1d087224 */ /* 0x000fe200078e0208 */
[----:B------:R-:W4:Y:S01]  /*4a80*/  LDL.LU R27, [R1+0x34] ;  /* 0x00003400011b7983 */ /* 0x000f220000300800 */
[----:B------:R-:W-:-:S10]  /*4a90*/  IMAD.HI.U32 R3, R28, R7, RZ ;  /* 0x000000071c037227 */ /* 0x000fd400078e00ff */
[----:B------:R-:W-:Y:S02]  /*4aa0*/  @!P2 IMAD.IADD R4, R4, 0x1, -R29 ;  /* 0x000000010404a824 */ /* 0x000fe400078e0a1d */
[----:B------:R-:W-:-:S04]  /*4ab0*/  IMAD.MOV R3, RZ, RZ, -R3 ;  /* 0x000000ffff037224 */ /* 0x000fc800078e0a03 */
[----:B------:R-:W-:Y:S01]  /*4ac0*/  IMAD R7, R29, R3, R7 ;  /* 0x000000031d077224 */ /* 0x000fe200078e0207 */
[----:B--2---:R-:W-:-:S05]  /*4ad0*/  IABS R6, R15 ;  /* 0x0000000f00067213 */ /* 0x004fca0000000000 */
[----:B------:R-:W-:-:S04]  /*4ae0*/  IMAD.HI.U32 R15, R28, R6, RZ ;  /* 0x000000061c0f7227 */ /* 0x000fc800078e00ff */
[----:B------:R-:W-:Y:S02]  /*4af0*/  IMAD.MOV R2, RZ, RZ, -R15 ;  /* 0x000000ffff027224 */ /* 0x000fe400078e0a0f */
[----:B------:R-:W2:Y:S04]  /*4b00*/  LDL.LU R15, [R1+0x30] ;  /* 0x00003000010f7983 */ /* 0x000ea80000300800 */
[----:B------:R0:W-:Y:S04]  /*4b10*/  STL [R1+0xb88], R8 ;  /* 0x000b880801007387 */ /* 0x0001e80000100800 */
[----:B0-----:R-:W2:Y:S01]  /*4b20*/  LDL.LU R8, [R1+0x48] ;  /* 0x0000480001087983 */ /* 0x001ea20000300800 */
[----:B---3--:R-:W-:-:S02]  /*4b30*/  ISETP.GT.U32.AND P3, PT, R29, R16, PT ;  /* 0x000000101d00720c */ /* 0x008fc40003f64070 */
[----:B------:R-:W-:-:S11]  /*4b40*/  ISETP.GT.U32.AND P4, PT, R29, R22, PT ;  /* 0x000000161d00720c */ /* 0x000fd60003f84070 */
[--C-:B------:R-:W-:Y:S01]  /*4b50*/  @!P3 IMAD.IADD R16, R16, 0x1, -R29.reuse ;  /* 0x000000011010b824 */ /* 0x100fe200078e0a1d */
[C---:B----4-:R-:W-:Y:S01]  /*4b60*/  ISETP.GT.U32.AND P5, PT, R29.reuse, R24, PT ;  /* 0x000000181d00720c */ /* 0x050fe20003fa4070 */
[----:B------:R-:W-:Y:S01]  /*4b70*/  @!P4 IMAD.IADD R22, R22, 0x1, -R29 ;  /* 0x000000011616c824 */ /* 0x000fe200078e0a1d */
[C---:B------:R-:W-:Y:S02]  /*4b80*/  ISETP.GT.U32.AND P2, PT, R29.reuse, R11, PT ;  /* 0x0000000b1d00720c */ /* 0x040fe40003f44070 */
[C---:B------:R-:W-:Y:S02]  /*4b90*/  ISETP.GT.U32.AND P3, PT, R29.reuse, R12, PT ;  /* 0x0000000c1d00720c */ /* 0x040fe40003f64070 */
[----:B------:R-:W-:-:S07]  /*4ba0*/  ISETP.GT.U32.AND P4, PT, R29, R13, PT ;  /* 0x0000000d1d00720c */ /* 0x000fce0003f84070 */
[--C-:B------:R-:W-:Y:S01]  /*4bb0*/  @!P5 IMAD.IADD R24, R24, 0x1, -R29.reuse ;  /* 0x000000011818d824 */ /* 0x100fe200078e0a1d */
[C---:B------:R-:W-:Y:S01]  /*4bc0*/  ISETP.GT.U32.AND P1, PT, R29.reuse, R25, PT ;  /* 0x000000191d00720c */ /* 0x040fe20003f24070 */
[----:B------:R-:W-:Y:S02]  /*4bd0*/  IMAD R6, R29, R2, R6 ;  /* 0x000000021d067224 */ /* 0x000fe400078e0206 */
[--C-:B------:R-:W-:Y:S01]  /*4be0*/  @!P2 IMAD.IADD R11, R11, 0x1, -R29.reuse ;  /* 0x000000010b0ba824 */ /* 0x100fe200078e0a1d */
[C---:B------:R-:W-:Y:S01]  /*4bf0*/  ISETP.GT.U32.AND P2, PT, R29.reuse, R16, PT ;  /* 0x000000101d00720c */ /* 0x040fe20003f44070 */
[--C-:B------:R-:W-:Y:S01]  /*4c00*/  @!P3 IMAD.IADD R12, R12, 0x1, -R29.reuse ;  /* 0x000000010c0cb824 */ /* 0x100fe200078e0a1d */
[----:B------:R-:W-:Y:S01]  /*4c10*/  ISETP.GT.U32.AND P3, PT, R29, R22, PT ;  /* 0x000000161d00720c */ /* 0x000fe20003f64070 */
[----:B------:R0:W-:Y:S01]  /*4c20*/  STL [R1+0xb8c], R7 ;  /* 0x000b8c0701007387 */ /* 0x0001e20000100800 */
[----:B------:R-:W-:Y:S01]  /*4c30*/  @!P4 IMAD.IADD R13, R13, 0x1, -R29 ;  /* 0x000000010d0dc824 */ /* 0x000fe200078e0a1d */
[----:B------:R-:W-:-:S02]  /*4c40*/  ISETP.GT.U32.AND P5, PT, R29, R17, PT ;  /* 0x000000111d00720c */ /* 0x000fc40003fa4070 */
[----:B------:R-:W-:Y:S01]  /*4c50*/  ISETP.GT.U32.AND P4, PT, R29, R24, PT ;  /* 0x000000181d00720c */ /* 0x000fe20003f84070 */
[----:B------:R-:W-:Y:S04]  /*4c60*/  STL [R1+0xb90], R6 ;  /* 0x000b900601007387 */ /* 0x000fe80000100800 */
[----:B------:R-:W3:Y:S04]  /*4c70*/  LDL.LU R19, [R1+0x198] ;  /* 0x0001980001137983 */ /* 0x000ee80000300800 */
[----:B------:R-:W4:Y:S01]  /*4c80*/  LDL.LU R9, [R1+0x19c] ;  /* 0x00019c0001097983 */ /* 0x000f220000300800 */
[----:B------:R-:W-:-:S03]  /*4c90*/  @!P1 IMAD.IADD R25, R25, 0x1, -R29 ;  /* 0x0000000119199824 */ /* 0x000fc600078e0a1d */
[----:B------:R-:W4:Y:S01]  /*4ca0*/  LDL.LU R18, [R1+0x16c] ;  /* 0x00016c0001127983 */ /* 0x000f220000300800 */
[--C-:B------:R-:W-:Y:S01]  /*4cb0*/  @!P2 IMAD.IADD R16, R16, 0x1, -R29.reuse ;  /* 0x000000011010a824 */ /* 0x100fe200078e0a1d */
[----:B------:R-:W-:Y:S01]  /*4cc0*/  IABS R3, R23 ;  /* 0x0000001700037213 */ /* 0x000fe20000000000 */
[--C-:B------:R-:W-:Y:S01]  /*4cd0*/  @!P3 IMAD.IADD R22, R22, 0x1, -R29.reuse ;  /* 0x000000011616b824 */ /* 0x100fe200078e0a1d */
[----:B------:R-:W4:Y:S01]  /*4ce0*/  LDL.LU R20, [R1+0x184] ;  /* 0x0001840001147983 */ /* 0x000f220000300800 */
[--C-:B------:R-:W-:Y:S01]  /*4cf0*/  @!P5 IMAD.IADD R17, R17, 0x1, -R29.reuse ;  /* 0x000000011111d824 */ /* 0x100fe200078e0a1d */
[----:B------:R-:W-:Y:S01]  /*4d00*/  ISETP.GT.U32.AND P5, PT, R29, R25, PT ;  /* 0x000000191d00720c */ /* 0x000fe20003fa4070 */
[--C-:B------:R-:W-:Y:S01]  /*4d10*/  @!P4 IMAD.IADD R24, R24, 0x1, -R29.reuse ;  /* 0x000000011818c824 */ /* 0x100fe200078e0a1d */
[----:B------:R-:W4:Y:S04]  /*4d20*/  LDL.LU R21, [R1+0x188] ;  /* 0x0001880001157983 */ /* 0x000f280000300800 */
[----:B------:R-:W4:Y:S04]  /*4d30*/  LDL.LU R23, [R1+0x18c] ;  /* 0x00018c0001177983 */ /* 0x000f280000300800 */
[----:B------:R1:W-:Y:S04]  /*4d40*/  STL [R1+0x5c], R16 ;  /* 0x00005c1001007387 */ /* 0x0003e80000100800 */
[----:B0-----:R-:W4:Y:S04]  /*4d50*/  LDL.LU R7, [R1+0x190] ;  /* 0x0001900001077983 */ /* 0x001f280000300800 */
[----:B------:R0:W-:Y:S04]  /*4d60*/  STL [R1+0x58], R22 ;  /* 0x0000581601007387 */ /* 0x0001e80000100800 */
[----:B------:R-:W4:Y:S04]  /*4d70*/  LDL.LU R10, [R1+0x180] ;  /* 0x00018000010a7983 */ /* 0x000f280000300800 */
[----:B------:R0:W-:Y:S04]  /*4d80*/  STL [R1+0x54], R24 ;  /* 0x0000541801007387 */ /* 0x0001e80000100800 */
[----:B-1----:R-:W4:Y:S04]  /*4d90*/  LDL.LU R16, [R1+0x178] ;  /* 0x0001780001107983 */ /* 0x002f280000300800 */
[----:B0-----:R-:W4:Y:S01]  /*4da0*/  LDL.LU R22, [R1+0x158] ;  /* 0x0001580001167983 */ /* 0x001f220000300800 */
[----:B------:R-:W-:-:S05]  /*4db0*/  @!P5 IMAD.IADD R25, R25, 0x1, -R29 ;  /* 0x000000011919d824 */ /* 0x000fca00078e0a1d */
[----:B------:R0:W-:Y:S04]  /*4dc0*/  STL [R1+0x50], R25 ;  /* 0x0000501901007387 */ /* 0x0001e80000100800 */
[----:B------:R-:W4:Y:S04]  /*4dd0*/  LDL.LU R24, [R1+0x15c] ;  /* 0x00015c0001187983 */ /* 0x000f280000300800 */
[----:B0-----:R-:W4:Y:S01]  /*4de0*/  LDL.LU R25, [R1+0x164] ;  /* 0x0001640001197983 */ /* 0x001f220000300800 */
[----:B------:R-:W-:-:S13]  /*4df0*/  ISETP.GT.U32.AND P0, PT, R0, R5, PT ;  /* 0x000000050000720c */ /* 0x000fda0003f04070 */
[----:B------:R-:W-:-:S05]  /*4e00*/  @!P0 IMAD.IADD R5, R5, 0x1, -R0 ;  /* 0x0000000105058824 */ /* 0x000fca00078e0a00 */
[----:B------:R-:W-:-:S13]  /*4e10*/  ISETP.GT.U32.AND P0, PT, R0, R5, PT ;  /* 0x000000050000720c */ /* 0x000fda0003f04070 */
[----:B------:R-:W-:Y:S01]  /*4e20*/  @!P0 IMAD.IADD R5, R5, 0x1, -R0 ;  /* 0x0000000105058824 */ /* 0x000fe200078e0a00 */
[C---:B------:R-:W-:Y:S02]  /*4e30*/  ISETP.GT.U32.AND P0, PT, R29.reuse, R26, PT ;  /* 0x0000001a1d00720c */ /* 0x040fe40003f04070 */
[----:B------:R-:W-:-:S11]  /*4e40*/  ISETP.GT.U32.AND P1, PT, R29, R27, PT ;  /* 0x0000001b1d00720c */ /* 0x000fd60003f24070 */
[--C-:B------:R-:W-:Y:S01]  /*4e50*/  @!P0 IMAD.IADD R26, R26, 0x1, -R29.reuse ;  /* 0x000000011a1a8824 */ /* 0x100fe200078e0a1d */
[----:B------:R-:W-:Y:S01]  /*4e60*/  ISETP.GT.U32.AND P2, PT, R29, R11, PT ;  /* 0x0000000b1d00720c */ /* 0x000fe20003f44070 */
[----:B------:R-:W-:Y:S01]  /*4e70*/  @!P1 IMAD.IADD R27, R27, 0x1, -R29 ;  /* 0x000000011b1b9824 */ /* 0x000fe200078e0a1d */
[C---:B------:R-:W-:Y:S02]  /*4e80*/  ISETP.GT.U32.AND P3, PT, R29.reuse, R12, PT ;  /* 0x0000000c1d00720c */ /* 0x040fe40003f64070 */
[C---:B------:R-:W-:Y:S02]  /*4e90*/  ISETP.GT.U32.AND P1, PT, R29.reuse, R26, PT ;  /* 0x0000001a1d00720c */ /* 0x040fe40003f24070 */
[C---:B------:R-:W-:Y:S02]  /*4ea0*/  ISETP.GT.U32.AND P4, PT, R29.reuse, R13, PT ;  /* 0x0000000d1d00720c */ /* 0x040fe40003f84070 */
[----:B------:R-:W-:-:S05]  /*4eb0*/  ISETP.GT.U32.AND P5, PT, R29, R17, PT ;  /* 0x000000111d00720c */ /* 0x000fca0003fa4070 */
[--C-:B------:R-:W-:Y:S02]  /*4ec0*/  @!P2 IMAD.IADD R11, R11, 0x1, -R29.reuse ;  /* 0x000000010b0ba824 */ /* 0x100fe400078e0a1d */
[--C-:B------:R-:W-:Y:S02]  /*4ed0*/  @!P3 IMAD.IADD R12, R12, 0x1, -R29.reuse ;  /* 0x000000010c0cb824 */ /* 0x100fe400078e0a1d */
[----:B------:R-:W-:-:S05]  /*4ee0*/  @!P1 IMAD.IADD R26, R26, 0x1, -R29 ;  /* 0x000000011a1a9824 */ /* 0x000fca00078e0a1d */
[----:B------:R0:W-:Y:S01]  /*4ef0*/  STL [R1+0x4c], R26 ;  /* 0x00004c1a01007387 */ /* 0x0001e20000100800 */
[--C-:B------:R-:W-:Y:S01]  /*4f00*/  @!P4 IMAD.IADD R13, R13, 0x1, -R29.reuse ;  /* 0x000000010d0dc824 */ /* 0x100fe200078e0a1d */
[----:B------:R-:W-:Y:S02]  /*4f10*/  ISETP.GT.U32.AND P1, PT, R29, R27, PT ;  /* 0x0000001b1d00720c */ /* 0x000fe40003f24070 */
[----:B0-----:R-:W4:Y:S01]  /*4f20*/  LDL.LU R26, [R1+0x134] ;  /* 0x00013400011a7983 */ /* 0x001f220000300800 */
[----:B------:R-:W-:-:S10]  /*4f30*/  @!P5 IMAD.IADD R17, R17, 0x1, -R29 ;  /* 0x000000011111d824 */ /* 0x000fd400078e0a1d */
[----:B------:R-:W-:Y:S01]  /*4f40*/  @!P1 IMAD.IADD R27, R27, 0x1, -R29 ;  /* 0x000000011b1b9824 */ /* 0x000fe200078e0a1d */
[C---:B--2---:R-:W-:Y:S02]  /*4f50*/  ISETP.GT.U32.AND P0, PT, R29.reuse, R15, PT ;  /* 0x0000000f1d00720c */ /* 0x044fe40003f04070 */
[----:B------:R-:W-:-:S11]  /*4f60*/  ISETP.GT.U32.AND P6, PT, R29, R8, PT ;  /* 0x000000081d00720c */ /* 0x000fd60003fc4070 */
[--C-:B------:R-:W-:Y:S02]  /*4f70*/  @!P0 IMAD.IADD R15, R15, 0x1, -R29.reuse ;  /* 0x000000010f0f8824 */ /* 0x100fe400078e0a1d */
[----:B------:R-:W-:Y:S01]  /*4f80*/  @!P6 IMAD.IADD R8, R8, 0x1, -R29 ;  /* 0x000000010808e824 */ /* 0x000fe200078e0a1d */
[----:B------:R-:W-:-:S04]  /*4f90*/  ISETP.GT.U32.AND P6, PT, R29, R4, PT ;  /* 0x000000041d00720c */ /* 0x000fc80003fc4070 */
[----:B------:R-:W-:-:S09]  /*4fa0*/  ISETP.GT.U32.AND P0, PT, R29, R8, PT ;  /* 0x000000081d00720c */ /* 0x000fd20003f04070 */
[----:B------:R-:W-:Y:S01]  /*4fb0*/  @!P6 IMAD.IADD R4, R4, 0x1, -R29 ;  /* 0x000000010404e824 */ /* 0x000fe200078e0a1d */
[----:B------:R-:W-:-:S03]  /*4fc0*/  ISETP.GT.U32.AND P6, PT, R29, R15, PT ;  /* 0x0000000f1d00720c */ /* 0x000fc60003fc4070 */
[----:B------:R-:W-:-:S10]  /*4fd0*/  @!P0 IMAD.IADD R8, R8, 0x1, -R29 ;  /* 0x0000000108088824 */ /* 0x000fd400078e0a1d */
[----:B------:R-:W-:Y:S01]  /*4fe0*/  @!P6 IMAD.IADD R15, R15, 0x1, -R29 ;  /* 0x000000010f0fe824 */ /* 0x000fe200078e0a1d */
[C---:B---3--:R-:W-:Y:S02]  /*4ff0*/  ISETP.GT.U32.AND P0, PT, R29.reuse, R19, PT ;  /* 0x000000131d00720c */ /* 0x048fe40003f04070 */
[C---:B----4-:R-:W-:Y:S02]  /*5000*/  ISETP.GT.U32.AND P2, PT, R29.reuse, R9, PT ;  /* 0x000000091d00720c */ /* 0x050fe40003f44070 */
[C---:B------:R-:W-:Y:S02]  /*5010*/  ISETP.GT.U32.AND P3, PT, R29.reuse, R18, PT ;  /* 0x000000121d00720c */ /* 0x040fe40003f64070 */
[----:B------:R-:W-:-:S07]  /*5020*/  ISETP.GT.U32.AND P4, PT, R29, R20, PT ;  /* 0x000000141d00720c */ /* 0x000fce0003f84070 */
[--C-:B------:R-:W-:Y:S02]  /*5030*/  @!P0 IMAD.IADD R19, R19, 0x1, -R29.reuse ;  /* 0x0000000113138824 */ /* 0x100fe400078e0a1d */
[--C-:B------:R-:W-:Y:S01]  /*5040*/  @!P2 IMAD.IADD R9, R9, 0x1, -R29.reuse ;  /* 0x000000010909a824 */ /* 0x100fe200078e0a1d */
[C---:B------:R-:W-:Y:S01]  /*5050*/  ISETP.GT.U32.AND P5, PT, R29.reuse, R21, PT ;  /* 0x000000151d00720c */ /* 0x040fe20003fa4070 */
[----:B------:R-:W-:Y:S01]  /*5060*/  @!P3 IMAD.IADD R18, R18, 0x1, -R29 ;  /* 0x000000011212b824 */ /* 0x000fe200078e0a1d */
[C---:B------:R-:W-:Y:S02]  /*5070*/  ISETP.GT.U32.AND P6, PT, R29.reuse, R7, PT ;  /* 0x000000071d00720c */ /* 0x040fe40003fc4070 */
[C---:B------:R-:W-:Y:S02]  /*5080*/  ISETP.GT.U32.AND P0, PT, R29.reuse, R10, PT ;  /* 0x0000000a1d00720c */ /* 0x040fe40003f04070 */
[C---:B------:R-:W-:Y:S02]  /*5090*/  ISETP.GT.U32.AND P2, PT, R29.reuse, R16, PT ;  /* 0x000000101d00720c */ /* 0x040fe40003f44070 */
[----:B------:R-:W-:-:S07]  /*50a0*/  ISETP.GT.U32.AND P3, PT, R29, R22, PT ;  /* 0x000000161d00720c */ /* 0x000fce0003f64070 */
[--C-:B------:R-:W-:Y:S01]  /*50b0*/  @!P6 IMAD.IADD R7, R7, 0x1, -R29.reuse ;  /* 0x000000010707e824 */ /* 0x100fe200078e0a1d */
[C---:B------:R-:W-:Y:S01]  /*50c0*/  ISETP.GT.U32.AND P6, PT, R29.reuse, R19, PT ;  /* 0x000000131d00720c */ /* 0x040fe20003fc4070 */
[----:B------:R-:W-:Y:S01]  /*50d0*/  STL [R1+0x48], R8 ;  /* 0x0000480801007387 */ /* 0x000fe20000100800 */
[--C-:B------:R-:W-:Y:S01]  /*50e0*/  @!P4 IMAD.IADD R20, R20, 0x1, -R29.reuse ;  /* 0x000000011414c824 */ /* 0x100fe200078e0a1d */
[C---:B------:R-:W-:Y:S01]  /*50f0*/  ISETP.GT.U32.AND P1, PT, R29.reuse, R23, PT ;  /* 0x000000171d00720c */ /* 0x040fe20003f24070 */
[--C-:B------:R-:W-:Y:S01]  /*5100*/  @!P0 IMAD.IADD R10, R10, 0x1, -R29.reuse ;  /* 0x000000010a0a8824 */ /* 0x100fe200078e0a1d */
[----:B------:R-:W-:Y:S01]  /*5110*/  STL [R1+0x44], R11 ;  /* 0x0000440b01007387 */ /* 0x000fe20000100800 */
[C---:B------:R-:W-:Y:S01]  /*5120*/  ISETP.GT.U32.AND P0, PT, R29.reuse, R9, PT ;  /* 0x000000091d00720c */ /* 0x040fe20003f04070 */
[--C-:B------:R-:W-:Y:S01]  /*5130*/  @!P2 IMAD.IADD R16, R16, 0x1, -R29.reuse ;  /* 0x000000011010a824 */ /* 0x100fe200078e0a1d */
[C---:B------:R-:W-:Y:S01]  /*5140*/  ISETP.GT.U32.AND P4, PT, R29.reuse, R24, PT ;  /* 0x000000181d00720c */ /* 0x040fe20003f84070 */
[----:B------:R-:W-:Y:S01]  /*5150*/  STL [R1+0x40], R12 ;  /* 0x0000400c01007387 */ /* 0x000fe20000100800 */
[----:B------:R-:W-:Y:S01]  /*5160*/  ISETP.GT.U32.AND P2, PT, R29, R18, PT ;  /* 0x000000121d00720c */ /* 0x000fe20003f44070 */
[----:B------:R-:W-:-:S02]  /*5170*/  @!P5 IMAD.IADD R21, R21, 0x1, -R29 ;  /* 0x000000011515d824 */ /* 0x000fc400078e0a1d */
[----:B------:R-:W-:Y:S01]  /*5180*/  STL [R1+0x3c], R13 ;  /* 0x00003c0d01007387 */ /* 0x000fe20000100800 */
[----:B------:R-:W-:Y:S01]  /*5190*/  @!P3 IMAD.IADD R22, R22, 0x1, -R29 ;  /* 0x000000011616b824 */ /* 0x000fe200078e0a1d */
[C---:B------:R-:W-:Y:S02]  /*51a0*/  ISETP.GT.U32.AND P5, PT, R29.reuse, R25, PT ;  /* 0x000000191d00720c */ /* 0x040fe40003fa4070 */
[----:B------:R-:W-:Y:S01]  /*51b0*/  STL [R1+0x38], R17 ;  /* 0x0000381101007387 */ /* 0x000fe20000100800 */
[----:B------:R-:W-:-:S03]  /*51c0*/  ISETP.GT.U32.AND P3, PT, R29, R20, PT ;  /* 0x000000141d00720c */ /* 0x000fc60003f64070 */
[----:B------:R0:W-:Y:S04]  /*51d0*/  STL [R1+0x30], R15 ;  /* 0x0000300f01007387 */ /* 0x0001e80000100800 */
[----:B------:R1:W-:Y:S01]  /*51e0*/  STL [R1+0x34], R27 ;  /* 0x0000341b01007387 */ /* 0x0003e20000100800 */
[----:B------:R-:W-:-:S03]  /*51f0*/  @!P6 IMAD.IADD R19, R19, 0x1, -R29 ;  /* 0x000000011313e824 */ /* 0x000fc600078e0a1d */
[----:B0-----:R-:W2:Y:S04]  /*5200*/  LDL R15, [R1+0x7c0] ;  /* 0x0007c000010f7983 */ /* 0x001ea80000100800 */
[----:B-1----:R-:W3:Y:S04]  /*5210*/  LDL.LU R27, [R1+0x148] ;  /* 0x00014800011b7983 */ /* 0x002ee80000300800 */
[----:B------:R-:W4:Y:S01]  /*5220*/  LDL.LU R11, [R1+0x14c] ;  /* 0x00014c00010b7983 */ /* 0x000f220000300800 */
[----:B------:R-:W-:-:S03]  /*5230*/  @!P1 IMAD.IADD R23, R23, 0x1, -R29 ;  /* 0x0000000117179824 */ /* 0x000fc600078e0a1d */
[----:B------:R-:W2:Y:S01]  /*5240*/  LDL.LU R12, [R1+0x150] ;  /* 0x00015000010c7983 */ /* 0x000ea20000300800 */
[--C-:B------:R-:W-:Y:S02]  /*5250*/  @!P0 IMAD.IADD R9, R9, 0x1, -R29.reuse ;  /* 0x0000000109098824 */ /* 0x100fe400078e0a1d */
[--C-:B------:R-:W-:Y:S01]  /*5260*/  @!P4 IMAD.IADD R24, R24, 0x1, -R29.reuse ;  /* 0x000000011818c824 */ /* 0x100fe200078e0a1d */
[----:B------:R-:W2:Y:S01]  /*5270*/  LDL.LU R13, [R1+0x154] ;  /* 0x00015400010d7983 */ /* 0x000ea20000300800 */
[--C-:B------:R-:W-:Y:S01]  /*5280*/  @!P2 IMAD.IADD R18, R18, 0x1, -R29.reuse ;  /* 0x000000011212a824 */ /* 0x100fe200078e0a1d */
[----:B------:R-:W-:Y:S02]  /*5290*/  ISETP.GT.U32.AND P4, PT, R29, R21, PT ;  /* 0x000000151d00720c */ /* 0x000fe40003f84070 */
[----:B------:R-:W2:Y:S01]  /*52a0*/  LDL.LU R17, [R1+0x140] ;  /* 0x0001400001117983 */ /* 0x000ea20000300800 */
[--C-:B------:R-:W-:Y:S01]  /*52b0*/  @!P5 IMAD.IADD R25, R25, 0x1, -R29.reuse ;  /* 0x000000011919d824 */ /* 0x100fe200078e0a1d */
[----:B------:R-:W-:Y:S01]  /*52c0*/  ISETP.GT.U32.AND P5, PT, R29, R23, PT ;  /* 0x000000171d00720c */ /* 0x000fe20003fa4070 */
[--C-:B------:R-:W-:Y:S01]  /*52d0*/  @!P3 IMAD.IADD R20, R20, 0x1, -R29.reuse ;  /* 0x000000011414b824 */ /* 0x100fe200078e0a1d */
[----:B------:R0:W-:Y:S04]  /*52e0*/  STL [R1+0x198], R19 ;  /* 0x0001981301007387 */ /* 0x0001e80000100800 */
[----:B0-----:R-:W2:Y:S04]  /*52f0*/  LDL.LU R19, [R1+0x138] ;  /* 0x0001380001137983 */ /* 0x001ea80000300800 */
[----:B------:R0:W-:Y:S04]  /*5300*/  STL [R1+0x19c], R9 ;  /* 0x00019c0901007387 */ /* 0x0001e80000100800 */
[----:B------:R-:W2:Y:S04]  /*5310*/  LDL.LU R8, [R1+0x124] ;  /* 0x0001240001087983 */ /* 0x000ea80000300800 */
[----:B------:R1:W-:Y:S04]  /*5320*/  STL [R1+0x16c], R18 ;  /* 0x00016c1201007387 */ /* 0x0003e80000100800 */
[----:B0-----:R-:W2:Y:S04]  /*5330*/  LDL.LU R9, [R1+0x128] ;  /* 0x0001280001097983 */ /* 0x001ea80000300800 */
[----:B------:R0:W-:Y:S04]  /*5340*/  STL [R1+0x184], R20 ;  /* 0x0001841401007387 */ /* 0x0001e80000100800 */
[----:B-1----:R-:W2:Y:S01]  /*5350*/  LDL.LU R18, [R1+0x130] ;  /* 0x0001300001127983 */ /* 0x002ea20000300800 */
[----:B------:R-:W-:-:S03]  /*5360*/  @!P4 IMAD.IADD R21, R21, 0x1, -R29 ;  /* 0x000000011515c824 */ /* 0x000fc600078e0a1d */
[----:B0-----:R-:W2:Y:S01]  /*5370*/  LDL.LU R20, [R1+0x108] ;  /* 0x0001080001147983 */ /* 0x001ea20000300800 */
[----:B------:R-:W-:-:S03]  /*5380*/  @!P5 IMAD.IADD R23, R23, 0x1, -R29 ;  /* 0x000000011717d824 */ /* 0x000fc600078e0a1d */
[----:B------:R0:W-:Y:S04]  /*5390*/  STL [R1+0x188], R21 ;  /* 0x0001881501007387 */ /* 0x0001e80000100800 */
[----:B0-----:R-:W2:Y:S04]  /*53a0*/  LDL.LU R21, [R1+0x114] ;  /* 0x0001140001157983 */ /* 0x001ea80000300800 */
[----:B------:R0:W-:Y:S04]  /*53b0*/  STL [R1+0x18c], R23 ;  /* 0x00018c1701007387 */ /* 0x0001e80000100800 */
[----:B0-----:R-:W2:Y:S01]  /*53c0*/  LDL.LU R23, [R1+0x118] ;  /* 0x0001180001177983 */ /* 0x001ea20000300800 */
[----:B------:R-:W-:-:S02]  /*53d0*/  ISETP.GT.U32.AND P1, PT, R29, R26, PT ;  /* 0x0000001a1d00720c */ /* 0x000fc40003f24070 */
[C---:B------:R-:W-:Y:S02]  /*53e0*/  ISETP.GT.U32.AND P0, PT, R29.reuse, R10, PT ;  /* 0x0000000a1d00720c */ /* 0x040fe40003f04070 */
[----:B------:R-:W-:-:S09]  /*53f0*/  ISETP.GT.U32.AND P2, PT, R29, R16, PT ;  /* 0x000000101d00720c */ /* 0x000fd20003f44070 */
[--C-:B------:R-:W-:Y:S01]  /*5400*/  @!P1 IMAD.IADD R26, R26, 0x1, -R29.reuse ;  /* 0x000000011a1a9824 */ /* 0x100fe200078e0a1d */
[C---:B------:R-:W-:Y:S01]  /*5410*/  ISETP.GT.U32.AND P1, PT, R29.reuse, R7, PT ;  /* 0x000000071d00720c */ /* 0x040fe20003f24070 */
[--C-:B------:R-:W-:Y:S01]  /*5420*/  @!P0 IMAD.IADD R10, R10, 0x1, -R29.reuse ;  /* 0x000000010a0a8824 */ /* 0x100fe200078e0a1d */
[C---:B------:R-:W-:Y:S02]  /*5430*/  ISETP.GT.U32.AND P3, PT, R29.reuse, R22, PT ;  /* 0x000000161d00720c */ /* 0x040fe40003f64070 */
[C---:B------:R-:W-:Y:S01]  /*5440*/  ISETP.GT.U32.AND P6, PT, R29.reuse, R26, PT ;  /* 0x0000001a1d00720c */ /* 0x040fe20003fc4070 */
[----:B------:R-:W-:Y:S01]  /*5450*/  @!P2 IMAD.IADD R16, R16, 0x1, -R29 ;  /* 0x000000011010a824 */ /* 0x000fe200078e0a1d */
[----:B------:R-:W-:-:S07]  /*5460*/  ISETP.GT.U32.AND P4, PT, R29, R24, PT ;  /* 0x000000181d00720c */ /* 0x000fce0003f84070 */
[--C-:B------:R-:W-:Y:S01]  /*5470*/  @!P1 IMAD.IADD R7, R7, 0x1, -R29.reuse ;  /* 0x0000000107079824 */ /* 0x100fe200078e0a1d */
[----:B------:R-:W-:Y:S01]  /*5480*/  ISETP.GT.U32.AND P5, PT, R29, R25, PT ;  /* 0x000000191d00720c */ /* 0x000fe20003fa4070 */
[--C-:B------:R-:W-:Y:S02]  /*5490*/  @!P3 IMAD.IADD R22, R22, 0x1, -R29.reuse ;  /* 0x000000011616b824 */ /* 0x100fe400078e0a1d */
[--C-:B------:R-:W-:Y:S02]  /*54a0*/  @!P6 IMAD.IADD R26, R26, 0x1, -R29.reuse ;  /* 0x000000011a1ae824 */ /* 0x100fe400078e0a1d */
[----:B------:R-:W-:-:S08]  /*54b0*/  @!P4 IMAD.IADD R24, R24, 0x1, -R29 ;  /* 0x000000011818c824 */ /* 0x000fd000078e0a1d */
[--C-:B------:R-:W-:Y:S01]  /*54c0*/  @!P5 IMAD.IADD R25, R25, 0x1, -R29.reuse ;  /* 0x000000011919d824 */ /* 0x100fe200078e0a1d */
[C---:B---3--:R-:W-:Y:S02]  /*54d0*/  ISETP.GT.U32.AND P1, PT, R29.reuse, R27, PT ;  /* 0x0000001b1d00720c */ /* 0x048fe40003f24070 */
[C---:B----4-:R-:W-:Y:S02]  /*54e0*/  ISETP.GT.U32.AND P0, PT, R29.reuse, R11, PT ;  /* 0x0000000b1d00720c */ /* 0x050fe40003f04070 */
[----:B--2---:R-:W-:Y:S02]  /*54f0*/  ISETP.GT.U32.AND P2, PT, R29, R12, PT ;  /* 0x0000000c1d00720c */ /* 0x004fe40003f44070 */
[----:B------:R-:W-:Y:S02]  /*5500*/  IABS R2, R15 ;  /* 0x0000000f00027213 */ /* 0x000fe40000000000 */
[----:B------:R-:W2:Y:S05]  /*5510*/  LDL.LU R15, [R1+0x11c] ;  /* 0x00011c00010f7983 */ /* 0x000eaa0000300800 */
[----:B------:R-:W-:Y:S01]  /*5520*/  @!P1 IMAD.IADD R27, R27, 0x1, -R29 ;  /* 0x000000011b1b9824 */ /* 0x000fe200078e0a1d */
[----:B------:R-:W-:-:S02]  /*5530*/  ISETP.GT.U32.AND P3, PT, R29, R13, PT ;  /* 0x0000000d1d00720c */ /* 0x000fc40003f64070 */
[----:B------:R-:W-:Y:S01]  /*5540*/  ISETP.GT.U32.AND P4, PT, R29, R17, PT ;  /* 0x000000111d00720c */ /* 0x000fe20003f84070 */
[--C-:B------:R-:W-:Y:S02]  /*5550*/  @!P0 IMAD.IADD R11, R11, 0x1, -R29.reuse ;  /* 0x000000010b0b8824 */ /* 0x100fe400078e0a1d */
[----:B------:R-:W-:Y:S01]  /*5560*/  @!P2 IMAD.IADD R12, R12, 0x1, -R29 ;  /* 0x000000010c0ca824 */ /* 0x000fe200078e0a1d */
[C---:B------:R-:W-:Y:S02]  /*5570*/  ISETP.GT.U32.AND P6, PT, R29.reuse, R8, PT ;  /* 0x000000081d00720c */ /* 0x040fe40003fc4070 */
[C---:B------:R-:W-:Y:S02]  /*5580*/  ISETP.GT.U32.AND P1, PT, R29.reuse, R9, PT ;  /* 0x000000091d00720c */ /* 0x040fe40003f24070 */
[C---:B------:R-:W-:Y:S02]  /*5590*/  ISETP.GT.U32.AND P0, PT, R29.reuse, R18, PT ;  /* 0x000000121d00720c */ /* 0x040fe40003f04070 */
[----:B------:R-:W-:-:S07]  /*55a0*/  ISETP.GT.U32.AND P2, PT, R29, R20, PT ;  /* 0x000000141d00720c */ /* 0x000fce0003f44070 */
[--C-:B------:R-:W-:Y:S01]  /*55b0*/  @!P6 IMAD.IADD R8, R8, 0x1, -R29.reuse ;  /* 0x000000010808e824 */ /* 0x100fe200078e0a1d */
[----:B------:R-:W-:Y:S01]  /*55c0*/  ISETP.GT.U32.AND P5, PT, R29, R19, PT ;  /* 0x000000131d00720c */ /* 0x000fe20003fa4070 */
[--C-:B------:R-:W-:Y:S01]  /*55d0*/  @!P3 IMAD.IADD R13, R13, 0x1, -R29.reuse ;  /* 0x000000010d0db824 */ /* 0x100fe200078e0a1d */
[----:B------:R-:W-:Y:S01]  /*55e0*/  ISETP.GT.U32.AND P6, PT, R29, R27, PT ;  /* 0x0000001b1d00720c */ /* 0x000fe20003fc4070 */
[--C-:B------:R-:W-:Y:S01]  /*55f0*/  @!P1 IMAD.IADD R9, R9, 0x1, -R29.reuse ;  /* 0x0000000109099824 */ /* 0x100fe200078e0a1d */
[----:B------:R-:W-:Y:S01]  /*5600*/  ISETP.GT.U32.AND P1, PT, R29, R11, PT ;  /* 0x0000000b1d00720c */ /* 0x000fe20003f24070 */
[--C-:B------:R-:W-:Y:S01]  /*5610*/  @!P4 IMAD.IADD R17, R17, 0x1, -R29.reuse ;  /* 0x000000011111c824 */ /* 0x100fe200078e0a1d */
[----:B------:R-:W-:Y:S01]  /*5620*/  STL [R1+0x190], R7 ;  /* 0x0001900701007387 */ /* 0x000fe20000100800 */
[--C-:B------:R-:W-:Y:S01]  /*5630*/  @!P0 IMAD.IADD R18, R18, 0x1, -R29.reuse ;  /* 0x0000000112128824 */ /* 0x100fe200078e0a1d */
[C---:B------:R-:W-:Y:S02]  /*5640*/  ISETP.GT.U32.AND P0, PT, R29.reuse, R12, PT ;  /* 0x0000000c1d00720c */ /* 0x040fe40003f04070 */
[C---:B------:R-:W-:Y:S01]  /*5650*/  ISETP.GT.U32.AND P3, PT, R29.reuse, R21, PT ;  /* 0x000000151d00720c */ /* 0x040fe20003f64070 */
[----:B------:R-:W-:Y:S01]  /*5660*/  STL [R1+0x180], R10 ;  /* 0x0001800a01007387 */ /* 0x000fe20000100800 */
[----:B------:R-:W-:Y:S01]  /*5670*/  @!P2 IMAD.IADD R20, R20, 0x1, -R29 ;  /* 0x000000011414a824 */ /* 0x000fe200078e0a1d */
[----:B------:R-:W-:-:S02]  /*5680*/  ISETP.GT.U32.AND P2, PT, R29, R13, PT ;  /* 0x0000000d1d00720c */ /* 0x000fc40003f44070 */
[----:B------:R-:W-:Y:S04]  /*5690*/  STL [R1+0x178], R16 ;  /* 0x0001781001007387 */ /* 0x000fe80000100800 */
[----:B------:R-:W-:Y:S01]  /*56a0*/  STL [R1+0x158], R22 ;  /* 0x0001581601007387 */ /* 0x000fe20000100800 */
[----:B------:R-:W-:-:S03]  /*56b0*/  ISETP.GT.U32.AND P4, PT, R29, R23, PT ;  /* 0x000000171d00720c */ /* 0x000fc60003f84070 */
[----:B------:R-:W-:Y:S04]  /*56c0*/  STL [R1+0x15c], R24 ;  /* 0x00015c1801007387 */ /* 0x000fe80000100800 */
[----:B------:R0:W-:Y:S01]  /*56d0*/  STL [R1+0x164], R25 ;  /* 0x0001641901007387 */ /* 0x0001e20000100800 */
[--C-:B------:R-:W-:Y:S02]  /*56e0*/  @!P5 IMAD.IADD R19, R19, 0x1, -R29.reuse ;  /* 0x000000011313d824 */ /* 0x100fe400078e0a1d */
[--C-:B------:R-:W-:Y:S02]  /*56f0*/  @!P6 IMAD.IADD R27, R27, 0x1, -R29.reuse ;  /* 0x000000011b1be824 */ /* 0x100fe400078e0a1d */
[--C-:B------:R-:W-:Y:S01]  /*5700*/  @!P3 IMAD.IADD R21, R21, 0x1, -R29.reuse ;  /* 0x000000011515b824 */ /* 0x100fe200078e0a1d */
[----:B0-----:R-:W3:Y:S04]  /*5710*/  LDL.LU R25, [R1+0x120] ;  /* 0x0001200001197983 */ /* 0x001ee80000300800 */
[----:B------:R-:W4:Y:S01]  /*5720*/  LDL.LU R16, [R1+0x110] ;  /* 0x0001100001107983 */ /* 0x000f220000300800 */
[----:B------:R-:W-:Y:S01]  /*5730*/  @!P1 IMAD.IADD R11, R11, 0x1, -R29 ;  /* 0x000000010b0b9824 */ /* 0x000fe200078e0a1d */
[----:B------:R-:W-:-:S02]  /*5740*/  ISETP.GT.U32.AND P3, PT, R29, R17, PT ;  /* 0x000000111d00720c */ /* 0x000fc40003f64070 */
[----:B------:R-:W4:Y:S01]  /*5750*/  LDL.LU R22, [R1+0x10c] ;  /* 0x00010c0001167983 */ /* 0x000f220000300800 */
[----:B------:R-:W-:-:S03]  /*5760*/  @!P4 IMAD.IADD R23, R23, 0x1, -R29 ;  /* 0x000000011717c824 */ /* 0x000fc600078e0a1d */
[----:B------:R0:W-:Y:S01]  /*5770*/  STL [R1+0x134], R26 ;  /* 0x0001341a01007387 */ /* 0x0001e20000100800 */
[--C-:B------:R-:W-:Y:S01]  /*5780*/  @!P0 IMAD.IADD R12, R12, 0x1, -R29.reuse ;  /* 0x000000010c0c8824 */ /* 0x100fe200078e0a1d */
[----:B------:R-:W-:Y:S02]  /*5790*/  ISETP.GT.U32.AND P4, PT, R29, R19, PT ;  /* 0x000000131d00720c */ /* 0x000fe40003f84070 */
[----:B------:R-:W4:Y:S01]  /*57a0*/  LDL.LU R24, [R1+0xf0] ;  /* 0x0000f00001187983 */ /* 0x000f220000300800 */
[----:B------:R-:W-:-:S03]  /*57b0*/  @!P2 IMAD.IADD R13, R13, 0x1, -R29 ;  /* 0x000000010d0da824 */ /* 0x000fc600078e0a1d */
[----:B0-----:R-:W4:Y:S04]  /*57c0*/  LDL.LU R26, [R1+0x100] ;  /* 0x00010000011a7983 */ /* 0x001f280000300800 */
[----:B------:R0:W-:Y:S04]  /*57d0*/  STL [R1+0x148], R27 ;  /* 0x0001481b01007387 */ /* 0x0001e80000100800 */
[----:B0-----:R-:W4:Y:S04]  /*57e0*/  LDL.LU R27, [R1+0x104] ;  /* 0x00010400011b7983 */ /* 0x001f280000300800 */
[----:B------:R0:W-:Y:S04]  /*57f0*/  STL [R1+0x14c], R11 ;  /* 0x00014c0b01007387 */ /* 0x0001e80000100800 */
[----:B------:R-:W4:Y:S04]  /*5800*/  LDL.LU R7, [R1+0xc0] ;  /* 0x0000c00001077983 */ /* 0x000f280000300800 */
[----:B------:R1:W-:Y:S04]  /*5810*/  STL [R1+0x150], R12 ;  /* 0x0001500c01007387 */ /* 0x0003e80000100800 */
[----:B------:R-:W4:Y:S04]  /*5820*/  LDL.LU R10, [R1+0xcc] ;  /* 0x0000cc00010a7983 */ /* 0x000f280000300800 */
[----:B------:R1:W-:Y:S04]  /*5830*/  STL [R1+0x154], R13 ;  /* 0x0001540d01007387 */ /* 0x0003e80000100800 */
[----:B0-----:R-:W4:Y:S01]  /*5840*/  LDL.LU R11, [R1+0xd0] ;  /* 0x0000d000010b7983 */ /* 0x001f220000300800 */
[----:B------:R-:W-:-:S02]  /*5850*/  @!P3 IMAD.IADD R17, R17, 0x1, -R29 ;  /* 0x000000011111b824 */ /* 0x000fc400078e0a1d */
[----:B------:R-:W-:Y:S01]  /*5860*/  @!P4 IMAD.IADD R19, R19, 0x1, -R29 ;  /* 0x000000011313c824 */ /* 0x000fe200078e0a1d */
[----:B-1----:R-:W4:Y:S04]  /*5870*/  LDL.LU R12, [R1+0xd4] ;  /* 0x0000d400010c7983 */ /* 0x002f280000300800 */
[----:B------:R-:W-:Y:S04]  /*5880*/  STL [R1+0x140], R17 ;  /* 0x0001401101007387 */ /* 0x000fe80000100800 */
[----:B------:R-:W4:Y:S04]  /*5890*/  LDL.LU R13, [R1+0xd8] ;  /* 0x0000d800010d7983 */ /* 0x000f280000300800 */
[----:B------:R0:W-:Y:S04]  /*58a0*/  STL [R1+0x138], R19 ;  /* 0x0001381301007387 */ /* 0x0001e80000100800 */
[----:B0-----:R-:W4:Y:S04]  /*58b0*/  LDL.LU R19, [R1+0xc8] ;  /* 0x0000c80001137983 */ /* 0x001f280000300800 */
[----:B------:R-:W4:Y:S01]  /*58c0*/  LDL.LU R17, [R1+0xc4] ;  /* 0x0000c40001117983 */ /* 0x000f220000300800 */
[----:B------:R-:W-:-:S02]  /*58d0*/  ISETP.GT.U32.AND P1, PT, R29, R9, PT ;  /* 0x000000091d00720c */ /* 0x000fc40003f24070 */
[C---:B------:R-:W-:Y:S02]  /*58e0*/  ISETP.GT.U32.AND P0, PT, R29.reuse, R18, PT ;  /* 0x000000121d00720c */ /* 0x040fe40003f04070 */
[C---:B------:R-:W-:Y:S02]  /*58f0*/  ISETP.GT.U32.AND P3, PT, R29.reuse, R21, PT ;  /* 0x000000151d00720c */ /* 0x040fe40003f64070 */
[----:B------:R-:W-:-:S07]  /*5900*/  ISETP.GT.U32.AND P2, PT, R29, R20, PT ;  /* 0x000000141d00720c */ /* 0x000fce0003f44070 */
[--C-:B------:R-:W-:Y:S01]  /*5910*/  @!P1 IMAD.IADD R9, R9, 0x1, -R29.reuse ;  /* 0x0000000109099824 */ /* 0x100fe200078e0a1d */
[----:B------:R-:W-:Y:S01]  /*5920*/  ISETP.GT.U32.AND P4, PT, R29, R23, PT ;  /* 0x000000171d00720c */ /* 0x000fe20003f84070 */
[--C-:B------:R-:W-:Y:S02]  /*5930*/  @!P0 IMAD.IADD R18, R18, 0x1, -R29.reuse ;  /* 0x0000000112128824 */ /* 0x100fe400078e0a1d */
[--C-:B------:R-:W-:Y:S02]  /*5940*/  @!P3 IMAD.IADD R21, R21, 0x1, -R29.reuse ;  /* 0x000000011515b824 */ /* 0x100fe400078e0a1d */
[----:B------:R-:W-:-:S08]  /*5950*/  @!P2 IMAD.IADD R20, R20, 0x1, -R29 ;  /* 0x000000011414a824 */ /* 0x000fd000078e0a1d */
[----:B------:R-:W-:Y:S01]  /*5960*/  @!P4 IMAD.IADD R23, R23, 0x1, -R29 ;  /* 0x000000011717c824 */ /* 0x000fe200078e0a1d */
[----:B--2---:R-:W-:-:S13]  /*5970*/  ISETP.GT.U32.AND P5, PT, R29, R15, PT ;  /* 0x0000000f1d00720c */ /* 0x004fda0003fa4070 */
[----:B------:R-:W-:Y:S01]  /*5980*/  @!P5 IMAD.IADD R15, R15, 0x1, -R29 ;  /* 0x000000010f0fd824 */ /* 0x000fe200078e0a1d */
[----:B------:R-:W-:-:S04]  /*5990*/  ISETP.GT.U32.AND P5, PT, R29, R8, PT ;  /* 0x000000081d00720c */ /* 0x000fc80003fa4070 */
[----:B------:R-:W-:-:S09]  /*59a0*/  ISETP.GT.U32.AND P6, PT, R29, R15, PT ;  /* 0x0000000f1d00720c */ /* 0x000fd20003fc4070 */
[----:B------:R-:W-:-:S04]  /*59b0*/  @!P5 IMAD.IADD R8, R8, 0x1, -R29 ;  /* 0x000000010808d824 */ /* 0x000fc800078e0a1d */
[----:B------:R-:W-:Y:S01]  /*59c0*/  @!P6 IMAD.IADD R15, R15, 0x1, -R29 ;  /* 0x000000010f0fe824 */ /* 0x000fe200078e0a1d */
[----:B------:R-:W-:Y:S04]  /*59d0*/  STL [R1+0x124], R8 ;  /* 0x0001240801007387 */ /* 0x000fe80000100800 */
[----:B------:R-:W-:Y:S04]  /*59e0*/  STL [R1+0x128], R9 ;  /* 0x0001280901007387 */ /* 0x000fe80000100800 */
[----:B------:R-:W-:Y:S04]  /*59f0*/  STL [R1+0x130], R18 ;  /* 0x0001301201007387 */ /* 0x000fe80000100800 */
[----:B------:R-:W-:Y:S04]  /*5a00*/  STL [R1+0x108], R20 ;  /* 0x0001081401007387 */ /* 0x000fe80000100800 */
[----:B------:R-:W-:Y:S04]  /*5a10*/  STL [R1+0x114], R21 ;  /* 0x0001141501007387 */ /* 0x000fe80000100800 */
[----:B------:R0:W-:Y:S04]  /*5a20*/  STL [R1+0x11c], R15 ;  /* 0x00011c0f01007387 */ /* 0x0001e80000100800 */
[----:B------:R1:W-:Y:S04]  /*5a30*/  STL [R1+0x118], R23 ;  /* 0x0001181701007387 */ /* 0x0003e80000100800 */
[----:B0-----:R-:W2:Y:S04]  /*5a40*/  LDL.LU R15, [R1+0xb4] ;  /* 0x0000b400010f7983 */ /* 0x001ea80000300800 */
[----:B------:R-:W2:Y:S04]  /*5a50*/  LDL.LU R18, [R1+0xb8] ;  /* 0x0000b80001127983 */ /* 0x000ea80000300800 */
[----:B------:R-:W2:Y:S04]  /*5a60*/  LDL.LU R20, [R1+0xbc] ;  /* 0x0000bc0001147983 */ /* 0x000ea80000300800 */
[----:B------:R-:W2:Y:S04]  /*5a70*/  LDL.LU R21, [R1+0x9c] ;  /* 0x00009c0001157983 */ /* 0x000ea80000300800 */
[----:B-1----:R-:W2:Y:S01]  /*5a80*/  LDL.LU R23, [R1+0xa8] ;  /* 0x0000a80001177983 */ /* 0x002ea20000300800 */
[----:B---3--:R-:W-:-:S02]  /*5a90*/  ISETP.GT.U32.AND P5, PT, R29, R25, PT ;  /* 0x000000191d00720c */ /* 0x008fc40003fa4070 */
[C---:B----4-:R-:W-:Y:S02]  /*5aa0*/  ISETP.GT.U32.AND P1, PT, R29.reuse, R16, PT ;  /* 0x000000101d00720c */ /* 0x050fe40003f24070 */
[----:B------:R-:W-:-:S09]  /*5ab0*/  ISETP.GT.U32.AND P0, PT, R29, R22, PT ;  /* 0x000000161d00720c */ /* 0x000fd20003f04070 */
[--C-:B------:R-:W-:Y:S01]  /*5ac0*/  @!P5 IMAD.IADD R25, R25, 0x1, -R29.reuse ;  /* 0x000000011919d824 */ /* 0x100fe200078e0a1d */
[C---:B------:R-:W-:Y:S01]  /*5ad0*/  ISETP.GT.U32.AND P2, PT, R29.reuse, R24, PT ;  /* 0x000000181d00720c */ /* 0x040fe20003f44070 */
[--C-:B------:R-:W-:Y:S01]  /*5ae0*/  @!P1 IMAD.IADD R16, R16, 0x1, -R29.reuse ;  /* 0x0000000110109824 */ /* 0x100fe200078e0a1d */
[C---:B------:R-:W-:Y:S01]  /*5af0*/  ISETP.GT.U32.AND P3, PT, R29.reuse, R26, PT ;  /* 0x0000001a1d00720c */ /* 0x040fe20003f64070 */
[----:B------:R-:W-:Y:S01]  /*5b00*/  @!P0 IMAD.IADD R22, R22, 0x1, -R29 ;  /* 0x0000000116168824 */ /* 0x000fe200078e0a1d */
[C---:B------:R-:W-:Y:S02]  /*5b10*/  ISETP.GT.U32.AND P6, PT, R29.reuse, R7, PT ;  /* 0x000000071d00720c */ /* 0x040fe40003fc4070 */
[C---:B------:R-:W-:Y:S02]  /*5b20*/  ISETP.GT.U32.AND P5, PT, R29.reuse, R10, PT ;  /* 0x0000000a1d00720c */ /* 0x040fe40003fa4070 */
[----:B------:R-:W-:-:S09]  /*5b30*/  ISETP.GT.U32.AND P1, PT, R29, R11, PT ;  /* 0x0000000b1d00720c */ /* 0x000fd20003f24070 */
[--C-:B------:R-:W-:Y:S01]  /*5b40*/  @!P6 IMAD.IADD R7, R7, 0x1, -R29.reuse ;  /* 0x000000010707e824 */ /* 0x100fe200078e0a1d */
[C---:B------:R-:W-:Y:S02]  /*5b50*/  ISETP.GT.U32.AND P4, PT, R29.reuse, R27, PT ;  /* 0x0000001b1d00720c */ /* 0x040fe40003f84070 */
[C---:B------:R-:W-:Y:S01]  /*5b60*/  ISETP.GT.U32.AND P0, PT, R29.reuse, R12, PT ;  /* 0x0000000c1d00720c */ /* 0x040fe20003f04070 */
[--C-:B------:R-:W-:Y:S01]  /*5b70*/  @!P3 IMAD.IADD R26, R26, 0x1, -R29.reuse ;  /* 0x000000011a1ab824 */ /* 0x100fe200078e0a1d */
[C---:B------:R-:W-:Y:S01]  /*5b80*/  ISETP.GT.U32.AND P6, PT, R29.reuse, R25, PT ;  /* 0x000000191d00720c */ /* 0x040fe20003fc4070 */
[--C-:B------:R-:W-:Y:S02]  /*5b90*/  @!P2 IMAD.IADD R24, R24, 0x1, -R29.reuse ;  /* 0x000000011818a824 */ /* 0x100fe400078e0a1d */
[--C-:B------:R-:W-:Y:S01]  /*5ba0*/  @!P5 IMAD.IADD R10, R10, 0x1, -R29.reuse ;  /* 0x000000010a0ad824 */ /* 0x100fe200078e0a1d */
[C---:B------:R-:W-:Y:S02]  /*5bb0*/  ISETP.GT.U32.AND P5, PT, R29.reuse, R16, PT ;  /* 0x000000101d00720c */ /* 0x040fe40003fa4070 */
[----:B------:R-:W-:Y:S01]  /*5bc0*/  ISETP.GT.U32.AND P2, PT, R29, R13, PT ;  /* 0x0000000d1d00720c */ /* 0x000fe20003f44070 */
[--C-:B------:R-:W-:Y:S01]  /*5bd0*/  @!P1 IMAD.IADD R11, R11, 0x1, -R29.reuse ;  /* 0x000000010b0b9824 */ /* 0x100fe200078e0a1d */
[----:B------:R-:W-:Y:S01]  /*5be0*/  ISETP.GT.U32.AND P1, PT, R29, R22, PT ;  /* 0x000000161d00720c */ /* 0x000fe20003f24070 */
[----:B------:R-:W-:-:S02]  /*5bf0*/  @!P4 IMAD.IADD R27, R27, 0x1, -R29 ;  /* 0x000000011b1bc824 */ /* 0x000fc400078e0a1d */
[--C-:B------:R-:W-:Y:S01]  /*5c00*/  @!P0 IMAD.IADD R12, R12, 0x1, -R29.reuse ;  /* 0x000000010c0c8824 */ /* 0x100fe200078e0a1d */
[----:B------:R-:W-:Y:S01]  /*5c10*/  ISETP.GT.U32.AND P3, PT, R29, R19, PT ;  /* 0x000000131d00720c */ /* 0x000fe20003f64070 */
[----:B------:R-:W-:Y:S01]  /*5c20*/  @!P6 IMAD.IADD R25, R25, 0x1, -R29 ;  /* 0x000000011919e824 */ /* 0x000fe200078e0a1d */
[C---:B------:R-:W-:Y:S02]  /*5c30*/  ISETP.GT.U32.AND P0, PT, R29.reuse, R24, PT ;  /* 0x000000181d00720c */ /* 0x040fe40003f04070 */
[----:B------:R-:W-:-:S03]  /*5c40*/  ISETP.GT.U32.AND P4, PT, R29, R17, PT ;  /* 0x000000111d00720c */ /* 0x000fc60003f84070 */
[--C-:B------:R-:W-:Y:S01]  /*5c50*/  @!P2 IMAD.IADD R13, R13, 0x1, -R29.reuse ;  /* 0x000000010d0da824 */ /* 0x100fe200078e0a1d */
[----:B------:R-:W-:Y:S01]  /*5c60*/  ISETP.GT.U32.AND P2, PT, R29, R26, PT ;  /* 0x0000001a1d00720c */ /* 0x000fe20003f44070 */
[--C-:B------:R-:W-:Y:S01]  /*5c70*/  @!P5 IMAD.IADD R16, R16, 0x1, -R29.reuse ;  /* 0x000000011010d824 */ /* 0x100fe200078e0a1d */
[----:B------:R0:W-:Y:S01]  /*5c80*/  STL [R1+0x120], R25 ;  /* 0x0001201901007387 */ /* 0x0001e20000100800 */
[--C-:B------:R-:W-:Y:S02]  /*5c90*/  @!P1 IMAD.IADD R22, R22, 0x1, -R29.reuse ;  /* 0x0000000116169824 */ /* 0x100fe400078e0a1d */
[--C-:B------:R-:W-:Y:S01]  /*5ca0*/  @!P3 IMAD.IADD R19, R19, 0x1, -R29.reuse ;  /* 0x000000011313b824 */ /* 0x100fe200078e0a1d */
[----:B------:R-:W-:Y:S01]  /*5cb0*/  ISETP.GT.U32.AND P3, PT, R29, R27, PT ;  /* 0x0000001b1d00720c */ /* 0x000fe20003f64070 */
[----:B0-----:R-:W3:Y:S04]  /*5cc0*/  LDL.LU R25, [R1+0xac] ;  /* 0x0000ac0001197983 */ /* 0x001ee80000300800 */
[----:B------:R-:W4:Y:S04]  /*5cd0*/  LDL.LU R8, [R1+0xb0] ;  /* 0x0000b00001087983 */ /* 0x000f280000300800 */
[----:B------:R0:W-:Y:S01]  /*5ce0*/  STL [R1+0x110], R16 ;  /* 0x0001101001007387 */ /* 0x0001e20000100800 */
[----:B------:R-:W-:-:S03]  /*5cf0*/  @!P4 IMAD.IADD R17, R17, 0x1, -R29 ;  /* 0x000000011111c824 */ /* 0x000fc600078e0a1d */
[----:B------:R1:W-:Y:S01]  /*5d00*/  STL [R1+0x10c], R22 ;  /* 0x00010c1601007387 */ /* 0x0003e20000100800 */
[----:B------:R-:W-:-:S03]  /*5d10*/  @!P0 IMAD.IADD R24, R24, 0x1, -R29 ;  /* 0x0000000118188824 */ /* 0x000fc600078e0a1d */
[----:B------:R-:W3:Y:S01]  /*5d20*/  LDL.LU R9, [R1+0x1dc] ;  /* 0x0001dc0001097983 */ /* 0x000ee20000300800 */
[----:B------:R-:W-:-:S03]  /*5d30*/  ISETP.GT.U32.AND P4, PT, R29, R7, PT ;  /* 0x000000071d00720c */ /* 0x000fc60003f84070 */
[----:B0-----:R-:W3:Y:S01]  /*5d40*/  LDL.LU R16, [R1+0xa4] ;  /* 0x0000a40001107983 */ /* 0x001ee20000300800 */
[----:B------:R-:W-:Y:S01]  /*5d50*/  ISETP.GT.U32.AND P5, PT, R29, R10, PT ;  /* 0x0000000a1d00720c */ /* 0x000fe20003fa4070 */
[--C-:B------:R-:W-:Y:S01]  /*5d60*/  @!P3 IMAD.IADD R27, R27, 0x1, -R29.reuse ;  /* 0x000000011b1bb824 */ /* 0x100fe200078e0a1d */
[C---:B------:R-:W-:Y:S01]  /*5d70*/  ISETP.GT.U32.AND P1, PT, R29.reuse, R11, PT ;  /* 0x0000000b1d00720c */ /* 0x040fe20003f24070 */
[----:B------:R0:W-:Y:S01]  /*5d80*/  STL [R1+0xf0], R24 ;  /* 0x0000f01801007387 */ /* 0x0001e20000100800 */
[C---:B------:R-:W-:Y:S01]  /*5d90*/  ISETP.GT.U32.AND P0, PT, R29.reuse, R12, PT ;  /* 0x0000000c1d00720c */ /* 0x040fe20003f04070 */
[--C-:B------:R-:W-:Y:S01]  /*5da0*/  @!P2 IMAD.IADD R26, R26, 0x1, -R29.reuse ;  /* 0x000000011a1aa824 */ /* 0x100fe200078e0a1d */
[C---:B------:R-:W-:Y:S01]  /*5db0*/  ISETP.GT.U32.AND P3, PT, R29.reuse, R19, PT ;  /* 0x000000131d00720c */ /* 0x040fe20003f64070 */
[----:B-1----:R-:W3:Y:S01]  /*5dc0*/  LDL.LU R22, [R1+0xa0] ;  /* 0x0000a00001167983 */ /* 0x002ee20000300800 */
[----:B------:R-:W-:Y:S01]  /*5dd0*/  ISETP.GT.U32.AND P2, PT, R29, R13, PT ;  /* 0x0000000d1d00720c */ /* 0x000fe20003f44070 */
[----:B------:R-:W-:-:S02]  /*5de0*/  @!P4 IMAD.IADD R7, R7, 0x1, -R29 ;  /* 0x000000010707c824 */ /* 0x000fc400078e0a1d */
[----:B0-----:R-:W3:Y:S04]  /*5df0*/  LDL.LU R24, [R1+0x90] ;  /* 0x0000900001187983 */ /* 0x001ee80000300800 */
[----:B------:R0:W-:Y:S01]  /*5e00*/  STL [R1+0x100], R26 ;  /* 0x0001001a01007387 */ /* 0x0001e20000100800 */
[--C-:B------:R-:W-:Y:S02]  /*5e10*/  @!P5 IMAD.IADD R10, R10, 0x1, -R29.reuse ;  /* 0x000000010a0ad824 */ /* 0x100fe400078e0a1d */
[--C-:B------:R-:W-:Y:S02]  /*5e20*/  @!P1 IMAD.IADD R11, R11, 0x1, -R29.reuse ;  /* 0x000000010b0b9824 */ /* 0x100fe400078e0a1d */
[--C-:B------:R-:W-:Y:S01]  /*5e30*/  @!P0 IMAD.IADD R12, R12, 0x1, -R29.reuse ;  /* 0x000000010c0c8824 */ /* 0x100fe200078e0a1d */
[----:B0-----:R-:W3:Y:S01]  /*5e40*/  LDL.LU R26, [R1+0x94] ;  /* 0x00009400011a7983 */ /* 0x001ee20000300800 */
[----:B------:R-:W-:-:S03]  /*5e50*/  @!P3 IMAD.IADD R19, R19, 0x1, -R29 ;  /* 0x000000011313b824 */ /* 0x000fc600078e0a1d */
[----:B------:R0:W-:Y:S01]  /*5e60*/  STL [R1+0x104], R27 ;  /* 0x0001041b01007387 */ /* 0x0001e20000100800 */
[----:B------:R-:W-:-:S03]  /*5e70*/  @!P2 IMAD.IADD R13, R13, 0x1, -R29 ;  /* 0x000000010d0da824 */ /* 0x000fc600078e0a1d */
[----:B0-----:R-:W3:Y:S04]  /*5e80*/  LDL.LU R27, [R1+0x98] ;  /* 0x00009800011b7983 */ /* 0x001ee80000300800 */
[----:B------:R-:W-:Y:S04]  /*5e90*/  STL [R1+0xc0], R7 ;  /* 0x0000c00701007387 */ /* 0x000fe80000100800 */
[----:B------:R-:W-:Y:S04]  /*5ea0*/  STL [R1+0xcc], R10 ;  /* 0x0000cc0a01007387 */ /* 0x000fe80000100800 */
[----:B------:R-:W-:Y:S04]  /*5eb0*/  STL [R1+0xd0], R11 ;  /* 0x0000d00b01007387 */ /* 0x000fe80000100800 */
[----:B------:R-:W-:Y:S04]  /*5ec0*/  STL [R1+0xd4], R12 ;  /* 0x0000d40c01007387 */ /* 0x000fe80000100800 */
[----:B------:R0:W-:Y:S04]  /*5ed0*/  STL [R1+0xc8], R19 ;  /* 0x0000c81301007387 */ /* 0x0001e80000100800 */
[----:B------:R1:W-:Y:S04]  /*5ee0*/  STL [R1+0xd8], R13 ;  /* 0x0000d80d01007387 */ /* 0x0003e80000100800 */
[----:B0-----:R-:W3:Y:S01]  /*5ef0*/  LDL R19, [R1+0x7bc] ;  /* 0x0007bc0001137983 */ /* 0x001ee20000100800 */
[----:B------:R-:W-:Y:S01]  /*5f00*/  ISETP.GT.U32.AND P6, PT, R29, R17, PT ;  /* 0x000000111d00720c */ /* 0x000fe20003fc4070 */
[----:B------:R-:W-:-:S02]  /*5f10*/  IMAD.HI.U32 R0, R28, R3, RZ ;  /* 0x000000031c007227 */ /* 0x000fc400078e00ff */
[----:B------:R-:W3:Y:S10]  /*5f20*/  LDL.LU R10, [R1+0x78] ;  /* 0x00007800010a7983 */ /* 0x000ef40000300800 */
[----:B------:R-:W-:Y:S01]  /*5f30*/  @!P6 IMAD.IADD R17, R17, 0x1, -R29 ;  /* 0x000000011111e824 */ /* 0x000fe200078e0a1d */
[----:B------:R-:W3:Y:S01]  /*5f40*/  LDL.LU R11, [R1+0x84] ;  /* 0x00008400010b7983 */ /* 0x000ee20000300800 */
[----:B------:R-:W-:-:S03]  /*5f50*/  IMAD.MOV R0, RZ, RZ, -R0 ;  /* 0x000000ffff007224 */ /* 0x000fc600078e0a00 */
[----:B------:R-:W3:Y:S01]  /*5f60*/  LDL.LU R12, [R1+0x88] ;  /* 0x00008800010c7983 */ /* 0x000ee20000300800 */
[----:B------:R-:W-:Y:S02]  /*5f70*/  IMAD R3, R29, R0, R3 ;  /* 0x000000001d037224 */ /* 0x000fe400078e0203 */
[----:B------:R-:W-:-:S04]  /*5f80*/  IMAD.HI.U32 R0, R28, R2, RZ ;  /* 0x000000021c007227 */ /* 0x000fc800078e00ff */
[----:B------:R-:W-:Y:S01]  /*5f90*/  IMAD.MOV R0, RZ, RZ, -R0 ;  /* 0x000000ffff007224 */ /* 0x000fe200078e0a00 */
[----:B------:R-:W-:Y:S03]  /*5fa0*/  STL [R1+0xc4], R17 ;  /* 0x0000c41101007387 */ /* 0x000fe60000100800 */
[C---:B------:R-:W-:Y:S01]  /*5fb0*/  IMAD R2, R29.reuse, R0, R2 ;  /* 0x000000001d027224 */ /* 0x040fe200078e0202 */
[----:B-1----:R-:W3:Y:S01]  /*5fc0*/  LDL.LU R13, [R1+0x8c] ;  /* 0x00008c00010d7983 */ /* 0x002ee20000300800 */
[C---:B--2---:R-:W-:Y:S02]  /*5fd0*/  ISETP.GT.U32.AND P4, PT, R29.reuse, R15, PT ;  /* 0x0000000f1d00720c */ /* 0x044fe40003f84070 */
[C---:B------:R-:W-:Y:S02]  /*5fe0*/  ISETP.GT.U32.AND P5, PT, R29.reuse, R18, PT ;  /* 0x000000121d00720c */ /* 0x040fe40003fa4070 */
[----:B------:R-:W-:-:S02]  /*5ff0*/  ISETP.GT.U32.AND P1, PT, R29, R20, PT ;  /* 0x000000141d00720c */ /* 0x000fc40003f24070 */
[----:B------:R-:W-:-:S07]  /*6000*/  ISETP.GT.U32.AND P0, PT, R29, R21, PT ;  /* 0x000000151d00720c */ /* 0x000fce0003f04070 */
[--C-:B------:R-:W-:Y:S01]  /*6010*/  @!P4 IMAD.IADD R15, R15, 0x1, -R29.reuse ;  /* 0x000000010f0fc824 */ /* 0x100fe200078e0a1d */
[----:B------:R-:W-:Y:S01]  /*6020*/  ISETP.GT.U32.AND P2, PT, R29, R23, PT ;  /* 0x000000171d00720c */ /* 0x000fe20003f44070 */
[--C-:B------:R-:W-:Y:S02]  /*6030*/  @!P5 IMAD.IADD R18, R18, 0x1, -R29.reuse ;  /* 0x000000011212d824 */ /* 0x100fe400078e0a1d */
[--C-:B------:R-:W-:Y:S02]  /*6040*/  @!P1 IMAD.IADD R20, R20, 0x1, -R29.reuse ;  /* 0x0000000114149824 */ /* 0x100fe400078e0a1d */
[----:B------:R-:W-:-:S08]  /*6050*/  @!P0 IMAD.IADD R21, R21, 0x1, -R29 ;  /* 0x0000000115158824 */ /* 0x000fd000078e0a1d */
[----:B------:R-:W-:Y:S01]  /*6060*/  @!P2 IMAD.IADD R23, R23, 0x1, -R29 ;  /* 0x000000011717a824 */ /* 0x000fe200078e0a1d */
[C---:B----4-:R-:W-:Y:S02]  /*6070*/  ISETP.GT.U32.AND P6, PT, R29.reuse, R8, PT ;  /* 0x000000081d00720c */ /* 0x050fe40003fc4070 */
[C---:B---3--:R-:W-:Y:S02]  /*6080*/  ISETP.GT.U32.AND P3, PT, R29.reuse, R25, PT ;  /* 0x000000191d00720c */ /* 0x048fe40003f64070 */
[C---:B------:R-:W-:Y:S02]  /*6090*/  ISETP.GT.U32.AND P4, PT, R29.reuse, R9, PT ;  /* 0x000000091d00720c */ /* 0x040fe40003f84070 */
[----:B------:R-:W-:-:S07]  /*60a0*/  ISETP.GT.U32.AND P5, PT, R29, R16, PT ;  /* 0x000000101d00720c */ /* 0x000fce0003fa4070 */
[--C-:B------:R-:W-:Y:S01]  /*60b0*/  @!P6 IMAD.IADD R8, R8, 0x1, -R29.reuse ;  /* 0x000000010808e824 */ /* 0x100fe200078e0a1d */
[C---:B------:R-:W-:Y:S02]  /*60c0*/  ISETP.GT.U32.AND P6, PT, R29.reuse, R15, PT ;  /* 0x0000000f1d00720c */ /* 0x040fe40003fc4070 */
[----:B------:R-:W-:Y:S01]  /*60d0*/  ISETP.GT.U32.AND P1, PT, R29, R22, PT ;  /* 0x000000161d00720c */ /* 0x000fe20003f24070 */
[--C-:B------:R-:W-:Y:S01]  /*60e0*/  @!P4 IMAD.IADD R9, R9, 0x1, -R29.reuse ;  /* 0x000000010909c824 */ /* 0x100fe200078e0a1d */
[C---:B------:R-:W-:Y:S02]  /*60f0*/  ISETP.GT.U32.AND P4, PT, R29.reuse, R18, PT ;  /* 0x000000121d00720c */ /* 0x040fe40003f84070 */
[C---:B------:R-:W-:Y:S01]  /*6100*/  ISETP.GT.U32.AND P0, PT, R29.reuse, R24, PT ;  /* 0x000000181d00720c */ /* 0x040fe20003f04070 */
[--C-:B------:R-:W-:Y:S01]  /*6110*/  @!P5 IMAD.IADD R16, R16, 0x1, -R29.reuse ;  /* 0x000000011010d824 */ /* 0x100fe200078e0a1d */
[----:B------:R-:W-:Y:S01]  /*6120*/  ISETP.GT.U32.AND P5, PT, R29, R20, PT ;  /* 0x000000141d00720c */ /* 0x000fe20003fa4070 */
[----:B------:R-:W-:-:S06]  /*6130*/  @!P3 IMAD.IADD R25, R25, 0x1, -R29 ;  /* 0x000000011919b824 */ /* 0x000fcc00078e0a1d */
[--C-:B------:R-:W-:Y:S01]  /*6140*/  @!P1 IMAD.IADD R22, R22, 0x1, -R29.reuse ;  /* 0x0000000116169824 */ /* 0x100fe200078e0a1d */
[C---:B------:R-:W-:Y:S02]  /*6150*/  ISETP.GT.U32.AND P2, PT, R29.reuse, R26, PT ;  /* 0x0000001a1d00720c */ /* 0x040fe40003f44070 */
[----:B------:R-:W-:Y:S01]  /*6160*/  ISETP.GT.U32.AND P1, PT, R29, R21, PT ;  /* 0x000000151d00720c */ /* 0x000fe20003f24070 */
[--C-:B------:R-:W-:Y:S02]  /*6170*/  @!P6 IMAD.IADD R15, R15, 0x1, -R29.reuse ;  /* 0x000000010f0fe824 */ /* 0x100fe400078e0a1d */
[--C-:B------:R-:W-:Y:S01]  /*6180*/  @!P0 IMAD.IADD R24, R24, 0x1, -R29.reuse ;  /* 0x0000000118188824 */ /* 0x100fe200078e0a1d */
[----:B------:R-:W-:Y:S01]  /*6190*/  ISETP.GT.U32.AND P0, PT, R29, R23, PT ;  /* 0x000000171d00720c */ /* 0x000fe20003f04070 */
[--C-:B------:R-:W-:Y:S02]  /*61a0*/  @!P4 IMAD.IADD R18, R18, 0x1, -R29.reuse ;  /* 0x000000011212c824 */ /* 0x100fe400078e0a1d */
[----:B------:R-:W-:-:S04]  /*61b0*/  @!P5 IMAD.IADD R20, R20, 0x1, -R29 ;  /* 0x000000011414d824 */ /* 0x000fc800078e0a1d */
[--C-:B------:R-:W-:Y:S01]  /*61c0*/  @!P2 IMAD.IADD R26, R26, 0x1, -R29.reuse ;  /* 0x000000011a1aa824 */ /* 0x100fe200078e0a1d */
[----:B------:R-:W-:Y:S01]  /*61d0*/  ISETP.GT.U32.AND P2, PT, R29, R25, PT ;  /* 0x000000191d00720c */ /* 0x000fe20003f44070 */
[----:B------:R-:W-:-:S04]  /*61e0*/  @!P1 IMAD.IADD R21, R21, 0x1, -R29 ;  /* 0x0000000115159824 */ /* 0x000fc800078e0a1d */
[----:B------:R-:W-:-:S08]  /*61f0*/  @!P0 IMAD.IADD R23, R23, 0x1, -R29 ;  /* 0x0000000117178824 */ /* 0x000fd000078e0a1d */
[----:B------:R-:W-:Y:S01]  /*6200*/  @!P2 IMAD.IADD R25, R25, 0x1, -R29 ;  /* 0x000000011919a824 */ /* 0x000fe200078e0a1d */
[----:B------:R-:W-:Y:S02]  /*6210*/  IABS R0, R19 ;  /* 0x0000001300007213 */ /* 0x000fe40000000000 */
[----:B------:R-:W2:Y:S04]  /*6220*/  LDL.LU R19, [R1+0x1c0] ;  /* 0x0001c00001137983 */ /* 0x000ea80000300800 */
[----:B------:R0:W-:Y:S04]  /*6230*/  STL [R1+0xb4], R15 ;  /* 0x0000b40f01007387 */ /* 0x0001e80000100800 */
[----:B0-----:R-:W3:Y:S04]  /*6240*/  LDL.LU R15, [R1+0x80] ;  /* 0x00008000010f7983 */ /* 0x001ee80000300800 */
[----:B------:R-:W4:Y:S04]  /*6250*/  LDL.LU R17, [R1+0x7c] ;  /* 0x00007c0001117983 */ /* 0x000f280000300800 */
[----:B------:R0:W-:Y:S04]  /*6260*/  STL [R1+0xb8], R18 ;  /* 0x0000b81201007387 */ /* 0x0001e80000100800 */
[----:B------:R1:W-:Y:S04]  /*6270*/  STL [R1+0xbc], R20 ;  /* 0x0000bc1401007387 */ /* 0x0003e80000100800 */
[----:B0-----:R-:W3:Y:S04]  /*6280*/  LDL.LU R18, [R1+0x70] ;  /* 0x0000700001127983 */ /* 0x001ee80000300800 */
[----:B-1----:R-:W3:Y:S04]  /*6290*/  LDL.LU R20, [R1+0x74] ;  /* 0x0000740001147983 */ /* 0x002ee80000300800 */
[----:B------:R0:W-:Y:S04]  /*62a0*/  STL [R1+0x9c], R21 ;  /* 0x00009c1501007387 */ /* 0x0001e80000100800 */
[----:B0-----:R-:W3:Y:S04]  /*62b0*/  LDL.LU R21, [R1+0x1ac] ;  /* 0x0001ac0001157983 */ /* 0x001ee80000300800 */
[----:B------:R0:W-:Y:S04]  /*62c0*/  STL [R1+0xa8], R23 ;  /* 0x0000a81701007387 */ /* 0x0001e80000100800 */
[----:B0-----:R-:W3:Y:S04]  /*62d0*/  LDL.LU R23, [R1+0x68] ;  /* 0x0000680001177983 */ /* 0x001ee80000300800 */
[----:B------:R0:W-:Y:S04]  /*62e0*/  STL [R1+0xac], R25 ;  /* 0x0000ac1901007387 */ /* 0x0001e80000100800 */
[----:B0-----:R-:W3:Y:S01]  /*62f0*/  LDL.LU R25, [R1+0x6c] ;  /* 0x00006c0001197983 */ /* 0x001ee20000300800 */
[----:B------:R-:W-:-:S02]  /*6300*/  ISETP.GT.U32.AND P3, PT, R29, R27, PT ;  /* 0x0000001b1d00720c */ /* 0x000fc40003f64070 */
[C---:B------:R-:W-:Y:S02]  /*6310*/  ISETP.GT.U32.AND P4, PT, R29.reuse, R9, PT ;  /* 0x000000091d00720c */ /* 0x040fe40003f84070 */
[----:B------:R-:W-:-:S09]  /*6320*/  ISETP.GT.U32.AND P5, PT, R29, R16, PT ;  /* 0x000000101d00720c */ /* 0x000fd20003fa4070 */
[--C-:B------:R-:W-:Y:S01]  /*6330*/  @!P3 IMAD.IADD R27, R27, 0x1, -R29.reuse ;  /* 0x000000011b1bb824 */ /* 0x100fe200078e0a1d */
[C---:B------:R-:W-:Y:S02]  /*6340*/  ISETP.GT.U32.AND P3, PT, R29.reuse, R8, PT ;  /* 0x000000081d00720c */ /* 0x040fe40003f64070 */
[C---:B------:R-:W-:Y:S02]  /*6350*/  ISETP.GT.U32.AND P1, PT, R29.reuse, R22, PT ;  /* 0x000000161d00720c */ /* 0x040fe40003f24070 */
[----:B------:R-:W-:Y:S01]  /*6360*/  ISETP.GT.U32.AND P6, PT, R29, R27, PT ;  /* 0x0000001b1d00720c */ /* 0x000fe20003fc4070 */
[----:B------:R-:W-:Y:S01]  /*6370*/  @!P4 IMAD.IADD R9, R9, 0x1, -R29 ;  /* 0x000000010909c824 */ /* 0x000fe200078e0a1d */
[C---:B------:R-:W-:Y:S02]  /*6380*/  ISETP.GT.U32.AND P0, PT, R29.reuse, R24, PT ;  /* 0x000000181d00720c */ /* 0x040fe40003f04070 */
[----:B------:R-:W-:-:S05]  /*6390*/  ISETP.GT.U32.AND P4, PT, R29, R11, PT ;  /* 0x0000000b1d00720c */ /* 0x000fca0003f84070 */
[--C-:B------:R-:W-:Y:S01]  /*63a0*/  @!P3 IMAD.IADD R8, R8, 0x1, -R29.reuse ;  /* 0x000000010808b824 */ /* 0x100fe200078e0a1d */
[C---:B------:R-:W-:Y:S01]  /*63b0*/  ISETP.GT.U32.AND P3, PT, R29.reuse, R10, PT ;  /* 0x0000000a1d00720c */ /* 0x040fe20003f64070 */
[--C-:B------:R-:W-:Y:S01]  /*63c0*/  @!P5 IMAD.IADD R16, R16, 0x1, -R29.reuse ;  /* 0x000000011010d824 */ /* 0x100fe200078e0a1d */
[C---:B------:R-:W-:Y:S01]  /*63d0*/  ISETP.GT.U32.AND P5, PT, R29.reuse, R12, PT ;  /* 0x0000000c1d00720c */ /* 0x040fe20003fa4070 */
[--C-:B------:R-:W-:Y:S01]  /*63e0*/  @!P1 IMAD.IADD R22, R22, 0x1, -R29.reuse ;  /* 0x0000000116169824 */ /* 0x100fe200078e0a1d */
[----:B------:R-:W-:Y:S01]  /*63f0*/  ISETP.GT.U32.AND P2, PT, R29, R26, PT ;  /* 0x0000001a1d00720c */ /* 0x000fe20003f44070 */
[--C-:B------:R-:W-:Y:S01]  /*6400*/  @!P6 IMAD.IADD R27, R27, 0x1, -R29.reuse ;  /* 0x000000011b1be824 */ /* 0x100fe200078e0a1d */
[----:B------:R-:W-:Y:S01]  /*6410*/  ISETP.GT.U32.AND P1, PT, R29, R13, PT ;  /* 0x0000000d1d00720c */ /* 0x000fe20003f24070 */
[--C-:B------:R-:W-:Y:S02]  /*6420*/  @!P0 IMAD.IADD R24, R24, 0x1, -R29.reuse ;  /* 0x0000000118188824 */ /* 0x100fe400078e0a1d */
[----:B------:R-:W-:-:S04]  /*6430*/  @!P4 IMAD.IADD R11, R11, 0x1, -R29 ;  /* 0x000000010b0bc824 */ /* 0x000fc800078e0a1d */
[--C-:B------:R-:W-:Y:S02]  /*6440*/  @!P3 IMAD.IADD R10, R10, 0x1, -R29.reuse ;  /* 0x000000010a0ab824 */ /* 0x100fe400078e0a1d */
[--C-:B------:R-:W-:Y:S02]  /*6450*/  @!P5 IMAD.IADD R12, R12, 0x1, -R29.reuse ;  /* 0x000000010c0cd824 */ /* 0x100fe400078e0a1d */
[--C-:B------:R-:W-:Y:S02]  /*6460*/  @!P2 IMAD.IADD R26, R26, 0x1, -R29.reuse ;  /* 0x000000011a1aa824 */ /* 0x100fe400078e0a1d */
        /* <DEDUP_REMOVED lines=8> */
[----:B0-----:R-:W3:Y:S04]  /*64f0*/  LDL.LU R27, [R1+0x174] ;  /* 0x00017400011b7983 */ /* 0x001ee80000300800 */
[----:B-1----:R-:W3:Y:S04]  /*6500*/  LDL.LU R26, [R1+0x17c] ;  /* 0x00017c00011a7983 */ /* 0x002ee80000300800 */
[----:B------:R-:W3:Y:S04]  /*6510*/  LDL.LU R24, [R1+0x168] ;  /* 0x0001680001187983 */ /* 0x000ee80000300800 */
[----:B------:R-:W3:Y:S04]  /*6520*/  LDL.LU R22, [R1+0x160] ;  /* 0x0001600001167983 */ /* 0x000ee80000300800 */
[----:B------:R-:W3:Y:S04]  /*6530*/  LDL.LU R6, [R1+0x12c] ;  /* 0x00012c0001067983 */ /* 0x000ee80000300800 */
[----:B------:R-:W3:Y:S01]  /*6540*/  LDL.LU R7, [R1+0x13c] ;  /* 0x00013c0001077983 */ /* 0x000ee20000300800 */
[----:B--2---:R-:W-:-:S02]  /*6550*/  ISETP.GT.U32.AND P0, PT, R29, R19, PT ;  /* 0x000000131d00720c */ /* 0x004fc40003f04070 */
[C---:B----4-:R-:W-:Y:S02]  /*6560*/  ISETP.GT.U32.AND P6, PT, R29.reuse, R17, PT ;  /* 0x000000111d00720c */ /* 0x050fe40003fc4070 */
[C---:B---3--:R-:W-:Y:S02]  /*6570*/  ISETP.GT.U32.AND P2, PT, R29.reuse, R15, PT ;  /* 0x0000000f1d00720c */ /* 0x048fe40003f44070 */
[C---:B------:R-:W-:Y:S02]  /*6580*/  ISETP.GT.U32.AND P3, PT, R29.reuse, R18, PT ;  /* 0x000000121d00720c */ /* 0x040fe40003f64070 */
[----:B------:R-:W-:-:S07]  /*6590*/  ISETP.GT.U32.AND P4, PT, R29, R20, PT ;  /* 0x000000141d00720c */ /* 0x000fce0003f84070 */
[--C-:B------:R-:W-:Y:S01]  /*65a0*/  @!P6 IMAD.IADD R17, R17, 0x1, -R29.reuse ;  /* 0x000000011111e824 */ /* 0x100fe200078e0a1d */
[----:B------:R-:W-:Y:S01]  /*65b0*/  ISETP.GT.U32.AND P6, PT, R29, R10, PT ;  /* 0x0000000a1d00720c */ /* 0x000fe20003fc4070 */
[--C-:B------:R-:W-:Y:S01]  /*65c0*/  @!P0 IMAD.IADD R19, R19, 0x1, -R29.reuse ;  /* 0x0000000113138824 */ /* 0x100fe200078e0a1d */
[C---:B------:R-:W-:Y:S01]  /*65d0*/  ISETP.GT.U32.AND P5, PT, R29.reuse, R21, PT ;  /* 0x000000151d00720c */ /* 0x040fe20003fa4070 */
[--C-:B------:R-:W-:Y:S01]  /*65e0*/  @!P3 IMAD.IADD R18, R18, 0x1, -R29.reuse ;  /* 0x000000011212b824 */ /* 0x100fe200078e0a1d */
[C---:B------:R-:W-:Y:S01]  /*65f0*/  ISETP.GT.U32.AND P3, PT, R29.reuse, R11, PT ;  /* 0x0000000b1d00720c */ /* 0x040fe20003f64070 */
[----:B------:R-:W-:Y:S01]  /*6600*/  @!P4 IMAD.IADD R20, R20, 0x1, -R29 ;  /* 0x000000011414c824 */ /* 0x000fe200078e0a1d */
[C---:B------:R-:W-:Y:S02]  /*6610*/  ISETP.GT.U32.AND P4, PT, R29.reuse, R12, PT ;  /* 0x0000000c1d00720c */ /* 0x040fe40003f84070 */
[----:B------:R-:W-:-:S07]  /*6620*/  ISETP.GT.U32.AND P1, PT, R29, R23, PT ;  /* 0x000000171d00720c */ /* 0x000fce0003f24070 */
[--C-:B------:R-:W-:Y:S01]  /*6630*/  @!P5 IMAD.IADD R21, R21, 0x1, -R29.reuse ;  /* 0x000000011515d824 */ /* 0x100fe200078e0a1d */
[----:B------:R-:W-:Y:S01]  /*6640*/  ISETP.GT.U32.AND P5, PT, R29, R13, PT ;  /* 0x0000000d1d00720c */ /* 0x000fe20003fa4070 */
[----:B------:R-:W-:Y:S01]  /*6650*/  @!P2 IMAD.IADD R15, R15, 0x1, -R29 ;  /* 0x000000010f0fa824 */ /* 0x000fe200078e0a1d */
[----:B------:R-:W-:-:S03]  /*6660*/  ISETP.GT.U32.AND P0, PT, R29, R25, PT ;  /* 0x000000191d00720c */ /* 0x000fc60003f04070 */
[--C-:B------:R-:W-:Y:S01]  /*6670*/  @!P1 IMAD.IADD R23, R23, 0x1, -R29.reuse ;  /* 0x0000000117179824 */ /* 0x100fe200078e0a1d */
[----:B------:R-:W-:Y:S01]  /*6680*/  ISETP.GT.U32.AND P1, PT, R29, R19, PT ;  /* 0x000000131d00720c */ /* 0x000fe20003f24070 */
[--C-:B------:R-:W-:Y:S02]  /*6690*/  @!P6 IMAD.IADD R10, R10, 0x1, -R29.reuse ;  /* 0x000000010a0ae824 */ /* 0x100fe400078e0a1d */
[--C-:B------:R-:W-:Y:S02]  /*66a0*/  @!P3 IMAD.IADD R11, R11, 0x1, -R29.reuse ;  /* 0x000000010b0bb824 */ /* 0x100fe400078e0a1d */
[--C-:B------:R-:W-:Y:S01]  /*66b0*/  @!P4 IMAD.IADD R12, R12, 0x1, -R29.reuse ;  /* 0x000000010c0cc824 */ /* 0x100fe200078e0a1d */
[----:B------:R0:W-:Y:S01]  /*66c0*/  STL [R1+0x78], R10 ;  /* 0x0000780a01007387 */ /* 0x0001e20000100800 */
[----:B------:R-:W-:-:S03]  /*66d0*/  @!P5 IMAD.IADD R13, R13, 0x1, -R29 ;  /* 0x000000010d0dd824 */ /* 0x000fc600078e0a1d */
[----:B------:R-:W2:Y:S01]  /*66e0*/  LDL.LU R8, [R1+0x144] ;  /* 0x0001440001087983 */ /* 0x000ea20000300800 */
[--C-:B------:R-:W-:Y:S01]  /*66f0*/  @!P0 IMAD.IADD R25, R25, 0x1, -R29.reuse ;  /* 0x0000000119198824 */ /* 0x100fe200078e0a1d */
[----:B------:R-:W-:Y:S02]  /*6700*/  ISETP.GT.U32.AND P0, PT, R29, R15, PT ;  /* 0x0000000f1d00720c */ /* 0x000fe40003f04070 */
[----:B------:R1:W-:Y:S04]  /*6710*/  STL [R1+0x84], R11 ;  /* 0x0000840b01007387 */ /* 0x0003e80000100800 */
[----:B------:R3:W-:Y:S04]  /*6720*/  STL [R1+0x88], R12 ;  /* 0x0000880c01007387 */ /* 0x0007e80000100800 */
[----:B------:R-:W4:Y:S01]  /*6730*/  LDL.LU R9, [R1+0xdc] ;  /* 0x0000dc0001097983 */ /* 0x000f220000300800 */
[----:B------:R-:W-:-:S03]  /*6740*/  @!P1 IMAD.IADD R19, R19, 0x1, -R29 ;  /* 0x0000000113139824 */ /* 0x000fc600078e0a1d */
[----:B0-----:R-:W4:Y:S01]  /*6750*/  LDL.LU R10, [R1+0xec] ;  /* 0x0000ec00010a7983 */ /* 0x001f220000300800 */
[----:B------:R-:W-:-:S03]  /*6760*/  @!P0 IMAD.IADD R15, R15, 0x1, -R29 ;  /* 0x000000010f0f8824 */ /* 0x000fc600078e0a1d */
[----:B------:R0:W-:Y:S04]  /*6770*/  STL [R1+0x8c], R13 ;  /* 0x00008c0d01007387 */ /* 0x0001e80000100800 */
[----:B-1----:R-:W4:Y:S04]  /*6780*/  LDL.LU R11, [R1+0xf4] ;  /* 0x0000f400010b7983 */ /* 0x002f280000300800 */
[----:B---3--:R-:W3:Y:S04]  /*6790*/  LDL.LU R12, [R1+0xf8] ;  /* 0x0000f800010c7983 */ /* 0x008ee80000300800 */
[----:B------:R-:W-:Y:S04]  /*67a0*/  STL [R1+0x1c0], R19 ;  /* 0x0001c01301007387 */ /* 0x000fe80000100800 */
        /* <DEDUP_REMOVED lines=9> */
[C---:B------:R-:W-:Y:S02]  /*6840*/  ISETP.GT.U32.AND P6, PT, R29.reuse, R23, PT ;  /* 0x000000171d00720c */ /* 0x040fe40003fc4070 */
[C---:B------:R-:W-:Y:S02]  /*6850*/  ISETP.GT.U32.AND P0, PT, R29.reuse, R25, PT ;  /* 0x000000191d00720c */ /* 0x040fe40003f04070 */
[----:B------:R-:W-:Y:S01]  /*6860*/  ISETP.GT.U32.AND P1, PT, R29, R14, PT ;  /* 0x0000000e1d00720c */ /* 0x000fe20003f24070 */
[----:B------:R-:W-:-:S04]  /*6870*/  @!P3 IMAD.IADD R18, R18, 0x1, -R29 ;  /* 0x000000011212b824 */ /* 0x000fc800078e0a1d */
[--C-:B------:R-:W-:Y:S01]  /*6880*/  @!P2 IMAD.IADD R17, R17, 0x1, -R29.reuse ;  /* 0x000000011111a824 */ /* 0x100fe200078e0a1d */
[C---:B------:R-:W-:Y:S02]  /*6890*/  ISETP.GT.U32.AND P2, PT, R29.reuse, R27, PT ;  /* 0x0000001b1d00720c */ /* 0x040fe40003f44070 */
[C---:B------:R-:W-:Y:S01]  /*68a0*/  ISETP.GT.U32.AND P3, PT, R29.reuse, R26, PT ;  /* 0x0000001a1d00720c */ /* 0x040fe20003f64070 */
[--C-:B------:R-:W-:Y:S01]  /*68b0*/  @!P4 IMAD.IADD R20, R20, 0x1, -R29.reuse ;  /* 0x000000011414c824 */ /* 0x100fe200078e0a1d */
[----:B------:R-:W-:Y:S01]  /*68c0*/  ISETP.GT.U32.AND P4, PT, R29, R24, PT ;  /* 0x000000181d00720c */ /* 0x000fe20003f84070 */
[--C-:B------:R-:W-:Y:S01]  /*68d0*/  @!P5 IMAD.IADD R21, R21, 0x1, -R29.reuse ;  /* 0x000000011515d824 */ /* 0x100fe200078e0a1d */
[----:B------:R-:W-:Y:S01]  /*68e0*/  ISETP.GT.U32.AND P5, PT, R29, R22, PT ;  /* 0x000000161d00720c */ /* 0x000fe20003fa4070 */
[--C-:B------:R-:W-:Y:S01]  /*68f0*/  @!P6 IMAD.IADD R23, R23, 0x1, -R29.reuse ;  /* 0x000000011717e824 */ /* 0x100fe200078e0a1d */
[----:B------:R-:W-:Y:S01]  /*6900*/  ISETP.GT.U32.AND P6, PT, R29, R6, PT ;  /* 0x000000061d00720c */ /* 0x000fe20003fc4070 */
[--C-:B------:R-:W-:Y:S01]  /*6910*/  @!P0 IMAD.IADD R25, R25, 0x1, -R29.reuse ;  /* 0x0000000119198824 */ /* 0x100fe200078e0a1d */
[----:B------:R-:W-:Y:S01]  /*6920*/  ISETP.GT.U32.AND P0, PT, R29, R7, PT ;  /* 0x000000071d00720c */ /* 0x000fe20003f04070 */
[----:B------:R-:W-:-:S02]  /*6930*/  @!P1 IMAD.IADD R14, R14, 0x1, -R29 ;  /* 0x000000010e0e9824 */ /* 0x000fc400078e0a1d */
[--C-:B------:R-:W-:Y:S02]  /*6940*/  @!P2 IMAD.IADD R27, R27, 0x1, -R29.reuse ;  /* 0x000000011b1ba824 */ /* 0x100fe400078e0a1d */
[--C-:B------:R-:W-:Y:S02]  /*6950*/  @!P3 IMAD.IADD R26, R26, 0x1, -R29.reuse ;  /* 0x000000011a1ab824 */ /* 0x100fe400078e0a1d */
[--C-:B------:R-:W-:Y:S02]  /*6960*/  @!P4 IMAD.IADD R24, R24, 0x1, -R29.reuse ;  /* 0x000000011818c824 */ /* 0x100fe400078e0a1d */
[--C-:B------:R-:W-:Y:S02]  /*6970*/  @!P5 IMAD.IADD R22, R22, 0x1, -R29.reuse ;  /* 0x000000011616d824 */ /* 0x100fe400078e0a1d */
[--C-:B------:R-:W-:Y:S02]  /*6980*/  @!P6 IMAD.IADD R6, R6, 0x1, -R29.reuse ;  /* 0x000000010606e824 */ /* 0x100fe400078e0a1d */
[----:B------:R-:W-:Y:S01]  /*6990*/  @!P0 IMAD.IADD R7, R7, 0x1, -R29 ;  /* 0x0000000107078824 */ /* 0x000fe200078e0a1d */
[----:B------:R-:W-:Y:S01]  /*69a0*/  STL [R1+0x7c], R17 ;  /* 0x00007c1101007387 */ /* 0x000fe20000100800 */
[----:B------:R-:W-:-:S03]  /*69b0*/  IMAD.HI.U32 R16, R28, R0, RZ ;  /* 0x000000001c107227 */ /* 0x000fc600078e00ff */
[----:B------:R-:W-:Y:S01]  /*69c0*/  STL [R1+0x70], R18 ;  /* 0x0000701201007387 */ /* 0x000fe20000100800 */
[----:B------:R-:W-:-:S03]  /*69d0*/  IMAD.MOV R19, RZ, RZ, -R16 ;  /* 0x000000ffff137224 */ /* 0x000fc600078e0a10 */
[----:B------:R-:W-:Y:S04]  /*69e0*/  STL [R1+0x74], R20 ;  /* 0x0000741401007387 */ /* 0x000fe80000100800 */
[----:B------:R-:W-:Y:S04]  /*69f0*/  STL [R1+0x1ac], R21 ;  /* 0x0001ac1501007387 */ /* 0x000fe80000100800 */
[----:B------:R-:W-:Y:S04]  /*6a00*/  STL [R1+0x68], R23 ;  /* 0x0000681701007387 */ /* 0x000fe80000100800 */
[----:B------:R0:W-:Y:S04]  /*6a10*/  STL [R1+0x170], R14 ;  /* 0x0001700e01007387 */ /* 0x0001e80000100800 */
[----:B------:R-:W-:Y:S01]  /*6a20*/  STL [R1+0x6c], R25 ;  /* 0x00006c1901007387 */ /* 0x000fe20000100800 */
[----:B------:R-:W-:-:S03]  /*6a30*/  IMAD R0, R29, R19, R0 ;  /* 0x000000131d007224 */ /* 0x000fc600078e0200 */
[----:B0-----:R-:W3:Y:S04]  /*6a40*/  LDL R14, [R1+0x7b8] ;  /* 0x0007b800010e7983 */ /* 0x001ee80000100800 */
[----:B------:R-:W3:Y:S04]  /*6a50*/  LDL.LU R16, [R1+0xe0] ;  /* 0x0000e00001107983 */ /* 0x000ee80000300800 */
[----:B------:R-:W3:Y:S04]  /*6a60*/  LDL.LU R17, [R1+0x2c] ;  /* 0x00002c0001117983 */ /* 0x000ee80000300800 */
[----:B------:R-:W3:Y:S04]  /*6a70*/  LDL.LU R18, [R1+0x28] ;  /* 0x0000280001127983 */ /* 0x000ee80000300800 */
[----:B------:R-:W3:Y:S04]  /*6a80*/  LDL.LU R19, [R1+0x24] ;  /* 0x0000240001137983 */ /* 0x000ee80000300800 */
[----:B------:R-:W3:Y:S04]  /*6a90*/  LDL.LU R20, [R1+0x20] ;  /* 0x0000200001147983 */ /* 0x000ee80000300800 */
[----:B------:R-:W3:Y:S01]  /*6aa0*/  LDL.LU R21, [R1+0x1c] ;  /* 0x00001c0001157983 */ /* 0x000ee20000300800 */
[----:B--2---:R-:W-:-:S02]  /*6ab0*/  ISETP.GT.U32.AND P1, PT, R29, R8, PT ;  /* 0x000000081d00720c */ /* 0x004fc40003f24070 */
[C---:B----4-:R-:W-:Y:S02]  /*6ac0*/  ISETP.GT.U32.AND P2, PT, R29.reuse, R9, PT ;  /* 0x000000091d00720c */ /* 0x050fe40003f44070 */
[----:B------:R-:W-:-:S09]  /*6ad0*/  ISETP.GT.U32.AND P3, PT, R29, R10, PT ;  /* 0x0000000a1d00720c */ /* 0x000fd20003f64070 */
[--C-:B------:R-:W-:Y:S01]  /*6ae0*/  @!P1 IMAD.IADD R8, R8, 0x1, -R29.reuse ;  /* 0x0000000108089824 */ /* 0x100fe200078e0a1d */
[C---:B------:R-:W-:Y:S02]  /*6af0*/  ISETP.GT.U32.AND P1, PT, R29.reuse, R27, PT ;  /* 0x0000001b1d00720c */ /* 0x040fe40003f24070 */
[C---:B------:R-:W-:Y:S02]  /*6b00*/  ISETP.GT.U32.AND P4, PT, R29.reuse, R11, PT ;  /* 0x0000000b1d00720c */ /* 0x040fe40003f84070 */
[----:B---3--:R-:W-:Y:S01]  /*6b10*/  ISETP.GT.U32.AND P5, PT, R29, R12, PT ;  /* 0x0000000c1d00720c */ /* 0x008fe20003fa4070 */
[--C-:B------:R-:W-:Y:S01]  /*6b20*/  @!P2 IMAD.IADD R9, R9, 0x1, -R29.reuse ;  /* 0x000000010909a824 */ /* 0x100fe200078e0a1d */
[C---:B------:R-:W-:Y:S02]  /*6b30*/  ISETP.GT.U32.AND P2, PT, R29.reuse, R26, PT ;  /* 0x0000001a1d00720c */ /* 0x040fe40003f44070 */
[C---:B------:R-:W-:Y:S01]  /*6b40*/  ISETP.GT.U32.AND P6, PT, R29.reuse, R13, PT ;  /* 0x0000000d1d00720c */ /* 0x040fe20003fc4070 */
[----:B------:R-:W-:Y:S01]  /*6b50*/  @!P3 IMAD.IADD R10, R10, 0x1, -R29 ;  /* 0x000000010a0ab824 */ /* 0x000fe200078e0a1d */
[----:B------:R-:W-:-:S05]  /*6b60*/  ISETP.GT.U32.AND P3, PT, R29, R24, PT ;  /* 0x000000181d00720c */ /* 0x000fca0003f64070 */
[--C-:B------:R-:W-:Y:S01]  /*6b70*/  @!P4 IMAD.IADD R11, R11, 0x1, -R29.reuse ;  /* 0x000000010b0bc824 */ /* 0x100fe200078e0a1d */
[C---:B------:R-:W-:Y:S01]  /*6b80*/  ISETP.GT.U32.AND P4, PT, R29.reuse, R22, PT ;  /* 0x000000161d00720c */ /* 0x040fe20003f84070 */
[----:B------:R-:W-:Y:S01]  /*6b90*/  @!P5 IMAD.IADD R12, R12, 0x1, -R29 ;  /* 0x000000010c0cd824 */ /* 0x000fe200078e0a1d */
[----:B------:R-:W-:-:S03]  /*6ba0*/  ISETP.GT.U32.AND P0, PT, R29, R15, PT ;  /* 0x0000000f1d00720c */ /* 0x000fc60003f04070 */
[--C-:B------:R-:W-:Y:S01]  /*6bb0*/  @!P6 IMAD.IADD R13, R13, 0x1, -R29.reuse ;  /* 0x000000010d0de824 */ /* 0x100fe200078e0a1d */
[----:B------:R-:W-:Y:S01]  /*6bc0*/  ISETP.GT.U32.AND P5, PT, R29, R6, PT ;  /* 0x000000061d00720c */ /* 0x000fe20003fa4070 */
[--C-:B------:R-:W-:Y:S01]  /*6bd0*/  @!P1 IMAD.IADD R27, R27, 0x1, -R29.reuse ;  /* 0x000000011b1b9824 */ /* 0x100fe200078e0a1d */
[C---:B------:R-:W-:Y:S01]  /*6be0*/  ISETP.GT.U32.AND P6, PT, R29.reuse, R7, PT ;  /* 0x000000071d00720c */ /* 0x040fe20003fc4070 */
[--C-:B------:R-:W-:Y:S01]  /*6bf0*/  @!P2 IMAD.IADD R26, R26, 0x1, -R29.reuse ;  /* 0x000000011a1aa824 */ /* 0x100fe200078e0a1d */
[----:B------:R-:W-:Y:S01]  /*6c00*/  ISETP.GT.U32.AND P1, PT, R29, R9, PT ;  /* 0x000000091d00720c */ /* 0x000fe20003f24070 */
[--C-:B------:R-:W-:Y:S01]  /*6c10*/  @!P3 IMAD.IADD R24, R24, 0x1, -R29.reuse ;  /* 0x000000011818b824 */ /* 0x100fe200078e0a1d */
[----:B------:R0:W-:Y:S03]  /*6c20*/  STL [R1+0x174], R27 ;  /* 0x0001741b01007387 */ /* 0x0001e60000100800 */
[----:B------:R-:W-:Y:S01]  /*6c30*/  @!P0 IMAD.IADD R15, R15, 0x1, -R29 ;  /* 0x000000010f0f8824 */ /* 0x000fe200078e0a1d */
[----:B------:R-:W-:-:S02]  /*6c40*/  ISETP.GT.U32.AND P0, PT, R29, R8, PT ;  /* 0x000000081d00720c */ /* 0x000fc40003f04070 */
[C---:B------:R-:W-:Y:S01]  /*6c50*/  ISETP.GT.U32.AND P2, PT, R29.reuse, R10, PT ;  /* 0x0000000a1d00720c */ /* 0x040fe20003f44070 */
[----:B0-----:R-:W2:Y:S01]  /*6c60*/  LDL.LU R27, [R1+0x18] ;  /* 0x00001800011b7983 */ /* 0x001ea20000300800 */
[C---:B------:R-:W-:Y:S01]  /*6c70*/  ISETP.GT.U32.AND P3, PT, R29.reuse, R11, PT ;  /* 0x0000000b1d00720c */ /* 0x040fe20003f64070 */
[--C-:B------:R-:W-:Y:S02]  /*6c80*/  @!P4 IMAD.IADD R22, R22, 0x1, -R29.reuse ;  /* 0x000000011616c824 */ /* 0x100fe400078e0a1d */
[----:B------:R0:W-:Y:S01]  /*6c90*/  STL [R1+0x17c], R26 ;  /* 0x00017c1a01007387 */ /* 0x0001e20000100800 */
[C---:B------:R-:W-:Y:S01]  /*6ca0*/  ISETP.GT.U32.AND P4, PT, R29.reuse, R12, PT ;  /* 0x0000000c1d00720c */ /* 0x040fe20003f84070 */
[--C-:B------:R-:W-:Y:S01]  /*6cb0*/  @!P5 IMAD.IADD R6, R6, 0x1, -R29.reuse ;  /* 0x000000010606d824 */ /* 0x100fe200078e0a1d */
[----:B------:R-:W-:Y:S01]  /*6cc0*/  ISETP.GT.U32.AND P5, PT, R29, R13, PT ;  /* 0x0000000d1d00720c */ /* 0x000fe20003fa4070 */
[--C-:B------:R-:W-:Y:S01]  /*6cd0*/  @!P6 IMAD.IADD R7, R7, 0x1, -R29.reuse ;  /* 0x000000010707e824 */ /* 0x100fe200078e0a1d */
[----:B------:R-:W-:Y:S01]  /*6ce0*/  ISETP.GT.U32.AND P6, PT, R29, R15, PT ;  /* 0x0000000f1d00720c */ /* 0x000fe20003fc4070 */
[----:B0-----:R-:W3:Y:S04]  /*6cf0*/  LDL.LU R26, [R1+0x14] ;  /* 0x00001400011a7983 */ /* 0x001ee80000300800 */
[----:B------:R-:W4:Y:S04]  /*6d00*/  LDL.LU R25, [R1+0x10] ;  /* 0x0000100001197983 */ /* 0x000f280000300800 */
[----:B------:R0:W-:Y:S01]  /*6d10*/  STL [R1+0x168], R24 ;  /* 0x0001681801007387 */ /* 0x0001e20000100800 */
[----:B------:R-:W-:-:S02]  /*6d20*/  @!P0 IMAD.IADD R8, R8, 0x1, -R29 ;  /* 0x0000000108088824 */ /* 0x000fc400078e0a1d */
[--C-:B------:R-:W-:Y:S01]  /*6d30*/  @!P1 IMAD.IADD R9, R9, 0x1, -R29.reuse ;  /* 0x0000000109099824 */ /* 0x100fe200078e0a1d */
[----:B0-----:R-:W4:Y:S04]  /*6d40*/  LDL.LU R24, [R1+0xc] ;  /* 0x00000c0001187983 */ /* 0x001f280000300800 */
[----:B------:R-:W4:Y:S04]  /*6d50*/  LDL.LU R23, [R1+0x8] ;  /* 0x0000080001177983 */ /* 0x000f280000300800 */
[----:B------:R0:W-:Y:S01]  /*6d60*/  STL [R1+0x160], R22 ;  /* 0x0001601601007387 */ /* 0x0001e20000100800 */
[----:B------:R-:W-:-:S02]  /*6d70*/  @!P2 IMAD.IADD R10, R10, 0x1, -R29 ;  /* 0x000000010a0aa824 */ /* 0x000fc400078e0a1d */
[--C-:B------:R-:W-:Y:S01]  /*6d80*/  @!P3 IMAD.IADD R11, R11, 0x1, -R29.reuse ;  /* 0x000000010b0bb824 */ /* 0x100fe200078e0a1d */
[----:B0-----:R-:W4:Y:S04]  /*6d90*/  LDL.LU R22, [R1+0x4] ;  /* 0x0000040001167983 */ /* 0x001f280000300800 */
[----:B------:R0:W-:Y:S01]  /*6da0*/  STL [R1+0x12c], R6 ;  /* 0x00012c0601007387 */ /* 0x0001e20000100800 */
[----:B------:R-:W-:-:S03]  /*6db0*/  @!P4 IMAD.IADD R12, R12, 0x1, -R29 ;  /* 0x000000010c0cc824 */ /* 0x000fc600078e0a1d */
[----:B0-----:R-:W4:Y:S04]  /*6dc0*/  LDL.LU R6, [R1+0xb90] ;  /* 0x000b900001067983 */ /* 0x001f280000300800 */
[----:B------:R0:W-:Y:S01]  /*6dd0*/  STL [R1+0x13c], R7 ;  /* 0x00013c0701007387 */ /* 0x0001e20000100800 */
[----:B------:R-:W-:-:S03]  /*6de0*/  @!P5 IMAD.IADD R13, R13, 0x1, -R29 ;  /* 0x000000010d0dd824 */ /* 0x000fc600078e0a1d */
[----:B0-----:R-:W4:Y:S04]  /*6df0*/  LDL.LU R7, [R1+0xb8c] ;  /* 0x000b8c0001077983 */ /* 0x001f280000300800 */
[----:B------:R0:W-:Y:S01]  /*6e00*/  STL [R1+0x144], R8 ;  /* 0x0001440801007387 */ /* 0x0001e20000100800 */
[----:B------:R-:W-:-:S03]  /*6e10*/  @!P6 IMAD.IADD R15, R15, 0x1, -R29 ;  /* 0x000000010f0fe824 */ /* 0x000fc600078e0a1d */
[----:B0-----:R-:W4:Y:S04]  /*6e20*/  LDL.LU R8, [R1+0xb88] ;  /* 0x000b880001087983 */ /* 0x001f280000300800 */
[----:B------:R0:W-:Y:S04]  /*6e30*/  STL [R1+0xdc], R9 ;  /* 0x0000dc0901007387 */ /* 0x0001e80000100800 */
        /* <DEDUP_REMOVED lines=10> */
[----:B0-----:R-:W4:Y:S01]  /*6ee0*/  LDL.LU R15, [R1+0xb70] ;  /* 0x000b7000010f7983 */ /* 0x001f220000300800 */
[----:B------:R-:W-:-:S02]  /*6ef0*/  ISETP.GT.U32.AND P0, PT, R29, R16, PT ;  /* 0x000000101d00720c */ /* 0x000fc40003f04070 */
[C---:B------:R-:W-:Y:S02]  /*6f00*/  ISETP.GT.U32.AND P1, PT, R29.reuse, R17, PT ;  /* 0x000000111d00720c */ /* 0x040fe40003f24070 */
[C---:B------:R-:W-:Y:S02]  /*6f10*/  ISETP.GT.U32.AND P2, PT, R29.reuse, R18, PT ;  /* 0x000000121d00720c */ /* 0x040fe40003f44070 */
[C---:B------:R-:W-:Y:S02]  /*6f20*/  ISETP.GT.U32.AND P3, PT, R29.reuse, R19, PT ;  /* 0x000000131d00720c */ /* 0x040fe40003f64070 */
[C---:B------:R-:W-:Y:S02]  /*6f30*/  ISETP.GT.U32.AND P4, PT, R29.reuse, R20, PT ;  /* 0x000000141d00720c */ /* 0x040fe40003f84070 */
[----:B------:R-:W-:-:S03]  /*6f40*/  ISETP.GT.U32.AND P5, PT, R29, R21, PT ;  /* 0x000000151d00720c */ /* 0x000fc60003fa4070 */
[--C-:B------:R-:W-:Y:S02]  /*6f50*/  @!P0 IMAD.IADD R16, R16, 0x1, -R29.reuse ;  /* 0x0000000110108824 */ /* 0x100fe400078e0a1d */
[--C-:B------:R-:W-:Y:S02]  /*6f60*/  @!P1 IMAD.IADD R17, R17, 0x1, -R29.reuse ;  /* 0x0000000111119824 */ /* 0x100fe400078e0a1d */
[--C-:B------:R-:W-:Y:S02]  /*6f70*/  @!P2 IMAD.IADD R18, R18, 0x1, -R29.reuse ;  /* 0x000000011212a824 */ /* 0x100fe400078e0a1d */
[--C-:B------:R-:W-:Y:S02]  /*6f80*/  @!P3 IMAD.IADD R19, R19, 0x1, -R29.reuse ;  /* 0x000000011313b824 */ /* 0x100fe400078e0a1d */
[--C-:B------:R-:W-:Y:S02]  /*6f90*/  @!P4 IMAD.IADD R20, R20, 0x1, -R29.reuse ;  /* 0x000000011414c824 */ /* 0x100fe400078e0a1d */
[----:B------:R-:W-:Y:S01]  /*6fa0*/  @!P5 IMAD.IADD R21, R21, 0x1, -R29 ;  /* 0x000000011515d824 */ /* 0x000fe200078e0a1d */
[----:B--2---:R-:W-:-:S02]  /*6fb0*/  ISETP.GT.U32.AND P6, PT, R29, R27, PT ;  /* 0x0000001b1d00720c */ /* 0x004fc40003fc4070 */
[C---:B---3--:R-:W-:Y:S02]  /*6fc0*/  ISETP.GT.U32.AND P0, PT, R29.reuse, R26, PT ;  /* 0x0000001a1d00720c */ /* 0x048fe40003f04070 */
[----:B----4-:R-:W-:-:S09]  /*6fd0*/  ISETP.GT.U32.AND P1, PT, R29, R25, PT ;  /* 0x000000191d00720c */ /* 0x010fd20003f24070 */
[--C-:B------:R-:W-:Y:S01]  /*6fe0*/  @!P6 IMAD.IADD R27, R27, 0x1, -R29.reuse ;  /* 0x000000011b1be824 */ /* 0x100fe200078e0a1d */
[C---:B------:R-:W-:Y:S02]  /*6ff0*/  ISETP.GT.U32.AND P6, PT, R29.reuse, R16, PT ;  /* 0x000000101d00720c */ /* 0x040fe40003fc4070 */
[C---:B------:R-:W-:Y:S02]  /*7000*/  ISETP.GT.U32.AND P2, PT, R29.reuse, R24, PT ;  /* 0x000000181d00720c */ /* 0x040fe40003f44070 */
[C---:B------:R-:W-:Y:S01]  /*7010*/  ISETP.GT.U32.AND P3, PT, R29.reuse, R23, PT ;  /* 0x000000171d00720c */ /* 0x040fe20003f64070 */
[--C-:B------:R-:W-:Y:S01]  /*7020*/  @!P0 IMAD.IADD R26, R26, 0x1, -R29.reuse ;  /* 0x000000011a1a8824 */ /* 0x100fe200078e0a1d */
[----:B------:R-:W-:Y:S01]  /*7030*/  ISETP.GT.U32.AND P0, PT, R29, R17, PT ;  /* 0x000000111d00720c */ /* 0x000fe20003f04070 */
[----:B------:R-:W-:Y:S01]  /*7040*/  @!P1 IMAD.IADD R25, R25, 0x1, -R29 ;  /* 0x0000000119199824 */ /* 0x000fe200078e0a1d */
[C---:B------:R-:W-:Y:S02]  /*7050*/  ISETP.GT.U32.AND P1, PT, R29.reuse, R18, PT ;  /* 0x000000121d00720c */ /* 0x040fe40003f24070 */
[----:B------:R-:W-:-:S05]  /*7060*/  ISETP.GT.U32.AND P4, PT, R29, R22, PT ;  /* 0x000000161d00720c */ /* 0x000fca0003f84070 */
[--C-:B------:R-:W-:Y:S01]  /*7070*/  @!P2 IMAD.IADD R24, R24, 0x1, -R29.reuse ;  /* 0x000000011818a824 */ /* 0x100fe200078e0a1d */
[----:B------:R-:W-:Y:S01]  /*7080*/  ISETP.GT.U32.AND P2, PT, R29, R19, PT ;  /* 0x000000131d00720c */ /* 0x000fe20003f44070 */
[--C-:B------:R-:W-:Y:S01]  /*7090*/  @!P3 IMAD.IADD R23, R23, 0x1, -R29.reuse ;  /* 0x000000011717b824 */ /* 0x100fe200078e0a1d */
[----:B------:R-:W-:Y:S01]  /*70a0*/  ISETP.GT.U32.AND P3, PT, R29, R20, PT ;  /* 0x000000141d00720c */ /* 0x000fe20003f64070 */
[--C-:B------:R-:W-:Y:S02]  /*70b0*/  @!P6 IMAD.IADD R16, R16, 0x1, -R29.reuse ;  /* 0x000000011010e824 */ /* 0x100fe400078e0a1d */
[--C-:B------:R-:W-:Y:S01]  /*70c0*/  @!P0 IMAD.IADD R17, R17, 0x1, -R29.reuse ;  /* 0x0000000111118824 */ /* 0x100fe200078e0a1d */
[C---:B------:R-:W-:Y:S01]  /*70d0*/  ISETP.GT.U32.AND P0, PT, R29.reuse, R26, PT ;  /* 0x0000001a1d00720c */ /* 0x040fe20003f04070 */
[--C-:B------:R-:W-:Y:S01]  /*70e0*/  @!P4 IMAD.IADD R22, R22, 0x1, -R29.reuse ;  /* 0x000000011616c824 */ /* 0x100fe200078e0a1d */
[C---:B------:R-:W-:Y:S01]  /*70f0*/  ISETP.GT.U32.AND P4, PT, R29.reuse, R21, PT ;  /* 0x000000151d00720c */ /* 0x040fe20003f84070 */
[----:B------:R-:W-:Y:S01]  /*7100*/  @!P1 IMAD.IADD R18, R18, 0x1, -R29 ;  /* 0x0000000112129824 */ /* 0x000fe200078e0a1d */
[----:B------:R-:W-:-:S03]  /*7110*/  ISETP.GT.U32.AND P1, PT, R29, R25, PT ;  /* 0x000000191d00720c */ /* 0x000fc60003f24070 */
[--C-:B------:R-:W-:Y:S01]  /*7120*/  @!P2 IMAD.IADD R19, R19, 0x1, -R29.reuse ;  /* 0x000000011313a824 */ /* 0x100fe200078e0a1d */
[----:B------:R0:W-:Y:S01]  /*7130*/  STL [R1+0xe0], R16 ;  /* 0x0000e01001007387 */ /* 0x0001e20000100800 */
[C---:B------:R-:W-:Y:S01]  /*7140*/  ISETP.GT.U32.AND P2, PT, R29.reuse, R24, PT ;  /* 0x000000181d00720c */ /* 0x040fe20003f44070 */
[--C-:B------:R-:W-:Y:S01]  /*7150*/  @!P3 IMAD.IADD R20, R20, 0x1, -R29.reuse ;  /* 0x000000011414b824 */ /* 0x100fe200078e0a1d */
[----:B------:R-:W-:Y:S01]  /*7160*/  ISETP.GT.U32.AND P3, PT, R29, R23, PT ;  /* 0x000000171d00720c */ /* 0x000fe20003f64070 */
[----:B0-----:R-:W2:Y:S03]  /*7170*/  LDL.LU R16, [R1+0xb6c] ;  /* 0x000b6c0001107983 */ /* 0x001ea60000300800 */
[--C-:B------:R-:W-:Y:S01]  /*7180*/  @!P4 IMAD.IADD R21, R21, 0x1, -R29.reuse ;  /* 0x000000011515c824 */ /* 0x100fe200078e0a1d */
[----:B------:R0:W-:Y:S01]  /*7190*/  STL [R1+0x2c], R17 ;  /* 0x00002c1101007387 */ /* 0x0001e20000100800 */
[----:B------:R-:W-:-:S03]  /*71a0*/  @!P0 IMAD.IADD R26, R26, 0x1, -R29 ;  /* 0x000000011a1a8824 */ /* 0x000fc600078e0a1d */
[----:B0-----:R-:W3:Y:S04]  /*71b0*/  LDL.LU R17, [R1+0xb68] ;  /* 0x000b680001117983 */ /* 0x001ee80000300800 */
[----:B------:R0:W-:Y:S01]  /*71c0*/  STL [R1+0x28], R18 ;  /* 0x0000281201007387 */ /* 0x0001e20000100800 */
[--C-:B------:R-:W-:Y:S01]  /*71d0*/  @!P1 IMAD.IADD R25, R25, 0x1, -R29.reuse ;  /* 0x0000000119199824 */ /* 0x100fe200078e0a1d */
[----:B------:R-:W-:Y:S02]  /*71e0*/  ISETP.GT.U32.AND P6, PT, R29, R22, PT ;  /* 0x000000161d00720c */ /* 0x000fe40003fc4070 */
[----:B0-----:R-:W4:Y:S04]  /*71f0*/  LDL.LU R18, [R1+0xb64] ;  /* 0x000b640001127983 */ /* 0x001f280000300800 */
[----:B------:R0:W-:Y:S01]  /*7200*/  STL [R1+0x24], R19 ;  /* 0x0000241301007387 */ /* 0x0001e20000100800 */
[----:B------:R-:W-:-:S03]  /*7210*/  @!P2 IMAD.IADD R24, R24, 0x1, -R29 ;  /* 0x000000011818a824 */ /* 0x000fc600078e0a1d */
[----:B0-----:R-:W2:Y:S04]  /*7220*/  LDL.LU R19, [R1+0xb60] ;  /* 0x000b600001137983 */ /* 0x001ea80000300800 */
[----:B------:R0:W-:Y:S01]  /*7230*/  STL [R1+0x20], R20 ;  /* 0x0000201401007387 */ /* 0x0001e20000100800 */
[----:B------:R-:W-:-:S03]  /*7240*/  @!P3 IMAD.IADD R23, R23, 0x1, -R29 ;  /* 0x000000011717b824 */ /* 0x000fc600078e0a1d */
[----:B0-----:R-:W3:Y:S04]  /*7250*/  LDL.LU R20, [R1+0xb5c] ;  /* 0x000b5c0001147983 */ /* 0x001ee80000300800 */
[----:B------:R0:W-:Y:S04]  /*7260*/  STL [R1+0x1c], R21 ;  /* 0x00001c1501007387 */ /* 0x0001e80000100800 */
[----:B0-----:R-:W4:Y:S01]  /*7270*/  LDL.LU R21, [R1+0xb58] ;  /* 0x000b580001157983 */ /* 0x001f220000300800 */
[----:B------:R-:W-:-:S13]  /*7280*/  ISETP.GT.U32.AND P5, PT, R29, R15, PT ;  /* 0x0000000f1d00720c */ /* 0x000fda0003fa4070 */
[----:B------:R-:W-:Y:S01]  /*7290*/  @!P5 IMAD.IADD R15, R15, 0x1, -R29 ;  /* 0x000000010f0fd824 */ /* 0x000fe200078e0a1d */
[----:B------:R-:W-:-:S13]  /*72a0*/  ISETP.GT.U32.AND P5, PT, R29, R27, PT ;  /* 0x0000001b1d00720c */ /* 0x000fda0003fa4070 */
[----:B------:R-:W-:-:S05]  /*72b0*/  @!P5 IMAD.IADD R27, R27, 0x1, -R29 ;  /* 0x000000011b1bd824 */ /* 0x000fca00078e0a1d */
[----:B------:R0:W-:Y:S04]  /*72c0*/  STL [R1+0x18], R27 ;  /* 0x0000181b01007387 */ /* 0x0001e80000100800 */
[----:B0-----:R-:W2:Y:S04]  /*72d0*/  LDL.LU R27, [R1+0xb54] ;  /* 0x000b5400011b7983 */ /* 0x001ea80000300800 */
[----:B------:R0:W-:Y:S04]  /*72e0*/  STL [R1+0x14], R26 ;  /* 0x0000141a01007387 */ /* 0x0001e80000100800 */
[----:B0-----:R-:W3:Y:S04]  /*72f0*/  LDL.LU R26, [R1+0xb50] ;  /* 0x000b5000011a7983 */ /* 0x001ee80000300800 */
[----:B------:R0:W-:Y:S01]  /*7300*/  STL [R1+0x10], R25 ;  /* 0x0000101901007387 */ /* 0x0001e20000100800 */
[----:B------:R-:W-:-:S03]  /*7310*/  @!P6 IMAD.IADD R22, R22, 0x1, -R29 ;  /* 0x000000011616e824 */ /* 0x000fc600078e0a1d */
[----:B0-----:R-:W3:Y:S04]  /*7320*/  LDL.LU R25, [R1+0xb4c] ;  /* 0x000b4c0001197983 */ /* 0x001ee80000300800 */
[----:B------:R0:W-:Y:S04]  /*7330*/  STL [R1+0xc], R24 ;  /* 0x00000c1801007387 */ /* 0x0001e80000100800 */
[----:B0-----:R-:W3:Y:S04]  /*7340*/  LDL.LU R24, [R1+0xb48] ;  /* 0x000b480001187983 */ /* 0x001ee80000300800 */
[----:B------:R0:W-:Y:S04]  /*7350*/  STL [R1+0x8], R23 ;  /* 0x0000081701007387 */ /* 0x0001e80000100800 */
[----:B0-----:R-:W3:Y:S04]  /*7360*/  LDL.LU R23, [R1+0xb44] ;  /* 0x000b440001177983 */ /* 0x001ee80000300800 */
[----:B------:R0:W-:Y:S04]  /*7370*/  STL [R1+0x4], R22 ;  /* 0x0000041601007387 */ /* 0x0001e80000100800 */
[----:B0-----:R-:W3:Y:S01]  /*7380*/  LDL.LU R22, [R1+0xb40] ;  /* 0x000b400001167983 */ /* 0x001ee20000300800 */
[----:B------:R-:W-:-:S13]  /*7390*/  ISETP.GT.U32.AND P4, PT, R29, R15, PT ;  /* 0x0000000f1d00720c */ /* 0x000fda0003f84070 */
[----:B------:R-:W-:Y:S01]  /*73a0*/  @!P4 IMAD.IADD R15, R15, 0x1, -R29 ;  /* 0x000000010f0fc824 */ /* 0x000fe200078e0a1d */
[----:B------:R-:W-:-:S04]  /*73b0*/  IABS R14, R14 ;  /* 0x0000000e000e7213 */ /* 0x000fc80000000000 */
[----:B------:R0:W-:Y:S01]  /*73c0*/  STL [R1], R15 ;  /* 0x0000000f01007387 */ /* 0x0001e20000100800 */
[----:B------:R-:W-:-:S04]  /*73d0*/  IMAD.HI.U32 R28, R28, R14, RZ ;  /* 0x0000000e1c1c7227 */ /* 0x000fc800078e00ff */
[----:B------:R-:W-:Y:S01]  /*73e0*/  IMAD.MOV R28, RZ, RZ, -R28 ;  /* 0x000000ffff1c7224 */ /* 0x000fe200078e0a1c */
[----:B0-----:R-:W3:Y:S03]  /*73f0*/  LDL.LU R15, [R1+0xb3c] ;  /* 0x000b3c00010f7983 */ /* 0x001ee60000300800 */
[C---:B------:R-:W-:Y:S01]  /*7400*/  IMAD R28, R29.reuse, R28, R14 ;  /* 0x0000001c1d1c7224 */ /* 0x040fe200078e020e */
[----:B----4-:R-:W-:-:S13]  /*7410*/  ISETP.GT.U32.AND P4, PT, R29, R21, PT ;  /* 0x000000151d00720c */ /* 0x010fda0003f84070 */
[----:B------:R-:W-:Y:S01]  /*7420*/  @!P4 IMAD.IADD R21, R21, 0x1, -R29 ;  /* 0x000000011515c824 */ /* 0x000fe200078e0a1d */
[C---:B--2---:R-:W-:Y:S02]  /*7430*/  ISETP.GT.U32.AND P5, PT, R29.reuse, R27, PT ;  /* 0x0000001b1d00720c */ /* 0x044fe40003fa4070 */
[----:B---3--:R-:W-:-:S11]  /*7440*/  ISETP.GT.U32.AND P0, PT, R29, R26, PT ;  /* 0x0000001a1d00720c */ /* 0x008fd60003f04070 */
[--C-:B------:R-:W-:Y:S01]  /*7450*/  @!P5 IMAD.IADD R27, R27, 0x1, -R29.reuse ;  /* 0x000000011b1bd824 */ /* 0x100fe200078e0a1d */
[C---:B------:R-:W-:Y:S02]  /*7460*/  ISETP.GT.U32.AND P5, PT, R29.reuse, R20, PT ;  /* 0x000000141d00720c */ /* 0x040fe40003fa4070 */
[C---:B------:R-:W-:Y:S01]  /*7470*/  ISETP.GT.U32.AND P1, PT, R29.reuse, R25, PT ;  /* 0x000000191d00720c */ /* 0x040fe20003f24070 */
[----:B------:R-:W-:Y:S01]  /*7480*/  @!P0 IMAD.IADD R26, R26, 0x1, -R29 ;  /* 0x000000011a1a8824 */ /* 0x000fe200078e0a1d */
[C---:B------:R-:W-:Y:S02]  /*7490*/  ISETP.GT.U32.AND P0, PT, R29.reuse, R19, PT ;  /* 0x000000131d00720c */ /* 0x040fe40003f04070 */
[----:B------:R-:W-:-:S09]  /*74a0*/  ISETP.GT.U32.AND P2, PT, R29, R24, PT ;  /* 0x000000181d00720c */ /* 0x000fd20003f44070 */
[--C-:B------:R-:W-:Y:S01]  /*74b0*/  @!P1 IMAD.IADD R25, R25, 0x1, -R29.reuse ;  /* 0x0000000119199824 */ /* 0x100fe200078e0a1d */
[C---:B------:R-:W-:Y:S02]  /*74c0*/  ISETP.GT.U32.AND P1, PT, R29.reuse, R18, PT ;  /* 0x000000121d00720c */ /* 0x040fe40003f24070 */
[C---:B------:R-:W-:Y:S01]  /*74d0*/  ISETP.GT.U32.AND P3, PT, R29.reuse, R23, PT ;  /* 0x000000171d00720c */ /* 0x040fe20003f64070 */
[----:B------:R-:W-:Y:S01]  /*74e0*/  @!P2 IMAD.IADD R24, R24, 0x1, -R29 ;  /* 0x000000011818a824 */ /* 0x000fe200078e0a1d */
[C---:B------:R-:W-:Y:S02]  /*74f0*/  ISETP.GT.U32.AND P2, PT, R29.reuse, R17, PT ;  /* 0x000000111d00720c */ /* 0x040fe40003f44070 */
[----:B------:R-:W-:-:S09]  /*7500*/  ISETP.GT.U32.AND P6, PT, R29, R22, PT ;  /* 0x000000161d00720c */ /* 0x000fd20003fc4070 */
[--C-:B------:R-:W-:Y:S01]  /*7510*/  @!P3 IMAD.IADD R23, R23, 0x1, -R29.reuse ;  /* 0x000000011717b824 */ /* 0x100fe200078e0a1d */
[C---:B------:R-:W-:Y:S01]  /*7520*/  ISETP.GT.U32.AND P3, PT, R29.reuse, R16, PT ;  /* 0x000000101d00720c */ /* 0x040fe20003f64070 */
[--C-:B------:R-:W-:Y:S01]  /*7530*/  @!P5 IMAD.IADD R20, R20, 0x1, -R29.reuse ;  /* 0x000000011414d824 */ /* 0x100fe200078e0a1d */
[----:B------:R-:W-:Y:S01]  /*7540*/  ISETP.GT.U32.AND P4, PT, R29, R27, PT ;  /* 0x0000001b1d00720c */ /* 0x000fe20003f84070 */
[--C-:B------:R-:W-:Y:S01]  /*7550*/  @!P0 IMAD.IADD R19, R19, 0x1, -R29.reuse ;  /* 0x0000000113138824 */ /* 0x100fe200078e0a1d */
[C---:B------:R-:W-:Y:S01]  /*7560*/  ISETP.GT.U32.AND P5, PT, R29.reuse, R26, PT ;  /* 0x0000001a1d00720c */ /* 0x040fe20003fa4070 */
[--C-:B------:R-:W-:Y:S01]  /*7570*/  @!P1 IMAD.IADD R18, R18, 0x1, -R29.reuse ;  /* 0x0000000112129824 */ /* 0x100fe200078e0a1d */
[----:B------:R-:W-:Y:S01]  /*7580*/  ISETP.GT.U32.AND P0, PT, R29, R25, PT ;  /* 0x000000191d00720c */ /* 0x000fe20003f04070 */
[--C-:B------:R-:W-:Y:S01]  /*7590*/  @!P2 IMAD.IADD R17, R17, 0x1, -R29.reuse ;  /* 0x000000011111a824 */ /* 0x100fe200078e0a1d */
[C---:B------:R-:W-:Y:S01]  /*75a0*/  ISETP.GT.U32.AND P1, PT, R29.reuse, R24, PT ;  /* 0x000000181d00720c */ /* 0x040fe20003f24070 */
[----:B------:R-:W-:Y:S01]  /*75b0*/  @!P6 IMAD.IADD R22, R22, 0x1, -R29 ;  /* 0x000000011616e824 */ /* 0x000fe200078e0a1d */
[----:B------:R-:W-:-:S03]  /*75c0*/  ISETP.GT.U32.AND P2, PT, R29, R23, PT ;  /* 0x000000171d00720c */ /* 0x000fc60003f44070 */
[--C-:B------:R-:W-:Y:S01]  /*75d0*/  @!P3 IMAD.IADD R16, R16, 0x1, -R29.reuse ;  /* 0x000000011010b824 */ /* 0x100fe200078e0a1d */
[----:B------:R-:W-:Y:S01]  /*75e0*/  ISETP.GT.U32.AND P3, PT, R29, R22, PT ;  /* 0x000000161d00720c */ /* 0x000fe20003f64070 */
[--C-:B------:R-:W-:Y:S02]  /*75f0*/  @!P4 IMAD.IADD R27, R27, 0x1, -R29.reuse ;  /* 0x000000011b1bc824 */ /* 0x100fe400078e0a1d */
[--C-:B------:R-:W-:Y:S02]  /*7600*/  @!P5 IMAD.IADD R26, R26, 0x1, -R29.reuse ;  /* 0x000000011a1ad824 */ /* 0x100fe400078e0a1d */
[--C-:B------:R-:W-:Y:S02]  /*7610*/  @!P0 IMAD.IADD R25, R25, 0x1, -R29.reuse ;  /* 0x0000000119198824 */ /* 0x100fe400078e0a1d */
[--C-:B------:R-:W-:Y:S01]  /*7620*/  @!P1 IMAD.IADD R24, R24, 0x1, -R29.reuse ;  /* 0x0000000118189824 */ /* 0x100fe200078e0a1d */
[----:B------:R-:W-:Y:S01]  /*7630*/  STL [R1+0xb18], R27 ;  /* 0x000b181b01007387 */ /* 0x000fe20000100800 */
[----:B------:R-:W-:-:S03]  /*7640*/  @!P2 IMAD.IADD R23, R23, 0x1, -R29 ;  /* 0x000000011717a824 */ /* 0x000fc600078e0a1d */
[----:B------:R-:W-:Y:S01]  /*7650*/  STL [R1+0xb1c], R26 ;  /* 0x000b1c1a01007387 */ /* 0x000fe20000100800 */
[----:B------:R-:W-:-:S03]  /*7660*/  @!P3 IMAD.IADD R22, R22, 0x1, -R29 ;  /* 0x000000011616b824 */ /* 0x000fc600078e0a1d */
[----:B------:R0:W-:Y:S04]  /*7670*/  STL [R1+0xb20], R25 ;  /* 0x000b201901007387 */ /* 0x0001e80000100800 */
[----:B------:R1:W-:Y:S04]  /*7680*/  STL [R1+0xb24], R24 ;  /* 0x000b241801007387 */ /* 0x0003e80000100800 */
[----:B------:R-:W-:Y:S01]  /*7690*/  STL [R1+0xb28], R23 ;  /* 0x000b281701007387 */ /* 0x000fe20000100800 */
[C---:B------:R-:W-:Y:S01]  /*76a0*/  ISETP.GT.U32.AND P4, PT, R29.reuse, R21, PT ;  /* 0x000000151d00720c */ /* 0x040fe20003f84070 */
[----:B0-----:R-:W0:Y:S02]  /*76b0*/  LDC R25, c[0x0][0x230] ;  /* 0x00008c00ff197b82 */ /* 0x001e240000000800 */
[----:B------:R2:W-:Y:S04]  /*76c0*/  STL [R1+0xb2c], R22 ;  /* 0x000b2c1601007387 */ /* 0x0005e80000100800 */
[----:B------:R-:W3:Y:S01]  /*76d0*/  LDL.LU R14, [R1+0xb38] ;  /* 0x000b3800010e7983 */ /* 0x000ee20000300800 */
[----:B------:R-:W-:-:S03]  /*76e0*/  ISETP.GT.U32.AND P1, PT, R29, R18, PT ;  /* 0x000000121d00720c */ /* 0x000fc60003f24070 */
[----:B-1----:R-:W4:Y:S02]  /*76f0*/  LDL R24, [R1+0x7a0] ;  /* 0x0007a00001187983 */ /* 0x002f240000100800 */
[----:B------:R-:W-:Y:S01]  /*7700*/  @!P4 IMAD.IADD R21, R21, 0x1, -R29 ;  /* 0x000000011515c824 */ /* 0x000fe200078e0a1d */
[----:B------:R-:W-:-:S07]  /*7710*/  ISETP.GT.U32.AND P4, PT, R29, R12, PT ;  /* 0x0000000c1d00720c */ /* 0x000fce0003f84070 */
[----:B------:R-:W-:Y:S01]  /*7720*/  @!P1 IMAD.IADD R18, R18, 0x1, -R29 ;  /* 0x0000000112129824 */ /* 0x000fe200078e0a1d */
[----:B------:R-:W-:-:S05]  /*7730*/  ISETP.GT.U32.AND P1, PT, R29, R9, PT ;  /* 0x000000091d00720c */ /* 0x000fca0003f24070 */
[----:B------:R-:W-:-:S08]  /*7740*/  @!P4 IMAD.IADD R12, R12, 0x1, -R29 ;  /* 0x000000010c0cc824 */ /* 0x000fd000078e0a1d */
[----:B------:R-:W-:Y:S01]  /*7750*/  @!P1 IMAD.IADD R9, R9, 0x1, -R29 ;  /* 0x0000000109099824 */ /* 0x000fe200078e0a1d */
[----:B------:R-:W-:-:S13]  /*7760*/  ISETP.GT.U32.AND P1, PT, R29, R12, PT ;  /* 0x0000000c1d00720c */ /* 0x000fda0003f24070 */
[--C-:B------:R-:W-:Y:S01]  /*7770*/  @!P1 IMAD.IADD R12, R12, 0x1, -R29.reuse ;  /* 0x000000010c0c9824 */ /* 0x100fe200078e0a1d */
[C---:B------:R-:W-:Y:S02]  /*7780*/  ISETP.GT.U32.AND P6, PT, R29.reuse, R13, PT ;  /* 0x0000000d1d00720c */ /* 0x040fe40003fc4070 */
[C---:B------:R-:W-:Y:S02]  /*7790*/  ISETP.GT.U32.AND P5, PT, R29.reuse, R20, PT ;  /* 0x000000141d00720c */ /* 0x040fe40003fa4070 */
[----:B------:R-:W-:Y:S02]  /*77a0*/  ISETP.GT.U32.AND P0, PT, R29, R19, PT ;  /* 0x000000131d00720c */ /* 0x000fe40003f04070 */
[----:B---3--:R-:W-:Y:S02]  /*77b0*/  ISETP.GE.AND P1, PT, R14, RZ, PT ;  /* 0x000000ff0e00720c */ /* 0x008fe40003f26270 */
[----:B------:R-:W3:Y:S05]  /*77c0*/  LDL.LU R14, [R1+0xb34] ;  /* 0x000b3400010e7983 */ /* 0x000eea0000300800 */
[--C-:B------:R-:W-:Y:S01]  /*77d0*/  @!P6 IMAD.IADD R13, R13, 0x1, -R29.reuse ;  /* 0x000000010d0de824 */ /* 0x100fe200078e0a1d */
[C---:B------:R-:W-:Y:S01]  /*77e0*/  ISETP.GT.U32.AND P2, PT, R29.reuse, R17, PT ;  /* 0x000000111d00720c */ /* 0x040fe20003f44070 */
[--C-:B------:R-:W-:Y:S01]  /*77f0*/  @!P5 IMAD.IADD R20, R20, 0x1, -R29.reuse ;  /* 0x000000011414d824 */ /* 0x100fe200078e0a1d */
[----:B------:R-:W-:Y:S01]  /*7800*/  ISETP.GT.U32.AND P6, PT, R29, R16, PT ;  /* 0x000000101d00720c */ /* 0x000fe20003fc4070 */
[----:B------:R-:W-:Y:S01]  /*7810*/  @!P0 IMAD.IADD R19, R19, 0x1, -R29 ;  /* 0x0000000113138824 */ /* 0x000fe200078e0a1d */
[----:B------:R-:W-:Y:S01]  /*7820*/  ISETP.GT.U32.AND P3, PT, R29, R13, PT ;  /* 0x0000000d1d00720c */ /* 0x000fe20003f64070 */
[----:B0-----:R-:W-:Y:S01]  /*7830*/  VIADD R25, R25, 0x1f ;  /* 0x0000001f19197836 */ /* 0x001fe20000000000 */
[C---:B------:R-:W-:Y:S01]  /*7840*/  ISETP.GT.U32.AND P5, PT, R29.reuse, R11, PT ;  /* 0x0000000b1d00720c */ /* 0x040fe20003fa4070 */
[----:B------:R-:W3:Y:S01]  /*7850*/  LDL R26, [R1+0x9b4] ;  /* 0x0009b400011a7983 */ /* 0x000ee20000100800 */
[----:B------:R-:W-:-:S02]  /*7860*/  ISETP.GT.U32.AND P0, PT, R29, R10, PT ;  /* 0x0000000a1d00720c */ /* 0x000fc40003f04070 */
[----:B------:R-:W-:Y:S01]  /*7870*/  ISETP.GT.U32.AND P4, PT, R29, R3, PT ;  /* 0x000000031d00720c */ /* 0x000fe20003f84070 */
[----:B------:R-:W3:Y:S02]  /*7880*/  LDL R27, [R1+0x9a0] ;  /* 0x0009a000011b7983 */ /* 0x000ee40000100800 */
[--C-:B------:R-:W-:Y:S01]  /*7890*/  @!P2 IMAD.IADD R17, R17, 0x1, -R29.reuse ;  /* 0x000000011111a824 */ /* 0x100fe200078e0a1d */
[C---:B------:R-:W-:Y:S01]  /*78a0*/  ISETP.GT.U32.AND P2, PT, R29.reuse, R8, PT ;  /* 0x000000081d00720c */ /* 0x040fe20003f44070 */
[--C-:B------:R-:W-:Y:S01]  /*78b0*/  @!P6 IMAD.IADD R16, R16, 0x1, -R29.reuse ;  /* 0x000000011010e824 */ /* 0x100fe200078e0a1d */
[----:B------:R-:W-:Y:S01]  /*78c0*/  ISETP.GT.U32.AND P6, PT, R29, R7, PT ;  /* 0x000000071d00720c */ /* 0x000fe20003fc4070 */
[--C-:B------:R-:W-:Y:S01]  /*78d0*/  @!P3 IMAD.IADD R13, R13, 0x1, -R29.reuse ;  /* 0x000000010d0db824 */ /* 0x100fe200078e0a1d */
[----:B------:R-:W-:Y:S01]  /*78e0*/  ISETP.GT.U32.AND P3, PT, R29, R6, PT ;  /* 0x000000061d00720c */ /* 0x000fe20003f64070 */
[--C-:B------:R-:W-:Y:S01]  /*78f0*/  @!P5 IMAD.IADD R11, R11, 0x1, -R29.reuse ;  /* 0x000000010b0bd824 */ /* 0x100fe200078e0a1d */
[C---:B------:R-:W-:Y:S01]  /*7900*/  ISETP.GT.U32.AND P5, PT, R29.reuse, R2, PT ;  /* 0x000000021d00720c */ /* 0x040fe20003fa4070 */
[--C-:B------:R-:W-:Y:S01]  /*7910*/  @!P0 IMAD.IADD R10, R10, 0x1, -R29.reuse ;  /* 0x000000010a0a8824 */ /* 0x100fe200078e0a1d */
[----:B------:R-:W-:Y:S01]  /*7920*/  ISETP.GT.U32.AND P0, PT, R29, R0, PT ;  /* 0x000000001d00720c */ /* 0x000fe20003f04070 */
[----:B------:R-:W-:-:S04]  /*7930*/  @!P4 IMAD.IADD R3, R3, 0x1, -R29 ;  /* 0x000000010303c824 */ /* 0x000fc800078e0a1d */
[--C-:B------:R-:W-:Y:S01]  /*7940*/  @!P2 IMAD.IADD R8, R8, 0x1, -R29.reuse ;  /* 0x000000010808a824 */ /* 0x100fe200078e0a1d */
[----:B------:R-:W-:Y:S01]  /*7950*/  ISETP.GT.U32.AND P2, PT, R29, R28, PT ;  /* 0x0000001c1d00720c */ /* 0x000fe20003f44070 */
[--C-:B------:R-:W-:Y:S01]  /*7960*/  @!P6 IMAD.IADD R7, R7, 0x1, -R29.reuse ;  /* 0x000000010707e824 */ /* 0x100fe200078e0a1d */
[C---:B------:R-:W-:Y:S01]  /*7970*/  ISETP.GT.U32.AND P6, PT, R29.reuse, R11, PT ;  /* 0x0000000b1d00720c */ /* 0x040fe20003fc4070 */
[--C-:B------:R-:W-:Y:S01]  /*7980*/  @!P3 IMAD.IADD R6, R6, 0x1, -R29.reuse ;  /* 0x000000010606b824 */ /* 0x100fe200078e0a1d */
[C---:B------:R-:W-:Y:S01]  /*7990*/  ISETP.GT.U32.AND P3, PT, R29.reuse, R10, PT ;  /* 0x0000000a1d00720c */ /* 0x040fe20003f64070 */
[--C-:B------:R-:W-:Y:S01]  /*79a0*/  @!P5 IMAD.IADD R2, R2, 0x1, -R29.reuse ;  /* 0x000000010202d824 */ /* 0x100fe200078e0a1d */
[C---:B------:R-:W-:Y:S01]  /*79b0*/  ISETP.GT.U32.AND P4, PT, R29.reuse, R9, PT ;  /* 0x000000091d00720c */ /* 0x040fe20003f84070 */
[----:B------:R-:W-:Y:S01]  /*79c0*/  @!P0 IMAD.IADD R0, R0, 0x1, -R29 ;  /* 0x0000000100008824 */ /* 0x000fe200078e0a1d */
[C---:B------:R-:W-:Y:S02]  /*79d0*/  ISETP.GT.U32.AND P5, PT, R29.reuse, R8, PT ;  /* 0x000000081d00720c */ /* 0x040fe40003fa4070 */
        /* <DEDUP_REMOVED lines=11> */
[----:B------:R-:W-:Y:S01]  /*7a90*/  @!P0 IMAD.IADD R7, R7, 0x1, -R29 ;  /* 0x0000000107078824 */ /* 0x000fe200078e0a1d */
[----:B--2---:R-:W-:-:S04]  /*7aa0*/  SHF.R.S32.HI R22, RZ, 0x1f, R25 ;  /* 0x0000001fff167819 */ /* 0x004fc80000011419 */
[----:B------:R-:W-:Y:S01]  /*7ab0*/  LEA.HI R23, R22, R25, RZ, 0x5 ;  /* 0x0000001916177211 */ /* 0x000fe200078f28ff */
[----:B------:R-:W-:Y:S01]  /*7ac0*/  IMAD.MOV.U32 R25, RZ, RZ, R5 ;  /* 0x000000ffff197224 */ /* 0x000fe200078e0005 */
[----:B------:R-:W2:Y:S01]  /*7ad0*/  LDL R22, [R1+0x9a8] ;  /* 0x0009a80001167983 */ /* 0x000ea20000100800 */
[--C-:B------:R-:W-:Y:S01]  /*7ae0*/  @!P2 IMAD.IADD R6, R6, 0x1, -R29.reuse ;  /* 0x000000010606a824 */ /* 0x100fe200078e0a1d */
[----:B----4-:R-:W-:Y:S01]  /*7af0*/  ISETP.GE.AND P2, PT, R24, RZ, PT ;  /* 0x000000ff1800720c */ /* 0x010fe20003f46270 */
[--C-:B------:R-:W-:Y:S01]  /*7b00*/  @!P3 IMAD.IADD R3, R3, 0x1, -R29.reuse ;  /* 0x000000010303b824 */ /* 0x100fe200078e0a1d */
[----:B------:R-:W4:Y:S01]  /*7b10*/  LDL R5, [R1+0x9a4] ;  /* 0x0009a40001057983 */ /* 0x000f220000100800 */
[----:B------:R-:W-:Y:S02]  /*7b20*/  @!P4 IMAD.IADD R2, R2, 0x1, -R29 ;  /* 0x000000010202c824 */ /* 0x000fe400078e0a1d */
[----:B------:R-:W-:Y:S01]  /*7b30*/  @!P1 IMAD.MOV R25, RZ, RZ, -R25 ;  /* 0x000000ffff199224 */ /* 0x000fe200078e0a19 */
[----:B------:R-:W2:Y:S01]  /*7b40*/  LDL R23, [R1+0x9ac] ;  /* 0x0009ac0001177983 */ /* 0x000ea20000100800 */
[--C-:B------:R-:W-:Y:S01]  /*7b50*/  @!P6 IMAD.IADD R0, R0, 0x1, -R29.reuse ;  /* 0x000000010000e824 */ /* 0x100fe200078e0a1d */
[----:B------:R-:W-:Y:S01]  /*7b60*/  ISETP.GE.AND P1, PT, R15, RZ, PT ;  /* 0x000000ff0f00720c */ /* 0x000fe20003f26270 */
[----:B------:R-:W-:Y:S01]  /*7b70*/  @!P5 IMAD.IADD R28, R28, 0x1, -R29 ;  /* 0x000000011c1cd824 */ /* 0x000fe200078e0a1d */
[----:B------:R-:W2:Y:S04]  /*7b80*/  LDL R24, [R1+0x998] ;  /* 0x0009980001187983 */ /* 0x000ea80000100800 */
[----:B------:R-:W4:Y:S04]  /*7b90*/  LDL R29, [R1+0x9b0] ;  /* 0x0009b000011d7983 */ /* 0x000f280000100800 */
[----:B------:R-:W2:Y:S01]  /*7ba0*/  LDL.LU R15, [R1+0xb30] ;  /* 0x000b3000010f7983 */ /* 0x000ea20000300800 */
[----:B---3--:R-:W-:-:S13]  /*7bb0*/  ISETP.NE.AND P0, PT, R14, RZ, PT ;  /* 0x000000ff0e00720c */ /* 0x008fda0003f05270 */
[----:B------:R-:W-:Y:S02]  /*7bc0*/  @!P0 LOP3.LUT R25, RZ, R14, RZ, 0x33, !PT ;  /* 0x0000000eff198212 */ /* 0x000fe400078e33ff */
[----:B------:R-:W3:Y:S01]  /*7bd0*/  LDL R14, [R1+0x954] ;  /* 0x00095400010e7983 */ /* 0x000ee20000100800 */
[----:B------:R-:W-:Y:S01]  /*7be0*/  ISETP.GE.AND P3, PT, R26, RZ, PT ;  /* 0x000000ff1a00720c */ /* 0x000fe20003f66270 */
[----:B------:R-:W-:Y:S02]  /*7bf0*/  @!P2 IMAD.MOV R4, RZ, RZ, -R4 ;  /* 0x000000ffff04a224 */ /* 0x000fe400078e0a04 */
[----:B------:R0:W-:Y:S01]  /*7c00*/  STL [R1+0x194], R25 ;  /* 0x0001941901007387 */ /* 0x0001e20000100800 */
[----:B------:R-:W-:-:S03]  /*7c10*/  ISETP.GE.AND P4, PT, R27, RZ, PT ;  /* 0x000000ff1b00720c */ /* 0x000fc60003f86270 */
[----:B------:R-:W2:Y:S04]  /*7c20*/  LDL R26, [R1+0x994] ;  /* 0x00099400011a7983 */ /* 0x000ea80000100800 */
[----:B0-----:R-:W2:Y:S01]  /*7c30*/  LDL R25, [R1+0x99c] ;  /* 0x00099c0001197983 */ /* 0x001ea20000100800 */
[----:B----4-:R-:W-:Y:S02]  /*7c40*/  ISETP.GE.AND P2, PT, R29, RZ, PT ;  /* 0x000000ff1d00720c */ /* 0x010fe40003f46270 */
[----:B---3--:R-:W-:Y:S02]  /*7c50*/  ISETP.GE.AND P5, PT, R14, RZ, PT ;  /* 0x000000ff0e00720c */ /* 0x008fe40003fa6270 */
[----:B--2---:R-:W-:-:S05]  /*7c60*/  LOP3.LUT R14, RZ, R15, RZ, 0x33, !PT ;  /* 0x0000000fff0e7212 */ /* 0x004fca00078e33ff */
[----:B------:R0:W-:Y:S04]  /*7c70*/  STL [R1+0xe8], R14 ;  /* 0x0000e80e01007387 */ /* 0x0001e80000100800 */
[----:B------:R-:W2:Y:S04]  /*7c80*/  LDL R27, [R1+0x990] ;  /* 0x00099000011b7983 */ /* 0x000ea80000100800 */
[----:B0-----:R-:W3:Y:S04]  /*7c90*/  LDL.LU R14, [R1+0x5c] ;  /* 0x00005c00010e7983 */ /* 0x001ee80000300800 */
[----:B------:R-:W4:Y:S04]  /*7ca0*/  LDL R29, [R1+0x98c] ;  /* 0x00098c00011d7983 */ /* 0x000f280000100800 */
[----:B------:R0:W-:Y:S04]  /*7cb0*/  STL [R1+0x1ec], R4 ;  /* 0x0001ec0401007387 */ /* 0x0001e80000100800 */
[----:B0-----:R-:W2:Y:S01]  /*7cc0*/  LDL.LU R4, [R1+0x58] ;  /* 0x0000580001047983 */ /* 0x001ea20000300800 */
[----:B---3--:R-:W-:Y:S01]  /*7cd0*/  @!P1 IMAD.MOV R14, RZ, RZ, -R14 ;  /* 0x000000ffff0e9224 */ /* 0x008fe200078e0a0e */
[----:B------:R-:W-:-:S02]  /*7ce0*/  ISETP.GE.AND P1, PT, R5, RZ, PT ;  /* 0x000000ff0500720c */ /* 0x000fc40003f26270 */
[----:B------:R-:W3:Y:S04]  /*7cf0*/  LDL R5, [R1+0x988] ;  /* 0x0009880001057983 */ /* 0x000ee80000100800 */
[----:B------:R0:W-:Y:S04]  /*7d00*/  STL [R1+0x1e8], R14 ;  /* 0x0001e80e01007387 */ /* 0x0001e80000100800 */
[----:B0-----:R-:W4:Y:S01]  /*7d10*/  LDL.LU R14, [R1+0x54] ;  /* 0x00005400010e7983 */ /* 0x001f220000300800 */
[----:B--2---:R-:W-:Y:S01]  /*7d20*/  @!P5 IMAD.MOV R4, RZ, RZ, -R4 ;  /* 0x000000ffff04d224 */ /* 0x004fe200078e0a04 */
[----:B------:R-:W-:-:S02]  /*7d30*/  ISETP.GE.AND P5, PT, R22, RZ, PT ;  /* 0x000000ff1600720c */ /* 0x000fc40003fa6270 */
[----:B------:R-:W2:Y:S04]  /*7d40*/  LDL R22, [R1+0x980] ;  /* 0x0009800001167983 */ /* 0x000ea80000100800 */
[----:B------:R0:W-:Y:S04]  /*7d50*/  STL [R1+0x1e4], R4 ;  /* 0x0001e40401007387 */ /* 0x0001e80000100800 */
[----:B0-----:R-:W3:Y:S01]  /*7d60*/  LDL.LU R4, [R1+0x50] ;  /* 0x0000500001047983 */ /* 0x001ee20000300800 */
[----:B----4-:R-:W-:Y:S01]  /*7d70*/  @!P3 IMAD.MOV R14, RZ, RZ, -R14 ;  /* 0x000000ffff0eb224 */ /* 0x010fe200078e0a0e */
[----:B------:R-:W-:-:S02]  /*7d80*/  ISETP.GE.AND P3, PT, R23, RZ, PT ;  /* 0x000000ff1700720c */ /* 0x000fc40003f66270 */
        /* <DEDUP_REMOVED lines=379> */
[----:B------:R-:W-:-:S04]  /*9540*/  ISETP.GE.AND P4, PT, R27, RZ, PT ;  /* 0x000000ff1b00720c */ /* 0x000fc80003f86270 */
[----:B------:R0:W-:Y:S04]  /*9550*/  STL [R1+0x60], R14 ;  /* 0x0000600e01007387 */ /* 0x0001e80000100800 */
[----:B0-----:R-:W3:Y:S01]  /*9560*/  LDL.LU R14, [R1+0x160] ;  /* 0x00016000010e7983 */ /* 0x001ee20000300800 */
[----:B--2---:R-:W-:-:S03]  /*9570*/  @!P2 IMAD.MOV R4, RZ, RZ, -R4 ;  /* 0x000000ffff04a224 */ /* 0x004fc600078e0a04 */
[----:B------:R-:W2:Y:S04]  /*9580*/  LDL R27, [R1+0x84c] ;  /* 0x00084c00011b7983 */ /* 0x000ea80000100800 */
[----:B------:R0:W-:Y:S04]  /*9590*/  STL [R1+0x5c], R4 ;  /* 0x00005c0401007387 */ /* 0x0001e80000100800 */
[----:B0-----:R-:W4:Y:S01]  /*95a0*/  LDL.LU R4, [R1+0x12c] ;  /* 0x00012c0001047983 */ /* 0x001f220000300800 */
[----:B------:R-:W-:-:S03]  /*95b0*/  ISETP.GE.AND P2, PT, R29, RZ, PT ;  /* 0x000000ff1d00720c */ /* 0x000fc60003f46270 */
[----:B------:R-:W2:Y:S01]  /*95c0*/  LDL R29, [R1+0x848] ;  /* 0x00084800011d7983 */ /* 0x000ea20000100800 */
[----:B---3--:R-:W-:Y:S01]  /*95d0*/  @!P1 IMAD.MOV R14, RZ, RZ, -R14 ;  /* 0x000000ffff0e9224 */ /* 0x008fe200078e0a0e */
[----:B------:R-:W-:Y:S02]  /*95e0*/  ISETP.GE.AND P1, PT, R5, RZ, PT ;  /* 0x000000ff0500720c */ /* 0x000fe40003f26270 */
[----:B------:R-:W3:Y:S04]  /*95f0*/  LDL.LU R5, [R1+0x13c] ;  /* 0x00013c0001057983 */ /* 0x000ee80000300800 */
[----:B------:R0:W-:Y:S04]  /*9600*/  STL [R1+0x58], R14 ;  /* 0x0000580e01007387 */ /* 0x0001e80000100800 */
[----:B0-----:R-:W2:Y:S01]  /*9610*/  LDL R14, [R1+0x844] ;  /* 0x00084400010e7983 */ /* 0x001ea20000100800 */
[----:B----4-:R-:W-:-:S05]  /*9620*/  @!P5 IMAD.MOV R4, RZ, RZ, -R4 ;  /* 0x000000ffff04d224 */ /* 0x010fca00078e0a04 */
[----:B------:R0:W-:Y:S04]  /*9630*/  STL [R1+0x54], R4 ;  /* 0x0000540401007387 */ /* 0x0001e80000100800 */
[----:B0-----:R-:W4:Y:S01]  /*9640*/  LDL.LU R4, [R1+0x144] ;  /* 0x0001440001047983 */ /* 0x001f220000300800 */
[----:B------:R-:W-:Y:S02]  /*9650*/  ISETP.GE.AND P5, PT, R22, RZ, PT ;  /* 0x000000ff1600720c */ /* 0x000fe40003fa6270 */
[----:B------:R-:W-:Y:S01]  /*9660*/  ISETP.NE.AND P0, PT, R15, RZ, PT ;  /* 0x000000ff0f00720c */ /* 0x000fe20003f05270 */
[----:B------:R-:W2:Y:S04]  /*9670*/  LDL R22, [R1+0x840] ;  /* 0x0008400001167983 */ /* 0x000ea80000100800 */
[----:B------:R-:W2:Y:S01]  /*9680*/  LDL.LU R15, [R1+0xdc] ;  /* 0x0000dc00010f7983 */ /* 0x000ea20000300800 */
[----:B---3--:R-:W-:-:S05]  /*9690*/  @!P3 IMAD.MOV R5, RZ, RZ, -R5 ;  /* 0x000000ffff05b224 */ /* 0x008fca00078e0a05 */
[----:B------:R0:W-:Y:S04]  /*96a0*/  STL [R1+0x50], R5 ;  /* 0x0000500501007387 */ /* 0x0001e80000100800 */
[----:B0-----:R-:W3:Y:S01]  /*96b0*/  LDL R5, [R1+0x83c] ;  /* 0x00083c0001057983 */ /* 0x001ee20000100800 */
[----:B----4-:R-:W-:-:S05]  /*96c0*/  @!P4 IMAD.MOV R4, RZ, RZ, -R4 ;  /* 0x000000ffff04c224 */ /* 0x010fca00078e0a04 */
[----:B------:R0:W-:Y:S04]  /*96d0*/  STL [R1+0x4c], R4 ;  /* 0x00004c0401007387 */ /* 0x0001e80000100800 */
[----:B0-----:R-:W4:Y:S01]  /*96e0*/  LDL.LU R4, [R1+0xec] ;  /* 0x0000ec0001047983 */ /* 0x001f220000300800 */
[----:B--2---:R-:W-:Y:S01]  /*96f0*/  @!P2 IMAD.MOV R15, RZ, RZ, -R15 ;  /* 0x000000ffff0fa224 */ /* 0x004fe200078e0a0f */
[----:B------:R-:W-:Y:S02]  /*9700*/  ISETP.GE.AND P3, PT, R23, RZ, PT ;  /* 0x000000ff1700720c */ /* 0x000fe40003f66270 */
[----:B------:R-:W2:Y:S01]  /*9710*/  LDL R23, [R1+0x838] ;  /* 0x0008380001177983 */ /* 0x000ea20000100800 */
[----:B------:R-:W-:Y:S02]  /*9720*/  ISETP.GE.AND P4, PT, R24, RZ, PT ;  /* 0x000000ff1800720c */ /* 0x000fe40003f86270 */
[----:B------:R-:W-:Y:S01]  /*9730*/  ISETP.GE.AND P2, PT, R25, RZ, PT ;  /* 0x000000ff1900720c */ /* 0x000fe20003f46270 */
[----:B------:R0:W-:Y:S04]  /*9740*/  STL [R1+0x48], R15 ;  /* 0x0000480f01007387 */ /* 0x0001e80000100800 */
[----:B0-----:R-:W3:Y:S04]  /*9750*/  LDL.LU R15, [R1+0xf4] ;  /* 0x0000f400010f7983 */ /* 0x001ee80000300800 */
[----:B------:R-:W2:Y:S04]  /*9760*/  LDL R24, [R1+0x834] ;  /* 0x0008340001187983 */ /* 0x000ea80000100800 */
[----:B------:R-:W2:Y:S01]  /*9770*/  LDL R25, [R1+0x830] ;  /* 0x0008300001197983 */ /* 0x000ea20000100800 */
[----:B----4-:R-:W-:-:S05]  /*9780*/  @!P1 IMAD.MOV R4, RZ, RZ, -R4 ;  /* 0x000000ffff049224 */ /* 0x010fca00078e0a04 */
[----:B------:R0:W-:Y:S04]  /*9790*/  STL [R1+0x44], R4 ;  /* 0x0000440401007387 */ /* 0x0001e80000100800 */
[----:B0-----:R-:W4:Y:S01]  /*97a0*/  LDL.LU R4, [R1+0xf8] ;  /* 0x0000f80001047983 */ /* 0x001f220000300800 */
[----:B---3--:R-:W-:Y:S01]  /*97b0*/  @!P5 IMAD.MOV R15, RZ, RZ, -R15 ;  /* 0x000000ffff0fd224 */ /* 0x008fe200078e0a0f */
[----:B------:R-:W-:Y:S02]  /*97c0*/  ISETP.GE.AND P1, PT, R26, RZ, PT ;  /* 0x000000ff1a00720c */ /* 0x000fe40003f26270 */
[----:B------:R-:W3:Y:S01]  /*97d0*/  LDL R26, [R1+0x82c] ;  /* 0x00082c00011a7983 */ /* 0x000ee20000100800 */
[----:B------:R-:W-:-:S03]  /*97e0*/  ISETP.GE.AND P5, PT, R27, RZ, PT ;  /* 0x000000ff1b00720c */ /* 0x000fc60003fa6270 */
[----:B------:R0:W-:Y:S04]  /*97f0*/  STL [R1+0x40], R15 ;  /* 0x0000400f01007387 */ /* 0x0001e80000100800 */
[----:B0-----:R-:W2:Y:S04]  /*9800*/  LDL.LU R15, [R1+0xfc] ;  /* 0x0000fc00010f7983 */ /* 0x001ea80000300800 */
[----:B------:R-:W3:Y:S01]  /*9810*/  LDL R27, [R1+0x828] ;  /* 0x00082800011b7983 */ /* 0x000ee20000100800 */
[----:B----4-:R-:W-:Y:S01]  /*9820*/  @!P3 IMAD.MOV R4, RZ, RZ, -R4 ;  /* 0x000000ffff04b224 */ /* 0x010fe200078e0a04 */
[----:B------:R-:W-:-:S02]  /*9830*/  ISETP.GE.AND P3, PT, R29, RZ, PT ;  /* 0x000000ff1d00720c */ /* 0x000fc40003f66270 */
[----:B------:R-:W4:Y:S04]  /*9840*/  LDL R29, [R1+0x824] ;  /* 0x00082400011d7983 */ /* 0x000f280000100800 */
[----:B------:R0:W-:Y:S04]  /*9850*/  STL [R1+0x3c], R4 ;  /* 0x00003c0401007387 */ /* 0x0001e80000100800 */
[----:B0-----:R-:W3:Y:S01]  /*9860*/  LDL.LU R4, [R1+0xe4] ;  /* 0x0000e40001047983 */ /* 0x001ee20000300800 */
[----:B--2---:R-:W-:Y:S01]  /*9870*/  @!P4 IMAD.MOV R15, RZ, RZ, -R15 ;  /* 0x000000ffff0fc224 */ /* 0x004fe200078e0a0f */
[----:B------:R-:W-:-:S04]  /*9880*/  ISETP.GE.AND P4, PT, R14, RZ, PT ;  /* 0x000000ff0e00720c */ /* 0x000fc80003f86270 */
[----:B------:R0:W-:Y:S04]  /*9890*/  STL [R1+0x38], R15 ;  /* 0x0000380f01007387 */ /* 0x0001e80000100800 */
[----:B0-----:R-:W2:Y:S04]  /*98a0*/  LDL R15, [R1+0x820] ;  /* 0x00082000010f7983 */ /* 0x001ea80000100800 */
[----:B------:R-:W4:Y:S01]  /*98b0*/  LDL.LU R14, [R1+0xe0] ;  /* 0x0000e000010e7983 */ /* 0x000f220000300800 */
[----:B---3--:R-:W-:Y:S01]  /*98c0*/  @!P2 IMAD.MOV R4, RZ, RZ, -R4 ;  /* 0x000000ffff04a224 */ /* 0x008fe200078e0a04 */
[----:B------:R-:W-:-:S04]  /*98d0*/  ISETP.GE.AND P2, PT, R22, RZ, PT ;  /* 0x000000ff1600720c */ /* 0x000fc80003f46270 */
[----:B------:R0:W-:Y:S04]  /*98e0*/  STL [R1+0x34], R4 ;  /* 0x0000340401007387 */ /* 0x0001e80000100800 */
[----:B0-----:R-:W3:Y:S04]  /*98f0*/  LDL R4, [R1+0x81c] ;  /* 0x00081c0001047983 */ /* 0x001ee80000100800 */
[----:B------:R-:W2:Y:S01]  /*9900*/  LDL.LU R22, [R1+0x2c] ;  /* 0x00002c0001167983 */ /* 0x000ea20000300800 */
[----:B----4-:R-:W-:Y:S01]  /*9910*/  @!P1 IMAD.MOV R14, RZ, RZ, -R14 ;  /* 0x000000ffff0e9224 */ /* 0x010fe200078e0a0e */
[----:B------:R-:W-:-:S04]  /*9920*/  ISETP.GE.AND P1, PT, R5, RZ, PT ;  /* 0x000000ff0500720c */ /* 0x000fc80003f26270 */
[----:B------:R0:W-:Y:S04]  /*9930*/  STL [R1+0x30], R14 ;  /* 0x0000300e01007387 */ /* 0x0001e80000100800 */
[----:B0-----:R-:W4:Y:S04]  /*9940*/  LDL.LU R14, [R1+0x28] ;  /* 0x00002800010e7983 */ /* 0x001f280000300800 */
[----:B------:R-:W3:Y:S01]  /*9950*/  LDL R5, [R1+0x818] ;  /* 0x0008180001057983 */ /* 0x000ee20000100800 */
[----:B--2---:R-:W-:Y:S01]  /*9960*/  @!P5 IMAD.MOV R22, RZ, RZ, -R22 ;  /* 0x000000ffff16d224 */ /* 0x004fe200078e0a16 */
[----:B------:R-:W-:-:S04]  /*9970*/  ISETP.GE.AND P5, PT, R23, RZ, PT ;  /* 0x000000ff1700720c */ /* 0x000fc80003fa6270 */
[----:B------:R0:W-:Y:S04]  /*9980*/  STL [R1+0x2c], R22 ;  /* 0x00002c1601007387 */ /* 0x0001e80000100800 */
[----:B0-----:R-:W2:Y:S04]  /*9990*/  LDL.LU R22, [R1+0xb2c] ;  /* 0x000b2c0001167983 */ /* 0x001ea80000300800 */
[----:B------:R-:W3:Y:S01]  /*99a0*/  LDL.LU R23, [R1+0x24] ;  /* 0x0000240001177983 */ /* 0x000ee20000300800 */
[----:B----4-:R-:W-:Y:S01]  /*99b0*/  @!P3 IMAD.MOV R14, RZ, RZ, -R14 ;  /* 0x000000ffff0eb224 */ /* 0x010fe200078e0a0e */
[----:B------:R-:W-:-:S04]  /*99c0*/  ISETP.GE.AND P3, PT, R24, RZ, PT ;  /* 0x000000ff1800720c */ /* 0x000fc80003f66270 */
[----:B------:R0:W-:Y:S04]  /*99d0*/  STL [R1+0x28], R14 ;  /* 0x0000280e01007387 */ /* 0x0001e80000100800 */
[----:B0-----:R-:W4:Y:S04]  /*99e0*/  LDL R14, [R1+0x814] ;  /* 0x00081400010e7983 */ /* 0x001f280000100800 */
[----:B------:R-:W2:Y:S01]  /*99f0*/  LDL.LU R24, [R1+0x20] ;  /* 0x0000200001187983 */ /* 0x000ea20000300800 */
[----:B---3--:R-:W-:Y:S01]  /*9a00*/  @!P4 IMAD.MOV R23, RZ, RZ, -R23 ;  /* 0x000000ffff17c224 */ /* 0x008fe200078e0a17 */
[----:B------:R-:W-:-:S04]  /*9a10*/  ISETP.GE.AND P4, PT, R25, RZ, PT ;  /* 0x000000ff1900720c */ /* 0x000fc80003f86270 */
[----:B------:R0:W-:Y:S04]  /*9a20*/  STL [R1+0x24], R23 ;  /* 0x0000241701007387 */ /* 0x0001e80000100800 */
[----:B0-----:R-:W3:Y:S04]  /*9a30*/  LDL.LU R23, [R1+0xb28] ;  /* 0x000b280001177983 */ /* 0x001ee80000300800 */
[----:B------:R-:W4:Y:S01]  /*9a40*/  LDL.LU R25, [R1+0x1c] ;  /* 0x00001c0001197983 */ /* 0x000f220000300800 */
        /* <DEDUP_REMOVED lines=8> */
[----:B0-----:R-:W4:Y:S04]  /*9ad0*/  LDL.LU R25, [R1+0xb20] ;  /* 0x000b200001197983 */ /* 0x001f280000300800 */
        /* <DEDUP_REMOVED lines=19> */
[----:B0-----:R-:W3:Y:S04]  /*9c10*/  LDL R15, [R1+0x808] ;  /* 0x00080800010f7983 */ /* 0x001ee80000100800 */
[----:B------:R-:W4:Y:S01]  /*9c20*/  LDL.LU R5, [R1+0x4] ;  /* 0x0000040001057983 */ /* 0x000f220000300800 */
[----:B--2---:R-:W-:Y:S01]  /*9c30*/  @!P1 IMAD.MOV R4, RZ, RZ, -R4 ;  /* 0x000000ffff049224 */ /* 0x004fe200078e0a04 */
[----:B------:R-:W-:-:S04]  /*9c40*/  ISETP.GE.AND P1, PT, R14, RZ, PT ;  /* 0x000000ff0e00720c */ /* 0x000fc80003f26270 */
[----:B------:R0:W-:Y:S04]  /*9c50*/  STL [R1+0xa8c], R4 ;  /* 0x000a8c0401007387 */ /* 0x0001e80000100800 */
[----:B0-----:R-:W2:Y:S04]  /*9c60*/  LDL R4, [R1+0x80c] ;  /* 0x00080c0001047983 */ /* 0x001ea80000100800 */
[----:B------:R-:W3:Y:S01]  /*9c70*/  LDL.LU R14, [R1] ;  /* 0x00000000010e7983 */ /* 0x000ee20000300800 */
[----:B----4-:R-:W-:-:S05]  /*9c80*/  @!P5 IMAD.MOV R5, RZ, RZ, -R5 ;  /* 0x000000ffff05d224 */ /* 0x010fca00078e0a05 */
[----:B------:R0:W-:Y:S04]  /*9c90*/  STL [R1+0xa90], R5 ;  /* 0x000a900501007387 */ /* 0x0001e80000100800 */
[----:B0-----:R-:W4:Y:S01]  /*9ca0*/  LDL R5, [R1+0x810] ;  /* 0x0008100001057983 */ /* 0x001f220000100800 */
[----:B------:R-:W-:Y:S02]  /*9cb0*/  @!P4 IMAD.MOV R27, RZ, RZ, -R27 ;  /* 0x000000ffff1bc224 */ /* 0x000fe400078e0a1b */
[----:B---3--:R-:W-:Y:S01]  /*9cc0*/  @!P3 IMAD.MOV R14, RZ, RZ, -R14 ;  /* 0x000000ffff0eb224 */ /* 0x008fe200078e0a0e */
[----:B--2---:R-:W-:Y:S01]  /*9cd0*/  ISETP.GE.AND P3, PT, R4, RZ, PT ;  /* 0x000000ff0400720c */ /* 0x004fe20003f66270 */
[----:B------:R-:W-:Y:S01]  /*9ce0*/  @!P2 IMAD.MOV R26, RZ, RZ, -R26 ;  /* 0x000000ffff1aa224 */ /* 0x000fe200078e0a1a */
[----:B------:R-:W-:-:S02]  /*9cf0*/  ISETP.GE.AND P4, PT, R15, RZ, PT ;  /* 0x000000ff0f00720c */ /* 0x000fc40003f86270 */
[----:B------:R-:W-:Y:S02]  /*9d00*/  ISETP.GE.AND P2, PT, R29, RZ, PT ;  /* 0x000000ff1d00720c */ /* 0x000fe40003f46270 */
[----:B----4-:R-:W-:Y:S02]  /*9d10*/  ISETP.GE.AND P5, PT, R5, RZ, PT ;  /* 0x000000ff0500720c */ /* 0x010fe40003fa6270 */
[----:B------:R-:W2:Y:S04]  /*9d20*/  LDL R5, [R1+0x7f4] ;  /* 0x0007f40001057983 */ /* 0x000ea80000100800 */
[----:B------:R0:W-:Y:S04]  /*9d30*/  STL [R1+0xa94], R14 ;  /* 0x000a940e01007387 */ /* 0x0001e80000100800 */
[----:B------:R-:W3:Y:S04]  /*9d40*/  LDL R4, [R1+0x7f0] ;  /* 0x0007f00001047983 */ /* 0x000ee80000100800 */
[----:B0-----:R-:W4:Y:S04]  /*9d50*/  LDL R14, [R1+0x7f8] ;  /* 0x0007f800010e7983 */ /* 0x001f280000100800 */
[----:B------:R0:W-:Y:S04]  /*9d60*/  STL [R1+0xa98], R27 ;  /* 0x000a981b01007387 */ /* 0x0001e80000100800 */
[----:B------:R-:W3:Y:S04]  /*9d70*/  LDL R15, [R1+0x7ec] ;  /* 0x0007ec00010f7983 */ /* 0x000ee80000100800 */
[----:B0-----:R-:W3:Y:S04]  /*9d80*/  LDL R27, [R1+0x7fc] ;  /* 0x0007fc00011b7983 */ /* 0x001ee80000100800 */
[----:B------:R0:W-:Y:S04]  /*9d90*/  STL [R1+0xa9c], R26 ;  /* 0x000a9c1a01007387 */ /* 0x0001e80000100800 */
[----:B------:R-:W3:Y:S04]  /*9da0*/  LDL R29, [R1+0x7e8] ;  /* 0x0007e800011d7983 */ /* 0x000ee80000100800 */
[----:B0-----:R-:W3:Y:S01]  /*9db0*/  LDL R26, [R1+0x800] ;  /* 0x00080000011a7983 */ /* 0x001ee20000100800 */
[----:B------:R-:W-:-:S02]  /*9dc0*/  @!P1 IMAD.MOV R25, RZ, RZ, -R25 ;  /* 0x000000ffff199224 */ /* 0x000fc400078e0a19 */
[----:B------:R-:W-:-:S03]  /*9dd0*/  @!P5 IMAD.MOV R24, RZ, RZ, -R24 ;  /* 0x000000ffff18d224 */ /* 0x000fc600078e0a18 */
[----:B------:R-:W-:Y:S01]  /*9de0*/  STL [R1+0xaa0], R25 ;  /* 0x000aa01901007387 */ /* 0x000fe20000100800 */
[----:B------:R-:W-:Y:S02]  /*9df0*/  @!P3 IMAD.MOV R23, RZ, RZ, -R23 ;  /* 0x000000ffff17b224 */ /* 0x000fe400078e0a17 */
[----:B------:R-:W-:Y:S02]  /*9e00*/  @!P4 IMAD.MOV R22, RZ, RZ, -R22 ;  /* 0x000000ffff16c224 */ /* 0x000fe400078e0a16 */
[----:B------:R-:W-:Y:S01]  /*9e10*/  @!P2 IMAD.MOV R21, RZ, RZ, -R21 ;  /* 0x000000ffff15a224 */ /* 0x000fe200078e0a15 */
[----:B--2---:R-:W-:Y:S02]  /*9e20*/  ISETP.GE.AND P4, PT, R5, RZ, PT ;  /* 0x000000ff0500720c */ /* 0x004fe40003f86270 */
[----:B----4-:R-:W-:Y:S02]  /*9e30*/  ISETP.GE.AND P3, PT, R14, RZ, PT ;  /* 0x000000ff0e00720c */ /* 0x010fe40003f66270 */
[----:B---3--:R-:W-:-:S02]  /*9e40*/  ISETP.GE.AND P5, PT, R27, RZ, PT ;  /* 0x000000ff1b00720c */ /* 0x008fc40003fa6270 */
[----:B------:R-:W-:Y:S02]  /*9e50*/  ISETP.GE.AND P1, PT, R26, RZ, PT ;  /* 0x000000ff1a00720c */ /* 0x000fe40003f26270 */
[----:B------:R-:W2:Y:S04]  /*9e60*/  LDL R26, [R1+0x7e4] ;  /* 0x0007e400011a7983 */ /* 0x000ea80000100800 */
[----:B------:R0:W-:Y:S04]  /*9e70*/  STL [R1+0xaa4], R24 ;  /* 0x000aa41801007387 */ /* 0x0001e80000100800 */
[----:B------:R-:W3:Y:S04]  /*9e80*/  LDL R27, [R1+0x7e0] ;  /* 0x0007e000011b7983 */ /* 0x000ee80000100800 */
[----:B------:R-:W-:Y:S04]  /*9e90*/  STL [R1+0xaa8], R23 ;  /* 0x000aa81701007387 */ /* 0x000fe80000100800 */
[----:B------:R-:W4:Y:S04]  /*9ea0*/  LDL R14, [R1+0x7dc] ;  /* 0x0007dc00010e7983 */ /* 0x000f280000100800 */
[----:B------:R-:W-:Y:S04]  /*9eb0*/  STL [R1+0xaac], R22 ;  /* 0x000aac1601007387 */ /* 0x000fe80000100800 */
[----:B------:R-:W4:Y:S01]  /*9ec0*/  LDL R5, [R1+0x7d0] ;  /* 0x0007d00001057983 */ /* 0x000f220000100800 */
[----:B------:R-:W-:Y:S01]  /*9ed0*/  @!P1 IMAD.MOV R20, RZ, RZ, -R20 ;  /* 0x000000ffff149224 */ /* 0x000fe200078e0a14 */
[----:B------:R-:W-:Y:S01]  /*9ee0*/  ISETP.GE.AND P2, PT, R4, RZ, PT ;  /* 0x000000ff0400720c */ /* 0x000fe20003f46270 */
[----:B------:R-:W-:Y:S01]  /*9ef0*/  @!P5 IMAD.MOV R19, RZ, RZ, -R19 ;  /* 0x000000ffff13d224 */ /* 0x000fe200078e0a13 */
[----:B------:R-:W-:Y:S01]  /*9f00*/  STL [R1+0xab0], R21 ;  /* 0x000ab01501007387 */ /* 0x000fe20000100800 */
[----:B------:R-:W-:-:S03]  /*9f10*/  ISETP.GE.AND P1, PT, R15, RZ, PT ;  /* 0x000000ff0f00720c */ /* 0x000fc60003f26270 */
[----:B------:R-:W4:Y:S01]  /*9f20*/  LDL R4, [R1+0x7cc] ;  /* 0x0007cc0001047983 */ /* 0x000f220000100800 */
[----:B------:R-:W-:-:S03]  /*9f30*/  ISETP.GE.AND P5, PT, R29, RZ, PT ;  /* 0x000000ff1d00720c */ /* 0x000fc60003fa6270 */
[----:B------:R-:W-:Y:S04]  /*9f40*/  STL [R1+0xab4], R20 ;  /* 0x000ab41401007387 */ /* 0x000fe80000100800 */
[----:B------:R-:W4:Y:S04]  /*9f50*/  LDL R15, [R1+0x7c8] ;  /* 0x0007c800010f7983 */ /* 0x000f280000100800 */
[----:B------:R-:W-:Y:S04]  /*9f60*/  STL [R1+0xab8], R19 ;  /* 0x000ab81301007387 */ /* 0x000fe80000100800 */
[----:B------:R-:W4:Y:S01]  /*9f70*/  LDL R29, [R1+0x7c4] ;  /* 0x0007c400011d7983 */ /* 0x000f220000100800 */
[----:B------:R-:W-:-:S02]  /*9f80*/  @!P3 IMAD.MOV R18, RZ, RZ, -R18 ;  /* 0x000000ffff12b224 */ /* 0x000fc400078e0a12 */
[----:B------:R-:W-:Y:S02]  /*9f90*/  @!P4 IMAD.MOV R17, RZ, RZ, -R17 ;  /* 0x000000ffff11c224 */ /* 0x000fe400078e0a11 */
[----:B------:R-:W-:Y:S01]  /*9fa0*/  @!P2 IMAD.MOV R16, RZ, RZ, -R16 ;  /* 0x000000ffff10a224 */ /* 0x000fe200078e0a10 */
[----:B------:R-:W-:Y:S01]  /*9fb0*/  STL [R1+0xabc], R18 ;  /* 0x000abc1201007387 */ /* 0x000fe20000100800 */
[----:B------:R-:W-:-:S03]  /*9fc0*/  @!P1 IMAD.MOV R13, RZ, RZ, -R13 ;  /* 0x000000ffff0d9224 */ /* 0x000fc600078e0a0d */
[----:B------:R-:W-:Y:S01]  /*9fd0*/  STL [R1+0xac0], R17 ;  /* 0x000ac01101007387 */ /* 0x000fe20000100800 */
[----:B------:R-:W-:-:S03]  /*9fe0*/  @!P5 IMAD.MOV R12, RZ, RZ, -R12 ;  /* 0x000000ffff0cd224 */ /* 0x000fc600078e0a0c */
[----:B0-----:R-:W4:Y:S04]  /*9ff0*/  LDL R24, [R1+0x7c0] ;  /* 0x0007c00001187983 */ /* 0x001f280000100800 */
[----:B------:R-:W-:Y:S04]  /*a000*/  STL [R1+0xac4], R16 ;  /* 0x000ac41001007387 */ /* 0x000fe80000100800 */
[----:B------:R-:W4:Y:S01]  /*a010*/  LDL R25, [R1+0x7bc] ;  /* 0x0007bc0001197983 */ /* 0x000f220000100800 */
[----:B--2---:R-:W-:-:S03]  /*a020*/  ISETP.GE.AND P3, PT, R26, RZ, PT ;  /* 0x000000ff1a00720c */ /* 0x004fc60003f66270 */
[----:B------:R-:W2:Y:S01]  /*a030*/  LDL R26, [R1+0x7b8] ;  /* 0x0007b800011a7983 */ /* 0x000ea20000100800 */
[----:B---3--:R-:W-:Y:S02]  /*a040*/  ISETP.GE.AND P4, PT, R27, RZ, PT ;  /* 0x000000ff1b00720c */ /* 0x008fe40003f86270 */
[----:B----4-:R-:W-:-:S07]  /*a050*/  ISETP.GE.AND P2, PT, R14, RZ, PT ;  /* 0x000000ff0e00720c */ /* 0x010fce0003f46270 */
[----:B------:R-:W-:Y:S01]  /*a060*/  @!P3 IMAD.MOV R11, RZ, RZ, -R11 ;  /* 0x000000ffff0bb224 */ /* 0x000fe200078e0a0b */
[----:B------:R-:W-:-:S03]  /*a070*/  ISETP.GE.AND P1, PT, R5, RZ, PT ;  /* 0x000000ff0500720c */ /* 0x000fc60003f26270 */
[----:B------:R-:W-:Y:S01]  /*a080*/  @!P4 IMAD.MOV R10, RZ, RZ, -R10 ;  /* 0x000000ffff0ac224 */ /* 0x000fe200078e0a0a */
[----:B------:R-:W-:Y:S04]  /*a090*/  STL [R1+0xac8], R13 ;  /* 0x000ac80d01007387 */ /* 0x000fe80000100800 */
[----:B------:R-:W-:Y:S01]  /*a0a0*/  STL [R1+0xacc], R12 ;  /* 0x000acc0c01007387 */ /* 0x000fe20000100800 */
[----:B------:R-:W-:-:S03]  /*a0b0*/  @!P2 IMAD.MOV R9, RZ, RZ, -R9 ;  /* 0x000000ffff09a224 */ /* 0x000fc600078e0a09 */
[----:B------:R-:W-:Y:S01]  /*a0c0*/  STL [R1+0xad0], R11 ;  /* 0x000ad00b01007387 */ /* 0x000fe20000100800 */
[----:B------:R-:W-:-:S03]  /*a0d0*/  ISETP.GE.AND P5, PT, R4, RZ, PT ;  /* 0x000000ff0400720c */ /* 0x000fc60003fa6270 */
[----:B------:R-:W-:Y:S01]  /*a0e0*/  STL [R1+0xad4], R10 ;  /* 0x000ad40a01007387 */ /* 0x000fe20000100800 */
[----:B------:R-:W-:-:S03]  /*a0f0*/  @!P1 IMAD.MOV R8, RZ, RZ, -R8 ;  /* 0x000000ffff089224 */ /* 0x000fc600078e0a08 */
[----:B------:R-:W3:Y:S01]  /*a100*/  LDL.LU R27, [R1+0x1ec] ;  /* 0x0001ec00011b7983 */ /* 0x000ee20000300800 */
[----:B------:R-:W-:-:S03]  /*a110*/  ISETP.GE.AND P3, PT, R15, RZ, PT ;  /* 0x000000ff0f00720c */ /* 0x000fc60003f66270 */
[----:B------:R-:W4:Y:S01]  /*a120*/  LDL.LU R14, [R1+0x1e8] ;  /* 0x0001e800010e7983 */ /* 0x000f220000300800 */
[----:B------:R-:W-:-:S03]  /*a130*/  ISETP.GE.AND P4, PT, R29, RZ, PT ;  /* 0x000000ff1d00720c */ /* 0x000fc60003f86270 */
[----:B------:R-:W4:Y:S04]  /*a140*/  LDL.LU R5, [R1+0x1e4] ;  /* 0x0001e40001057983 */ /* 0x000f280000300800 */
[----:B------:R-:W4:Y:S04]  /*a150*/  LDL.LU R4, [R1+0x1e0] ;  /* 0x0001e00001047983 */ /* 0x000f280000300800 */
[----:B------:R-:W4:Y:S04]  /*a160*/  LDL.LU R15, [R1+0x1d8] ;  /* 0x0001d800010f7983 */ /* 0x000f280000300800 */
[----:B------:R-:W4:Y:S04]  /*a170*/  LDL.LU R29, [R1+0x1d4] ;  /* 0x0001d400011d7983 */ /* 0x000f280000300800 */
[----:B------:R-:W-:Y:S04]  /*a180*/  STL [R1+0xad8], R9 ;  /* 0x000ad80901007387 */ /* 0x000fe80000100800 */
[----:B------:R0:W-:Y:S04]  /*a190*/  STL [R1+0xa80], R8 ;  /* 0x000a800801007387 */ /* 0x0001e80000100800 */
[----:B0-----:R-:W3:Y:S01]  /*a1a0*/  LDL R8, [R1+0xe8] ;  /* 0x0000e80001087983 */ /* 0x001ee20000100800 */
[----:B------:R-:W-:-:S02]  /*a1b0*/  ISETP.GE.AND P2, PT, R24, RZ, PT ;  /* 0x000000ff1800720c */ /* 0x000fc40003f46270 */
[----:B------:R-:W-:Y:S01]  /*a1c0*/  ISETP.GE.AND P1, PT, R25, RZ, PT ;  /* 0x000000ff1900720c */ /* 0x000fe20003f26270 */
[----:B------:R-:W-:Y:S02]  /*a1d0*/  @!P5 IMAD.MOV R7, RZ, RZ, -R7 ;  /* 0x000000ffff07d224 */ /* 0x000fe400078e0a07 */
[----:B------:R-:W-:Y:S02]  /*a1e0*/  @!P3 IMAD.MOV R6, RZ, RZ, -R6 ;  /* 0x000000ffff06b224 */ /* 0x000fe400078e0a06 */
[----:B------:R-:W-:Y:S01]  /*a1f0*/  @!P4 IMAD.MOV R3, RZ, RZ, -R3 ;  /* 0x000000ffff03c224 */ /* 0x000fe200078e0a03 */
[----:B------:R-:W-:Y:S04]  /*a200*/  STL [R1+0xadc], R7 ;  /* 0x000adc0701007387 */ /* 0x000fe80000100800 */
[----:B------:R-:W-:Y:S01]  /*a210*/  STL [R1+0xae0], R6 ;  /* 0x000ae00601007387 */ /* 0x000fe20000100800 */
[----:B------:R-:W-:-:S02]  /*a220*/  @!P2 IMAD.MOV R2, RZ, RZ, -R2 ;  /* 0x000000ffff02a224 */ /* 0x000fc400078e0a02 */
[----:B------:R-:W-:Y:S01]  /*a230*/  @!P1 IMAD.MOV R0, RZ, RZ, -R0 ;  /* 0x000000ffff009224 */ /* 0x000fe200078e0a00 */
[----:B------:R3:W-:Y:S04]  /*a240*/  STL [R1+0xae4], R3 ;  /* 0x000ae40301007387 */ /* 0x0007e80000100800 */
[----:B------:R4:W-:Y:S04]  /*a250*/  STL [R1+0xae8], R2 ;  /* 0x000ae80201007387 */ /* 0x0009e80000100800 */
[----:B------:R0:W-:Y:S01]  /*a260*/  STL [R1+0xaec], R0 ;  /* 0x000aec0001007387 */ /* 0x0001e20000100800 */
[----:B--2---:R-:W-:-:S13]  /*a270*/  ISETP.GE.AND P6, PT, R26, RZ, PT ;  /* 0x000000ff1a00720c */ /* 0x004fda0003fc6270 */
[----:B------:R-:W-:-:S05]  /*a280*/  @!P6 IMAD.MOV R28, RZ, RZ, -R28 ;  /* 0x000000ffff1ce224 */ /* 0x000fca00078e0a1c */
[----:B------:R-:W-:Y:S01]  /*a290*/  STL [R1+0xaf0], R28 ;  /* 0x000af01c01007387 */ /* 0x000fe20000100800 */
[C---:B---3--:R-:W-:Y:S02]  /*a2a0*/  SEL R3, R8.reuse, R27, !P0 ;  /* 0x0000001b08037207 */ /* 0x048fe40004000000 */
[C---:B----4-:R-:W-:Y:S02]  /*a2b0*/  SEL R2, R8.reuse, R14, !P0 ;  /* 0x0000000e08027207 */ /* 0x050fe40004000000 */
[C---:B0-----:R-:W-:Y:S01]  /*a2c0*/  SEL R0, R8.reuse, R5, !P0 ;  /* 0x0000000508007207 */ /* 0x041fe20004000000 */
[----:B------:R0:W-:Y:S04]  /*a2d0*/  STL [R1+0x210], R3 ;  /* 0x0002100301007387 */ /* 0x0001e80000100800 */
[----:B------:R1:W-:Y:S01]  /*a2e0*/  STL [R1+0x20c], R2 ;  /* 0x00020c0201007387 */ /* 0x0003e20000100800 */
[----:B0-----:R-:W-:-:S03]  /*a2f0*/  SEL R3, R8, R4, !P0 ;  /* 0x0000000408037207 */ /* 0x001fc60004000000 */
[----:B------:R0:W-:Y:S04]  /*a300*/  STL [R1+0x208], R0 ;  /* 0x0002080001007387 */ /* 0x0001e80000100800 */
[----:B------:R-:W-:Y:S04]  /*a310*/  STL [R1+0x204], R3 ;  /* 0x0002040301007387 */ /* 0x000fe80000100800 */
[----:B------:R-:W2:Y:S01]  /*a320*/  LDL.LU R28, [R1+0x1c4] ;  /* 0x0001c400011c7983 */ /* 0x000ea20000300800 */
[C---:B-1----:R-:W-:Y:S02]  /*a330*/  SEL R2, R8.reuse, R15, !P0 ;  /* 0x0000000f08027207 */ /* 0x042fe40004000000 */
[----:B0-----:R-:W-:-:S03]  /*a340*/  SEL R0, R8, R29, !P0 ;  /* 0x0000001d08007207 */ /* 0x001fc60004000000 */
[----:B------:R-:W-:Y:S04]  /*a350*/  STL [R1+0x200], R2 ;  /* 0x0002000201007387 */ /* 0x000fe80000100800 */
[----:B--2---:R0:W-:Y:S04]  /*a360*/  STL [R1+0xb0c], R28 ;  /* 0x000b0c1c01007387 */ /* 0x0041e80000100800 */
[----:B------:R-:W-:Y:S04]  /*a370*/  STL [R1+0x1fc], R0 ;  /* 0x0001fc0001007387 */ /* 0x000fe80000100800 */
[----:B0-----:R-:W2:Y:S04]  /*a380*/  LDL.LU R28, [R1+0x1c8] ;  /* 0x0001c800011c7983 */ /* 0x001ea80000300800 */
[----:B--2---:R0:W-:Y:S04]  /*a390*/  STL [R1+0xb10], R28 ;  /* 0x000b101c01007387 */ /* 0x0041e80000100800 */
[----:B0-----:R-:W2:Y:S04]  /*a3a0*/  LDL.LU R28, [R1+0x1cc] ;  /* 0x0001cc00011c7983 */ /* 0x001ea80000300800 */
[----:B--2---:R0:W-:Y:S04]  /*a3b0*/  STL [R1+0xb14], R28 ;  /* 0x000b141c01007387 */ /* 0x0041e80000100800 */
[----:B0-----:R-:W2:Y:S04]  /*a3c0*/  LDL.LU R28, [R1+0x1d0] ;  /* 0x0001d000011c7983 */ /* 0x001ea80000300800 */
[----:B------:R-:W3:Y:S04]  /*a3d0*/  LDL.LU R0, [R1+0x1bc] ;  /* 0x0001bc0001007983 */ /* 0x000ee80000300800 */
[----:B------:R-:W4:Y:S04]  /*a3e0*/  LDL.LU R2, [R1+0x1b8] ;  /* 0x0001b80001027983 */ /* 0x000f280000300800 */
[----:B------:R-:W3:Y:S04]  /*a3f0*/  LDL.LU R3, [R1+0x1b4] ;  /* 0x0001b40001037983 */ /* 0x000ee80000300800 */
        /* <DEDUP_REMOVED lines=23> */
[----:B------:R-:W3:Y:S01]  /*a570*/  LDL.LU R29, [R1+0x130] ;  /* 0x00013000011d7983 */ /* 0x000ee20000300800 */
[----:B--2---:R-:W-:-:S05]  /*a580*/  SEL R28, R8, R28, !P0 ;  /* 0x0000001c081c7207 */ /* 0x004fca0004000000 */
[----:B------:R0:W-:Y:S04]  /*a590*/  STL [R1+0x1f8], R28 ;  /* 0x0001f81c01007387 */ /* 0x0001e80000100800 */
[----:B0-----:R-:W2:Y:S02]  /*a5a0*/  LDL.LU R28, [R1+0xb14] ;  /* 0x000b1400011c7983 */ /* 0x001ea40000300800 */
[----:B--2---:R-:W-:-:S05]  /*a5b0*/  SEL R28, R8, R28, !P0 ;  /* 0x0000001c081c7207 */ /* 0x004fca0004000000 */
[----:B------:R0:W-:Y:S04]  /*a5c0*/  STL [R1+0x1f4], R28 ;  /* 0x0001f41c01007387 */ /* 0x0001e80000100800 */
[----:B0-----:R-:W2:Y:S02]  /*a5d0*/  LDL.LU R28, [R1+0xb10] ;  /* 0x000b1000011c7983 */ /* 0x001ea40000300800 */
[----:B--2---:R-:W-:-:S05]  /*a5e0*/  SEL R28, R8, R28, !P0 ;  /* 0x0000001c081c7207 */ /* 0x004fca0004000000 */
[----:B------:R0:W-:Y:S04]  /*a5f0*/  STL [R1+0x8], R28 ;  /* 0x0000081c01007387 */ /* 0x0001e80000100800 */
[----:B0-----:R-:W2:Y:S01]  /*a600*/  LDL.LU R28, [R1+0xb0c] ;  /* 0x000b0c00011c7983 */ /* 0x001ea20000300800 */
[C---:B----4-:R-:W-:Y:S02]  /*a610*/  SEL R2, R8.reuse, R2, !P0 ;  /* 0x0000000208027207 */ /* 0x050fe40004000000 */
[----:B--2---:R-:W-:-:S05]  /*a620*/  SEL R28, R8, R28, !P0 ;  /* 0x0000001c081c7207 */ /* 0x004fca0004000000 */
[----:B------:R3:W-:Y:S02]  /*a630*/  STL [R1+0x1f0], R28 ;  /* 0x0001f01c01007387 */ /* 0x0007e40000100800 */
[C---:B---3--:R-:W-:Y:S02]  /*a640*/  SEL R28, R8.reuse, R0, !P0 ;  /* 0x00000000081c7207 */ /* 0x048fe40004000000 */
[C---:B------:R-:W-:Y:S02]  /*a650*/  SEL R0, R8.reuse, R3, !P0 ;  /* 0x0000000308007207 */ /* 0x040fe40004000000 */
[C---:B------:R-:W-:Y:S01]  /*a660*/  SEL R3, R8.reuse, R6, !P0 ;  /* 0x0000000608037207 */ /* 0x040fe20004000000 */
[----:B------:R-:W-:Y:S04]  /*a670*/  STL [R1+0x1ec], R28 ;  /* 0x0001ec1c01007387 */ /* 0x000fe80000100800 */
[----:B------:R0:W-:Y:S04]  /*a680*/  STL [R1+0x1e8], R2 ;  /* 0x0001e80201007387 */ /* 0x0001e80000100800 */
[----:B------:R1:W-:Y:S04]  /*a690*/  STL [R1+0x1e4], R0 ;  /* 0x0001e40001007387 */ /* 0x0003e80000100800 */
[----:B------:R2:W-:Y:S01]  /*a6a0*/  STL [R1+0x1e0], R3 ;  /* 0x0001e00301007387 */ /* 0x0005e20000100800 */
[----:B0-----:R-:W-:-:S02]  /*a6b0*/  SEL R2, R8, R7, !P0 ;  /* 0x0000000708027207 */ /* 0x001fc40004000000 */
[----:B-1----:R-:W-:-:S03]  /*a6c0*/  SEL R0, R8, R9, !P0 ;  /* 0x0000000908007207 */ /* 0x002fc60004000000 */
[----:B------:R0:W-:Y:S01]  /*a6d0*/  STL [R1+0x1dc], R2 ;  /* 0x0001dc0201007387 */ /* 0x0001e20000100800 */
[----:B--2---:R-:W-:-:S03]  /*a6e0*/  SEL R3, R8, R10, !P0 ;  /* 0x0000000a08037207 */ /* 0x004fc60004000000 */
[----:B------:R1:W-:Y:S04]  /*a6f0*/  STL [R1+0x1d8], R0 ;  /* 0x0001d80001007387 */ /* 0x0003e80000100800 */
[----:B------:R2:W-:Y:S01]  /*a700*/  STL [R1+0x1d4], R3 ;  /* 0x0001d40301007387 */ /* 0x0005e20000100800 */
[C---:B0-----:R-:W-:Y:S02]  /*a710*/  SEL R2, R8.reuse, R11, !P0 ;  /* 0x0000000b08027207 */ /* 0x041fe40004000000 */
        /* <DEDUP_REMOVED lines=34> */
[----:B------:R-:W-:Y:S04]  /*a940*/  STL [R1+0x14c], R3 ;  /* 0x00014c0301007387 */ /* 0x000fe80000100800 */
[----:B------:R-:W2:Y:S01]  /*a950*/  LDL.LU R28, [R1+0x11c] ;  /* 0x00011c00011c7983 */ /* 0x000ea20000300800 */
[C---:B0-----:R-:W-:Y:S02]  /*a960*/  SEL R2, R8.reuse, R15, !P0 ;  /* 0x0000000f08027207 */ /* 0x041fe40004000000 */
[----:B-1----:R-:W-:-:S03]  /*a970*/  SEL R0, R8, R29, !P0 ;  /* 0x0000001d08007207 */ /* 0x002fc60004000000 */
        /* <DEDUP_REMOVED lines=133> */
[----:B------:R-:W4:Y:S01]  /*b1d0*/  LDL.LU R29, [R1+0x14] ;  /* 0x00001400011d7983 */ /* 0x000f220000300800 */
        /* <DEDUP_REMOVED lines=9> */
[C---:B---3--:R-:W-:Y:S02]  /*b270*/  SEL R0, R8.reuse, R0, !P0 ;  /* 0x0000000008007207 */ /* 0x048fe40004000000 */
[C---:B----4-:R-:W-:Y:S02]  /*b280*/  SEL R2, R8.reuse, R2, !P0 ;  /* 0x0000000208027207 */ /* 0x050fe40004000000 */
[C---:B------:R-:W-:Y:S02]  /*b290*/  SEL R3, R8.reuse, R3, !P0 ;  /* 0x0000000308037207 */ /* 0x040fe40004000000 */
[----:B------:R-:W-:-:S02]  /*b2a0*/  SEL R6, R8, R6, !P0 ;  /* 0x0000000608067207 */ /* 0x000fc40004000000 */
[C---:B------:R-:W-:Y:S02]  /*b2b0*/  SEL R7, R8.reuse, R7, !P0 ;  /* 0x0000000708077207 */ /* 0x040fe40004000000 */
[C---:B------:R-:W-:Y:S02]  /*b2c0*/  SEL R9, R8.reuse, R9, !P0 ;  /* 0x0000000908097207 */ /* 0x040fe40004000000 */
[C---:B------:R-:W-:Y:S02]  /*b2d0*/  SEL R10, R8.reuse, R10, !P0 ;  /* 0x0000000a080a7207 */ /* 0x040fe40004000000 */
[C---:B------:R-:W-:Y:S02]  /*b2e0*/  SEL R11, R8.reuse, R11, !P0 ;  /* 0x0000000b080b7207 */ /* 0x040fe40004000000 */
        /* <DEDUP_REMOVED lines=19> */
[----:B--2---:R-:W-:-:S05]  /*b420*/  SEL R28, R8, R28, !P0 ;  /* 0x0000001c081c7207 */ /* 0x004fca0004000000 */
[----:B------:R0:W-:Y:S04]  /*b430*/  STL [R1+0xd4], R28 ;  /* 0x0000d41c01007387 */ /* 0x0001e80000100800 */
[----:B0-----:R-:W2:Y:S04]  /*b440*/  LDL.LU R28, [R1+0xaf0] ;  /* 0x000af000011c7983 */ /* 0x001ea80000300800 */
[----:B------:R0:W-:Y:S04]  /*b450*/  STL [R1+0xcc], R0 ;  /* 0x0000cc0001007387 */ /* 0x0001e80000100800 */
[----:B0-----:R-:W3:Y:S04]  /*b460*/  LDL.LU R0, [R1+0xaec] ;  /* 0x000aec0001007983 */ /* 0x001ee80000300800 */
[----:B------:R0:W-:Y:S04]  /*b470*/  STL [R1+0xc8], R2 ;  /* 0x0000c80201007387 */ /* 0x0001e80000100800 */
[----:B0-----:R-:W4:Y:S04]  /*b480*/  LDL.LU R2, [R1+0xae8] ;  /* 0x000ae80001027983 */ /* 0x001f280000300800 */
        /* <DEDUP_REMOVED lines=49> */
[----:B0-----:R-:W2:Y:S01]  /*b7a0*/  LDL.LU R29, [R1+0xa84] ;  /* 0x000a8400011d7983 */ /* 0x001ea20000300800 */
[----:B---3--:R-:W-:-:S02]  /*b7b0*/  SEL R13, R8, R13, !P0 ;  /* 0x0000000d080d7207 */ /* 0x008fc40004000000 */
[C---:B----4-:R-:W-:Y:S02]  /*b7c0*/  SEL R16, R8.reuse, R16, !P0 ;  /* 0x0000001008107207 */ /* 0x050fe40004000000 */
[C---:B--2---:R-:W-:Y:S02]  /*b7d0*/  SEL R17, R8.reuse, R17, !P0 ;  /* 0x0000001108117207 */ /* 0x044fe40004000000 */
[C---:B------:R-:W-:Y:S02]  /*b7e0*/  SEL R18, R8.reuse, R18, !P0 ;  /* 0x0000001208127207 */ /* 0x040fe40004000000 */
[C---:B------:R-:W-:Y:S02]  /*b7f0*/  SEL R19, R8.reuse, R19, !P0 ;  /* 0x0000001308137207 */ /* 0x040fe40004000000 */
[C---:B------:R-:W-:Y:S02]  /*b800*/  SEL R20, R8.reuse, R20, !P0 ;  /* 0x0000001408147207 */ /* 0x040fe40004000000 */
[----:B------:R-:W-:-:S02]  /*b810*/  SEL R21, R8, R21, !P0 ;  /* 0x0000001508157207 */ /* 0x000fc40004000000 */
[C---:B------:R-:W-:Y:S02]  /*b820*/  SEL R22, R8.reuse, R22, !P0 ;  /* 0x0000001608167207 */ /* 0x040fe40004000000 */
[C---:B------:R-:W-:Y:S02]  /*b830*/  SEL R4, R8.reuse, R4, !P0 ;  /* 0x0000000408047207 */ /* 0x040fe40004000000 */
[----:B------:R-:W-:-:S05]  /*b840*/  SEL R29, R8, R29, !P0 ;  /* 0x0000001d081d7207 */ /* 0x000fca0004000000 */
[----:B------:R0:W-:Y:S02]  /*b850*/  STL [R1+0x30], R29 ;  /* 0x0000301d01007387 */ /* 0x0001e40000100800 */
[C---:B0-----:R-:W-:Y:S02]  /*b860*/  SEL R29, R8.reuse, R15, !P0 ;  /* 0x0000000f081d7207 */ /* 0x041fe40004000000 */
[C---:B------:R-:W-:Y:S02]  /*b870*/  SEL R15, R8.reuse, R5, !P0 ;  /* 0x00000005080f7207 */ /* 0x040fe40004000000 */
[C---:B------:R-:W-:Y:S01]  /*b880*/  SEL R5, R8.reuse, R14, !P0 ;  /* 0x0000000e08057207 */ /* 0x040fe20004000000 */
[----:B------:R-:W-:Y:S04]  /*b890*/  STL [R1+0x28], R29 ;  /* 0x0000281d01007387 */ /* 0x000fe80000100800 */
[----:B------:R0:W-:Y:S01]  /*b8a0*/  STL [R1+0x24], R4 ;  /* 0x0000240401007387 */ /* 0x0001e20000100800 */
[----:B------:R-:W-:-:S03]  /*b8b0*/  SEL R14, R8, R26, !P0 ;  /* 0x0000001a080e7207 */ /* 0x000fc60004000000 */
[----:B------:R1:W-:Y:S01]  /*b8c0*/  STL [R1+0x1c], R15 ;  /* 0x00001c0f01007387 */ /* 0x0003e20000100800 */
[----:B0-----:R-:W-:-:S03]  /*b8d0*/  SEL R4, R8, R27, !P0 ;  /* 0x0000001b08047207 */ /* 0x001fc60004000000 */
[----:B-1----:R-:W2:Y:S01]  /*b8e0*/  LDL.LU R15, [R1+0x194] ;  /* 0x00019400010f7983 */ /* 0x002ea20000300800 */
[----:B------:R-:W-:-:S03]  /*b8f0*/  SEL R29, R8, R23, !P0 ;  /* 0x00000017081d7207 */ /* 0x000fc60004000000 */
[----:B------:R0:W-:Y:S04]  /*b900*/  STL [R1+0x18], R5 ;  /* 0x0000180501007387 */ /* 0x0001e80000100800 */
[----:B------:R1:W-:Y:S01]  /*b910*/  STL [R1+0x10], R4 ;  /* 0x0000100401007387 */ /* 0x0003e20000100800 */
[----:B0-----:R-:W-:-:S03]  /*b920*/  SEL R5, R8, R25, !P0 ;  /* 0x0000001908057207 */ /* 0x001fc60004000000 */
[----:B------:R-:W-:Y:S01]  /*b930*/  STL [R1+0xc], R14 ;  /* 0x00000c0e01007387 */ /* 0x000fe20000100800 */
[----:B-1----:R-:W-:-:S03]  /*b940*/  SEL R4, R8, R24, !P0 ;  /* 0x0000001808047207 */ /* 0x002fc60004000000 */
[----:B------:R-:W-:Y:S04]  /*b950*/  STL [R1+0x4], R5 ;  /* 0x0000040501007387 */ /* 0x000fe80000100800 */
[----:B------:R-:W-:Y:S04]  /*b960*/  STL [R1+0xa00], R29 ;  /* 0x000a001d01007387 */ /* 0x000fe80000100800 */
[----:B------:R-:W-:Y:S04]  /*b970*/  STL [R1], R4 ;  /* 0x0000000401007387 */ /* 0x000fe80000100800 */
[----:B------:R-:W-:Y:S04]  /*b980*/  STL [R1+0xa04], R22 ;  /* 0x000a041601007387 */ /* 0x000fe80000100800 */
[----:B------:R-:W-:Y:S04]  /*b990*/  STL [R1+0xa08], R21 ;  /* 0x000a081501007387 */ /* 0x000fe80000100800 */
[----:B------:R-:W-:Y:S04]  /*b9a0*/  STL [R1+0xa0c], R20 ;  /* 0x000a0c1401007387 */ /* 0x000fe80000100800 */
[----:B------:R-:W-:Y:S04]  /*b9b0*/  STL [R1+0xa10], R19 ;  /* 0x000a101301007387 */ /* 0x000fe80000100800 */
[----:B------:R-:W-:Y:S04]  /*b9c0*/  STL [R1+0xa14], R18 ;  /* 0x000a141201007387 */ /* 0x000fe80000100800 */
[----:B------:R-:W-:Y:S04]  /*b9d0*/  STL [R1+0xa18], R17 ;  /* 0x000a181101007387 */ /* 0x000fe80000100800 */
[----:B------:R-:W-:Y:S04]  /*b9e0*/  STL [R1+0xa1c], R16 ;  /* 0x000a1c1001007387 */ /* 0x000fe80000100800 */
[----:B------:R-:W3:Y:S04]  /*b9f0*/  LDL.LU R8, [R1+0xa80] ;  /* 0x000a800001087983 */ /* 0x000ee80000300800 */
[----:B------:R0:W-:Y:S04]  /*ba00*/  STL [R1+0xa20], R13 ;  /* 0x000a200d01007387 */ /* 0x0001e80000100800 */
[----:B0-----:R-:W4:Y:S01]  /*ba10*/  LDL.LU R13, [R1+0xe8] ;  /* 0x0000e800010d7983 */ /* 0x001f220000300800 */
[----:B--2---:R-:W-:Y:S01]  /*ba20*/  IMAD R5, R15, UR4, RZ ;  /* 0x000000040f057c24 */ /* 0x004fe2000f8e02ff */
[----:B------:R-:W-:Y:S01]  /*ba30*/  ULDC UR4, c[0x0][0x240] ;  /* 0x0000900000047ab9 */ /* 0x000fe20000000800 */
[----:B----4-:R-:W-:-:S02]  /*ba40*/  SEL R12, R13, R12, !P0 ;  /* 0x0000000c0d0c7207 */ /* 0x010fc40004000000 */
[C---:B------:R-:W-:Y:S02]  /*ba50*/  SEL R11, R13.reuse, R11, !P0 ;  /* 0x0000000b0d0b7207 */ /* 0x040fe40004000000 */
[C---:B------:R-:W-:Y:S02]  /*ba60*/  SEL R10, R13.reuse, R10, !P0 ;  /* 0x0000000a0d0a7207 */ /* 0x040fe40004000000 */
[C---:B------:R-:W-:Y:S01]  /*ba70*/  SEL R9, R13.reuse, R9, !P0 ;  /* 0x000000090d097207 */ /* 0x040fe20004000000 */
[----:B------:R-:W-:Y:S04]  /*ba80*/  STL [R1+0xa24], R12 ;  /* 0x000a240c01007387 */ /* 0x000fe80000100800 */
[----:B------:R-:W-:Y:S04]  /*ba90*/  STL [R1+0xa28], R11 ;  /* 0x000a280b01007387 */ /* 0x000fe80000100800 */
[----:B------:R-:W-:Y:S04]  /*baa0*/  STL [R1+0xa2c], R10 ;  /* 0x000a2c0a01007387 */ /* 0x000fe80000100800 */
[----:B------:R-:W-:Y:S04]  /*bab0*/  STL [R1+0xa30], R9 ;  /* 0x000a300901007387 */ /* 0x000fe80000100800 */
[----:B------:R-:W2:Y:S04]  /*bac0*/  LDL.LU R16, [R1+0x210] ;  /* 0x0002100001107983 */ /* 0x000ea80000300800 */
        /* <DEDUP_REMOVED lines=12> */
[----:B---3--:R-:W-:-:S02]  /*bb90*/  SEL R8, R13, R8, !P0 ;  /* 0x000000080d087207 */ /* 0x008fc40004000000 */
[C---:B------:R-:W-:Y:S01]  /*bba0*/  SEL R7, R13.reuse, R7, !P0 ;  /* 0x000000070d077207 */ /* 0x040fe20004000000 */
[----:B------:R-:W3:Y:S01]  /*bbb0*/  LDL.LU R22, [R1+0x1e0] ;  /* 0x0001e00001167983 */ /* 0x000ee20000300800 */
[C---:B------:R-:W-:Y:S02]  /*bbc0*/  SEL R4, R13.reuse, R6, !P0 ;  /* 0x000000060d047207 */ /* 0x040fe40004000000 */
[----:B------:R-:W-:Y:S01]  /*bbd0*/  SEL R3, R13, R3, !P0 ;  /* 0x000000030d037207 */ /* 0x000fe20004000000 */
[----:B------:R-:W3:Y:S01]  /*bbe0*/  LDL.LU R29, [R1+0x1dc] ;  /* 0x0001dc00011d7983 */ /* 0x000ee20000300800 */
[----:B------:R-:W-:Y:S02]  /*bbf0*/  LEA R6, P1, R5, UR10, 0x1 ;  /* 0x0000000a05067c11 */ /* 0x000fe4000f8208ff */
[C---:B------:R-:W-:Y:S01]  /*bc00*/  SEL R2, R13.reuse, R2, !P0 ;  /* 0x000000020d027207 */ /* 0x040fe20004000000 */
[----:B------:R-:W-:Y:S01]  /*bc10*/  STL [R1+0xa34], R8 ;  /* 0x000a340801007387 */ /* 0x000fe20000100800 */
[----:B------:R-:W-:-:S03]  /*bc20*/  SEL R0, R13, R0, !P0 ;  /* 0x000000000d007207 */ /* 0x000fc60004000000 */
[----:B------:R-:W-:Y:S01]  /*bc30*/  STL [R1+0xa38], R7 ;  /* 0x000a380701007387 */ /* 0x000fe20000100800 */
[----:B------:R-:W-:-:S03]  /*bc40*/  SEL R28, R13, R28, !P0 ;  /* 0x0000001c0d1c7207 */ /* 0x000fc60004000000 */
[----:B------:R-:W-:Y:S01]  /*bc50*/  STL [R1+0xa3c], R4 ;  /* 0x000a3c0401007387 */ /* 0x000fe20000100800 */
[----:B------:R-:W-:Y:S01]  /*bc60*/  LEA.HI.X.SX32 R5, R5, UR11, 0x1, P1 ;  /* 0x0000000b05057c11 */ /* 0x000fe200088f0eff */
[----:B------:R-:W-:Y:S02]  /*bc70*/  ULDC.64 UR10, c[0x0][0x218] ;  /* 0x00008600000a7ab9 */ /* 0x000fe40000000a00 */
[----:B------:R-:W-:Y:S04]  /*bc80*/  STL [R1+0xa40], R3 ;  /* 0x000a400301007387 */ /* 0x000fe80000100800 */
[----:B------:R-:W-:Y:S04]  /*bc90*/  STL [R1+0x9b8], R6 ;  /* 0x0009b80601007387 */ /* 0x000fe80000100800 */
[----:B------:R-:W-:Y:S04]  /*bca0*/  STL [R1+0xa44], R2 ;  /* 0x000a440201007387 */ /* 0x000fe80000100800 */
[----:B------:R2:W-:Y:S04]  /*bcb0*/  STL [R1+0xa48], R0 ;  /* 0x000a480001007387 */ /* 0x0005e80000100800 */
[----:B------:R-:W-:Y:S04]  /*bcc0*/  STL [R1+0xa4c], R28 ;  /* 0x000a4c1c01007387 */ /* 0x000fe80000100800 */
[----:B------:R-:W-:Y:S01]  /*bcd0*/  STL [R1+0x9bc], R5 ;  /* 0x0009bc0501007387 */ /* 0x000fe20000100800 */
[----:B--2---:R-:W-:-:S02]  /*bce0*/  IMAD R0, R16, UR4, RZ ;  /* 0x0000000410007c24 */ /* 0x004fc4000f8e02ff */
[----:B----4-:R-:W-:Y:S02]  /*bcf0*/  IMAD R23, R23, UR4, RZ ;  /* 0x0000000417177c24 */ /* 0x010fe4000f8e02ff */
[----:B------:R-:W-:-:S03]  /*bd00*/  IMAD R24, R24, UR4, RZ ;  /* 0x0000000418187c24 */ /* 0x000fc6000f8e02ff */
[----:B------:R-:W-:Y:S01]  /*bd10*/  STL [R1+0xa50], R23 ;  /* 0x000a501701007387 */ /* 0x000fe20000100800 */
[----:B------:R-:W-:-:S03]  /*bd20*/  IMAD R25, R25, UR4, RZ ;  /* 0x0000000419197c24 */ /* 0x000fc6000f8e02ff */
[----:B------:R0:W-:Y:S01]  /*bd30*/  STL [R1+0x194], R0 ;  /* 0x0001940001007387 */ /* 0x0001e20000100800 */
[----:B------:R-:W-:-:S03]  /*bd40*/  IMAD R26, R26, UR4, RZ ;  /* 0x000000041a1a7c24 */ /* 0x000fc6000f8e02ff */
[----:B------:R-:W-:Y:S01]  /*bd50*/  STL [R1+0xa54], R24 ;  /* 0x000a541801007387 */ /* 0x000fe20000100800 */
[----:B------:R-:W-:-:S03]  /*bd60*/  IMAD R27, R27, UR4, RZ ;  /* 0x000000041b1b7c24 */ /* 0x000fc6000f8e02ff */
[----:B------:R-:W-:Y:S01]  /*bd70*/  STL [R1+0xa58], R25 ;  /* 0x000a581901007387 */ /* 0x000fe20000100800 */
[----:B------:R-:W-:-:S03]  /*bd80*/  IMAD R15, R15, UR4, RZ ;  /* 0x000000040f0f7c24 */ /* 0x000fc6000f8e02ff */
[----:B------:R-:W-:Y:S01]  /*bd90*/  STL [R1+0xa5c], R26 ;  /* 0x000a5c1a01007387 */ /* 0x000fe20000100800 */
[----:B------:R-:W-:-:S03]  /*bda0*/  IMAD R14, R14, UR4, RZ ;  /* 0x000000040e0e7c24 */ /* 0x000fc6000f8e02ff */
[----:B------:R-:W-:Y:S01]  /*bdb0*/  STL [R1+0xa60], R27 ;  /* 0x000a601b01007387 */ /* 0x000fe20000100800 */
[----:B0-----:R-:W-:-:S03]  /*bdc0*/  IMAD R0, R17, UR4, RZ ;  /* 0x0000000411007c24 */ /* 0x001fc6000f8e02ff */
[----:B------:R-:W-:Y:S01]  /*bdd0*/  STL [R1+0xa64], R15 ;  /* 0x000a640f01007387 */ /* 0x000fe20000100800 */
[----:B------:R-:W-:-:S03]  /*bde0*/  IMAD R3, R18, UR4, RZ ;  /* 0x0000000412037c24 */ /* 0x000fc6000f8e02ff */
[----:B------:R-:W-:Y:S01]  /*bdf0*/  STL [R1+0xa68], R14 ;  /* 0x000a680e01007387 */ /* 0x000fe20000100800 */
[----:B------:R-:W-:-:S03]  /*be00*/  IMAD R2, R19, UR4, RZ ;  /* 0x0000000413027c24 */ /* 0x000fc6000f8e02ff */
[----:B------:R0:W-:Y:S04]  /*be10*/  STL [R1+0x8], R0 ;  /* 0x0000080001007387 */ /* 0x0001e80000100800 */
[----:B------:R1:W-:Y:S01]  /*be20*/  STL [R1+0x14], R3 ;  /* 0x0000140301007387 */ /* 0x0003e20000100800 */
[----:B0-----:R-:W-:-:S03]  /*be30*/  IMAD R0, R20, UR4, RZ ;  /* 0x0000000414007c24 */ /* 0x001fc6000f8e02ff */
[----:B------:R3:W-:Y:S01]  /*be40*/  STL [R1+0x20], R2 ;  /* 0x0000200201007387 */ /* 0x0007e20000100800 */
[----:B-1----:R-:W-:-:S03]  /*be50*/  IMAD R3, R21, UR4, RZ ;  /* 0x0000000415037c24 */ /* 0x002fc6000f8e02ff */
[----:B------:R0:W-:Y:S04]  /*be60*/  STL [R1+0x2c], R0 ;  /* 0x00002c0001007387 */ /* 0x0001e80000100800 */
[----:B------:R-:W-:Y:S04]  /*be70*/  STL [R1+0x38], R3 ;  /* 0x0000380301007387 */ /* 0x000fe80000100800 */
[----:B------:R-:W2:Y:S01]  /*be80*/  LDL.LU R14, [R1+0x1d0] ;  /* 0x0001d000010e7983 */ /* 0x000ea20000300800 */
[----:B---3--:R-:W-:Y:S02]  /*be90*/  IMAD R2, R22, UR4, RZ ;  /* 0x0000000416027c24 */ /* 0x008fe4000f8e02ff */
[----:B0-----:R-:W-:-:S03]  /*bea0*/  IMAD R0, R29, UR4, RZ ;  /* 0x000000041d007c24 */ /* 0x001fc6000f8e02ff */
[----:B------:R-:W-:Y:S04]  /*beb0*/  STL [R1+0x44], R2 ;  /* 0x0000440201007387 */ /* 0x000fe80000100800 */
[----:B--2---:R0:W-:Y:S04]  /*bec0*/  STL [R1+0xa78], R14 ;  /* 0x000a780e01007387 */ /* 0x0041e80000100800 */
[----:B------:R-:W-:Y:S04]  /*bed0*/  STL [R1+0x50], R0 ;  /* 0x0000500001007387 */ /* 0x000fe80000100800 */
        /* <DEDUP_REMOVED lines=31> */
[----:B--2---:R-:W-:-:S05]  /*c0d0*/  IMAD R14, R14, UR4, RZ ;  /* 0x000000040e0e7c24 */ /* 0x004fca000f8e02ff */
[----:B------:R0:W-:Y:S04]  /*c0e0*/  STL [R1+0x58], R14 ;  /* 0x0000580e01007387 */ /* 0x0001e80000100800 */
[----:B0-----:R-:W2:Y:S02]  /*c0f0*/  LDL.LU R14, [R1+0xa7c] ;  /* 0x000a7c00010e7983 */ /* 0x001ea40000300800 */
[----:B--2---:R-:W-:-:S05]  /*c100*/  IMAD R14, R14, UR4, RZ ;  /* 0x000000040e0e7c24 */ /* 0x004fca000f8e02ff */
[----:B------:R0:W-:Y:S04]  /*c110*/  STL [R1+0x68], R14 ;  /* 0x0000680e01007387 */ /* 0x0001e80000100800 */
[----:B0-----:R-:W2:Y:S01]  /*c120*/  LDL.LU R14, [R1+0xa78] ;  /* 0x000a7800010e7983 */ /* 0x001ea20000300800 */
[----:B---3--:R-:W-:Y:S02]  /*c130*/  IMAD R15, R15, UR4, RZ ;  /* 0x000000040f0f7c24 */ /* 0x008fe4000f8e02ff */
[----:B----4-:R-:W-:Y:S02]  /*c140*/  IMAD R27, R27, UR4, RZ ;  /* 0x000000041b1b7c24 */ /* 0x010fe4000f8e02ff */
[----:B------:R-:W-:Y:S02]  /*c150*/  IMAD R24, R24, UR4, RZ ;  /* 0x0000000418187c24 */ /* 0x000fe4000f8e02ff */
[----:B--2---:R-:W-:-:S05]  /*c160*/  IMAD R14, R14, UR4, RZ ;  /* 0x000000040e0e7c24 */ /* 0x004fca000f8e02ff */
[----:B------:R0:W-:Y:S04]  /*c170*/  STL [R1+0x74], R14 ;  /* 0x0000740e01007387 */ /* 0x0001e80000100800 */
[----:B------:R1:W-:Y:S01]  /*c180*/  STL [R1+0x80], R15 ;  /* 0x0000800f01007387 */ /* 0x0003e20000100800 */
[----:B0-----:R-:W-:-:S03]  /*c190*/  IMAD R14, R26, UR4, RZ ;  /* 0x000000041a0e7c24 */ /* 0x001fc6000f8e02ff */
[----:B------:R-:W-:Y:S01]  /*c1a0*/  STL [R1+0x8c], R27 ;  /* 0x00008c1b01007387 */ /* 0x000fe20000100800 */
[----:B-1----:R-:W-:-:S03]  /*c1b0*/  IMAD R15, R25, UR4, RZ ;  /* 0x00000004190f7c24 */ /* 0x002fc6000f8e02ff */
[----:B------:R0:W-:Y:S04]  /*c1c0*/  STL [R1+0x98], R14 ;  /* 0x0000980e01007387 */ /* 0x0001e80000100800 */
[----:B------:R1:W-:Y:S01]  /*c1d0*/  STL [R1+0xa8], R15 ;  /* 0x0000a80f01007387 */ /* 0x0003e20000100800 */
[----:B0-----:R-:W-:-:S03]  /*c1e0*/  IMAD R14, R23, UR4, RZ ;  /* 0x00000004170e7c24 */ /* 0x001fc6000f8e02ff */
[----:B------:R-:W-:Y:S01]  /*c1f0*/  STL [R1+0xb4], R24 ;  /* 0x0000b41801007387 */ /* 0x000fe20000100800 */
[----:B-1----:R-:W-:-:S03]  /*c200*/  IMAD R15, R5, UR4, RZ ;  /* 0x00000004050f7c24 */ /* 0x002fc6000f8e02ff */
[----:B------:R0:W-:Y:S01]  /*c210*/  STL [R1+0xc0], R14 ;  /* 0x0000c00e01007387 */ /* 0x0001e20000100800 */
[----:B------:R-:W-:-:S03]  /*c220*/  IMAD R5, R28, UR4, RZ ;  /* 0x000000041c057c24 */ /* 0x000fc6000f8e02ff */
[----:B------:R-:W-:Y:S01]  /*c230*/  STL [R1+0xd0], R15 ;  /* 0x0000d00f01007387 */ /* 0x000fe20000100800 */
[----:B0-----:R-:W-:Y:S02]  /*c240*/  IMAD R14, R0, UR4, RZ ;  /* 0x00000004000e7c24 */ /* 0x001fe4000f8e02ff */
[----:B------:R-:W-:Y:S01]  /*c250*/  IMAD R0, R2, UR4, RZ ;  /* 0x0000000402007c24 */ /* 0x000fe2000f8e02ff */
[----:B------:R0:W-:Y:S01]  /*c260*/  STL [R1+0xd8], R5 ;  /* 0x0000d80501007387 */ /* 0x0001e20000100800 */
[----:B------:R-:W-:-:S03]  /*c270*/  IMAD R2, R3, UR4, RZ ;  /* 0x0000000403027c24 */ /* 0x000fc6000f8e02ff */
[----:B------:R-:W-:Y:S01]  /*c280*/  STL [R1+0xe8], R14 ;  /* 0x0000e80e01007387 */ /* 0x000fe20000100800 */
[----:B------:R-:W-:-:S03]  /*c290*/  IMAD R3, R7, UR4, RZ ;  /* 0x0000000407037c24 */ /* 0x000fc6000f8e02ff */
[----:B------:R1:W-:Y:S01]  /*c2a0*/  STL [R1+0xf0], R0 ;  /* 0x0000f00001007387 */ /* 0x0003e20000100800 */
[----:B0-----:R-:W-:-:S05]  /*c2b0*/  IMAD R5, R6, UR4, RZ ;  /* 0x0000000406057c24 */ /* 0x001fca000f8e02ff */
[----:B------:R-:W-:Y:S01]  /*c2c0*/  STL [R1+0x100], R5 ;  /* 0x0001000501007387 */ /* 0x000fe20000100800 */
[----:B-1----:R-:W-:-:S03]  /*c2d0*/  IMAD R0, R4, UR4, RZ ;  /* 0x0000000404007c24 */ /* 0x002fc6000f8e02ff */
[----:B------:R0:W-:Y:S04]  /*c2e0*/  STL [R1+0x10c], R2 ;  /* 0x00010c0201007387 */ /* 0x0001e80000100800 */
[----:B------:R1:W-:Y:S04]  /*c2f0*/  STL [R1+0x118], R0 ;  /* 0x0001180001007387 */ /* 0x0003e80000100800 */
[----:B------:R2:W-:Y:S01]  /*c300*/  STL [R1+0x124], R3 ;  /* 0x0001240301007387 */ /* 0x0005e20000100800 */
[----:B0-----:R-:W-:Y:S02]  /*c310*/  IMAD R2, R8, UR4, RZ ;  /* 0x0000000408027c24 */ /* 0x001fe4000f8e02ff */
[----:B-1----:R-:W-:-:S03]  /*c320*/  IMAD R0, R9, UR4, RZ ;  /* 0x0000000409007c24 */ /* 0x002fc6000f8e02ff */
[----:B------:R0:W-:Y:S01]  /*c330*/  STL [R1+0x134], R2 ;  /* 0x0001340201007387 */ /* 0x0001e20000100800 */
[----:B--2---:R-:W-:-:S03]  /*c340*/  IMAD R3, R10, UR4, RZ ;  /* 0x000000040a037c24 */ /* 0x004fc6000f8e02ff */
        /* <DEDUP_REMOVED lines=19> */
[----:B------:R-:W-:Y:S04]  /*c480*/  STL [R1+0x178], R3 ;  /* 0x0001780301007387 */ /* 0x000fe80000100800 */
[----:B------:R-:W2:Y:S01]  /*c490*/  LDL.LU R14, [R1+0x15c] ;  /* 0x00015c00010e7983 */ /* 0x000ea20000300800 */
[----:B0-----:R-:W-:Y:S02]  /*c4a0*/  IMAD R2, R22, UR4, RZ ;  /* 0x0000000416027c24 */ /* 0x001fe4000f8e02ff */
[----:B-1----:R-:W-:-:S03]  /*c4b0*/  IMAD R0, R29, UR4, RZ ;  /* 0x000000041d007c24 */ /* 0x002fc6000f8e02ff */
        /* <DEDUP_REMOVED lines=53> */
[----:B-1----:R-:W-:Y:S02]  /*c810*/  IMAD R15, R5, UR4, RZ ;  /* 0x00000004050f7c24 */ /* 0x002fe4000f8e02ff */
[----:B------:R-:W-:Y:S01]  /*c820*/  IMAD R5, R28, UR4, RZ ;  /* 0x000000041c057c24 */ /* 0x000fe2000f8e02ff */
[----:B------:R0:W-:Y:S04]  /*c830*/  STL [R1+0x138], R14 ;  /* 0x0001380e01007387 */ /* 0x0001e80000100800 */
[----:B------:R-:W-:Y:S04]  /*c840*/  STL [R1+0x130], R15 ;  /* 0x0001300f01007387 */ /* 0x000fe80000100800 */
[----:B------:R1:W-:Y:S01]  /*c850*/  STL [R1+0x12c], R5 ;  /* 0x00012c0501007387 */ /* 0x0003e20000100800 */
[----:B0-----:R-:W-:-:S02]  /*c860*/  IMAD R14, R0, UR4, RZ ;  /* 0x00000004000e7c24 */ /* 0x001fc4000f8e02ff */
[----:B------:R-:W-:Y:S02]  /*c870*/  IMAD R0, R2, UR4, RZ ;  /* 0x0000000402007c24 */ /* 0x000fe4000f8e02ff */
[----:B------:R-:W-:Y:S01]  /*c880*/  IMAD R2, R3, UR4, RZ ;  /* 0x0000000403027c24 */ /* 0x000fe2000f8e02ff */
[----:B------:R-:W-:Y:S01]  /*c890*/  STL [R1+0x128], R14 ;  /* 0x0001280e01007387 */ /* 0x000fe20000100800 */
[----:B-1----:R-:W-:-:S03]  /*c8a0*/  IMAD R5, R6, UR4, RZ ;  /* 0x0000000406057c24 */ /* 0x002fc6000f8e02ff */
[----:B------:R0:W-:Y:S01]  /*c8b0*/  STL [R1+0x120], R0 ;  /* 0x0001200001007387 */ /* 0x0001e20000100800 */
[----:B------:R-:W-:-:S03]  /*c8c0*/  IMAD R3, R7, UR4, RZ ;  /* 0x0000000407037c24 */ /* 0x000fc6000f8e02ff */
[----:B------:R-:W-:Y:S04]  /*c8d0*/  STL [R1+0x11c], R5 ;  /* 0x00011c0501007387 */ /* 0x000fe80000100800 */
[----:B------:R1:W-:Y:S01]  /*c8e0*/  STL [R1+0x114], R2 ;  /* 0x0001140201007387 */ /* 0x0003e20000100800 */
[----:B0-----:R-:W-:-:S05]  /*c8f0*/  IMAD R0, R4, UR4, RZ ;  /* 0x0000000404007c24 */ /* 0x001fca000f8e02ff */
[----:B------:R0:W-:Y:S01]  /*c900*/  STL [R1+0x110], R0 ;  /* 0x0001100001007387 */ /* 0x0001e20000100800 */
[----:B-1----:R-:W-:-:S03]  /*c910*/  IMAD R2, R8, UR4, RZ ;  /* 0x0000000408027c24 */ /* 0x002fc6000f8e02ff */
        /* <DEDUP_REMOVED lines=24> */
[----:B------:R-:W-:Y:S04]  /*caa0*/  STL [R1+0xc4], R3 ;  /* 0x0000c40301007387 */ /* 0x000fe80000100800 */
[----:B------:R-:W2:Y:S04]  /*cab0*/  LDL.LU R6, [R1+0xb0] ;  /* 0x0000b00001067983 */ /* 0x000ea80000300800 */
[----:B------:R-:W-:Y:S04]  /*cac0*/  STL [R1+0xbc], R2 ;  /* 0x0000bc0201007387 */ /* 0x000fe80000100800 */
[----:B------:R-:W3:Y:S01]  /*cad0*/  LDL.LU R14, [R1+0xa4] ;  /* 0x0000a400010e7983 */ /* 0x000ee20000300800 */
[----:B0-----:R-:W-:-:S05]  /*cae0*/  IMAD R0, R29, UR4, RZ ;  /* 0x000000041d007c24 */ /* 0x001fca000f8e02ff */
[----:B------:R-:W-:Y:S04]  /*caf0*/  STL [R1+0xb8], R0 ;  /* 0x0000b80001007387 */ /* 0x000fe80000100800 */
[----:B---3--:R0:W-:Y:S04]  /*cb00*/  STL [R1+0xa6c], R14 ;  /* 0x000a6c0e01007387 */ /* 0x0081e80000100800 */
[----:B0-----:R-:W3:Y:S04]  /*cb10*/  LDL.LU R14, [R1+0xac] ;  /* 0x0000ac00010e7983 */ /* 0x001ee80000300800 */
        /* <DEDUP_REMOVED lines=19> */
[----:B--2---:R-:W-:-:S03]  /*cc50*/  IMAD R6, R6, UR4, RZ ;  /* 0x0000000406067c24 */ /* 0x004fc6000f8e02ff */
[----:B------:R-:W2:Y:S04]  /*cc60*/  LDL.LU R17, [R1+0x30] ;  /* 0x0000300001117983 */ /* 0x000ea80000300800 */
[----:B------:R-:W2:Y:S04]  /*cc70*/  LDL.LU R18, [R1+0x28] ;  /* 0x0000280001127983 */ /* 0x000ea80000300800 */
[----:B------:R-:W2:Y:S04]  /*cc80*/  LDL.LU R19, [R1+0x24] ;  /* 0x0000240001137983 */ /* 0x000ea80000300800 */
[----:B------:R-:W2:Y:S04]  /*cc90*/  LDL.LU R20, [R1+0x1c] ;  /* 0x00001c0001147983 */ /* 0x000ea80000300800 */
[----:B------:R-:W2:Y:S04]  /*cca0*/  LDL.LU R21, [R1+0x18] ;  /* 0x0000180001157983 */ /* 0x000ea80000300800 */
[----:B------:R-:W2:Y:S04]  /*ccb0*/  LDL.LU R22, [R1+0x10] ;  /* 0x0000100001167983 */ /* 0x000ea80000300800 */
[----:B------:R-:W2:Y:S04]  /*ccc0*/  LDL.LU R29, [R1+0xc] ;  /* 0x00000c00011d7983 */ /* 0x000ea80000300800 */
[----:B------:R-:W2:Y:S04]  /*ccd0*/  LDL.LU R5, [R1+0x4] ;  /* 0x0000040001057983 */ /* 0x000ea80000300800 */
[----:B------:R0:W-:Y:S04]  /*cce0*/  STL [R1+0xb0], R6 ;  /* 0x0000b00601007387 */ /* 0x0001e80000100800 */
[----:B0-----:R-:W2:Y:S01]  /*ccf0*/  LDL.LU R6, [R1] ;  /* 0x0000000001067983 */ /* 0x001ea20000300800 */
[----:B---3--:R-:W-:-:S05]  /*cd00*/  IMAD R14, R14, UR4, RZ ;  /* 0x000000040e0e7c24 */ /* 0x008fca000f8e02ff */
[----:B------:R0:W-:Y:S04]  /*cd10*/  STL [R1+0xac], R14 ;  /* 0x0000ac0e01007387 */ /* 0x0001e80000100800 */
[----:B0-----:R-:W3:Y:S01]  /*cd20*/  LDL.LU R14, [R1+0xa6c] ;  /* 0x000a6c00010e7983 */ /* 0x001ee20000300800 */
[----:B----4-:R-:W-:Y:S02]  /*cd30*/  IMAD R15, R15, UR4, RZ ;  /* 0x000000040f0f7c24 */ /* 0x010fe4000f8e02ff */
[----:B------:R-:W-:Y:S02]  /*cd40*/  IMAD R27, R27, UR4, RZ ;  /* 0x000000041b1b7c24 */ /* 0x000fe4000f8e02ff */
[----:B------:R-:W-:Y:S02]  /*cd50*/  IMAD R26, R26, UR4, RZ ;  /* 0x000000041a1a7c24 */ /* 0x000fe4000f8e02ff */
[----:B------:R-:W-:-:S02]  /*cd60*/  IMAD R25, R25, UR4, RZ ;  /* 0x0000000419197c24 */ /* 0x000fc4000f8e02ff */
[----:B------:R-:W-:Y:S02]  /*cd70*/  IMAD R24, R24, UR4, RZ ;  /* 0x0000000418187c24 */ /* 0x000fe4000f8e02ff */
[----:B------:R-:W-:Y:S02]  /*cd80*/  IMAD R23, R23, UR4, RZ ;  /* 0x0000000417177c24 */ /* 0x000fe4000f8e02ff */
[----:B------:R-:W-:Y:S02]  /*cd90*/  IMAD R28, R28, UR4, RZ ;  /* 0x000000041c1c7c24 */ /* 0x000fe4000f8e02ff */
        /* <DEDUP_REMOVED lines=12> */
[----:B--2---:R-:W-:Y:S02]  /*ce60*/  IMAD R17, R17, UR4, RZ ;  /* 0x0000000411117c24 */ /* 0x004fe4000f8e02ff */
[----:B------:R-:W-:Y:S02]  /*ce70*/  IMAD R18, R18, UR4, RZ ;  /* 0x0000000412127c24 */ /* 0x000fe4000f8e02ff */
[----:B------:R-:W-:-:S02]  /*ce80*/  IMAD R19, R19, UR4, RZ ;  /* 0x0000000413137c24 */ /* 0x000fc4000f8e02ff */
[----:B------:R-:W-:Y:S02]  /*ce90*/  IMAD R20, R20, UR4, RZ ;  /* 0x0000000414147c24 */ /* 0x000fe4000f8e02ff */
[----:B------:R-:W-:Y:S02]  /*cea0*/  IMAD R21, R21, UR4, RZ ;  /* 0x0000000415157c24 */ /* 0x000fe4000f8e02ff */
[----:B------:R-:W-:Y:S02]  /*ceb0*/  IMAD R22, R22, UR4, RZ ;  /* 0x0000000416167c24 */ /* 0x000fe4000f8e02ff */
[----:B------:R-:W-:Y:S02]  /*cec0*/  IMAD R29, R29, UR4, RZ ;  /* 0x000000041d1d7c24 */ /* 0x000fe4000f8e02ff */
[----:B---3--:R-:W-:-:S05]  /*ced0*/  IMAD R14, R14, UR4, RZ ;  /* 0x000000040e0e7c24 */ /* 0x008fca000f8e02ff */
        /* <DEDUP_REMOVED lines=53> */
[----:B0-----:R-:W3:Y:S01]  /*d230*/  LDL.LU R29, [R1+0xa00] ;  /* 0x000a0000011d7983 */ /* 0x001ee20000300800 */
[----:B------:R-:W-:-:S02]  /*d240*/  IMAD R5, R5, UR4, RZ ;  /* 0x0000000405057c24 */ /* 0x000fc4000f8e02ff */
[----:B------:R-:W-:-:S03]  /*d250*/  IMAD R6, R6, UR4, RZ ;  /* 0x0000000406067c24 */ /* 0x000fc6000f8e02ff */
[----:B------:R0:W-:Y:S04]  /*d260*/  STL [R1+0x9c0], R5 ;  /* 0x0009c00501007387 */ /* 0x0001e80000100800 */
[----:B0-----:R-:W3:Y:S04]  /*d270*/  LDL.LU R5, [R1+0x14] ;  /* 0x0000140001057983 */ /* 0x001ee80000300800 */
[----:B------:R0:W-:Y:S04]  /*d280*/  STL [R1+0x9c4], R6 ;  /* 0x0009c40601007387 */ /* 0x0001e80000100800 */
[----:B0-----:R-:W3:Y:S01]  /*d290*/  LDL.LU R6, [R1+0x8] ;  /* 0x0000080001067983 */ /* 0x001ee20000300800 */
[----:B----4-:R-:W-:-:S02]  /*d2a0*/  IMAD R8, R8, UR4, RZ ;  /* 0x0000000408087c24 */ /* 0x010fc4000f8e02ff */
[----:B--2---:R-:W-:Y:S02]  /*d2b0*/  IMAD R9, R9, UR4, RZ ;  /* 0x0000000409097c24 */ /* 0x004fe4000f8e02ff */
[----:B---3--:R-:W-:Y:S02]  /*d2c0*/  IMAD R10, R10, UR4, RZ ;  /* 0x000000040a0a7c24 */ /* 0x008fe4000f8e02ff */
        /* <DEDUP_REMOVED lines=10> */
[----:B------:R-:W-:-:S05]  /*d370*/  IMAD R29, R29, UR4, RZ ;  /* 0x000000041d1d7c24 */ /* 0x000fca000f8e02ff */
[----:B------:R-:W-:Y:S04]  /*d380*/  STL [R1+0x9c8], R29 ;  /* 0x0009c81d01007387 */ /* 0x000fe80000100800 */
[----:B------:R-:W-:Y:S04]  /*d390*/  STL [R1+0x9cc], R22 ;  /* 0x0009cc1601007387 */ /* 0x000fe80000100800 */
[----:B------:R-:W-:Y:S04]  /*d3a0*/  STL [R1+0x9d0], R21 ;  /* 0x0009d01501007387 */ /* 0x000fe80000100800 */
[----:B------:R-:W-:Y:S04]  /*d3b0*/  STL [R1+0x9d4], R20 ;  /* 0x0009d41401007387 */ /* 0x000fe80000100800 */
[----:B------:R-:W-:Y:S04]  /*d3c0*/  STL [R1+0x9d8], R19 ;  /* 0x0009d81301007387 */ /* 0x000fe80000100800 */
[----:B------:R-:W-:Y:S04]  /*d3d0*/  STL [R1+0x9dc], R18 ;  /* 0x0009dc1201007387 */ /* 0x000fe80000100800 */
[----:B------:R-:W-:Y:S04]  /*d3e0*/  STL [R1+0x9e0], R17 ;  /* 0x0009e01101007387 */ /* 0x000fe80000100800 */
[----:B------:R0:W-:Y:S04]  /*d3f0*/  STL [R1+0x9e4], R16 ;  /* 0x0009e41001007387 */ /* 0x0001e80000100800 */
[----:B------:R1:W-:Y:S04]  /*d400*/  STL [R1+0x9e8], R13 ;  /* 0x0009e80d01007387 */ /* 0x0003e80000100800 */
[----:B------:R-:W-:Y:S04]  /*d410*/  STL [R1+0x9ec], R12 ;  /* 0x0009ec0c01007387 */ /* 0x000fe80000100800 */
[----:B------:R2:W-:Y:S01]  /*d420*/  STL [R1+0x9f0], R11 ;  /* 0x0009f00b01007387 */ /* 0x0005e20000100800 */
[----:B0-----:R-:W-:-:S02]  /*d430*/  LEA R16, P3, R23, UR10, 0x1 ;  /* 0x0000000a17107c11 */ /* 0x001fc4000f8608ff */
[----:B-1----:R-:W-:Y:S01]  /*d440*/  LEA R13, P2, R24, UR10, 0x1 ;  /* 0x0000000a180d7c11 */ /* 0x002fe2000f8408ff */
[----:B--2---:R-:W2:Y:S04]  /*d450*/  LDL.LU R11, [R1+0x50] ;  /* 0x00005000010b7983 */ /* 0x004ea80000300800 */
[----:B------:R0:W-:Y:S01]  /*d460*/  STL [R1+0x9f4], R10 ;  /* 0x0009f40a01007387 */ /* 0x0001e20000100800 */
[----:B------:R-:W-:-:S03]  /*d470*/  LEA R17, P1, R25, UR10, 0x1 ;  /* 0x0000000a19117c11 */ /* 0x000fc6000f8208ff */
[----:B0-----:R-:W3:Y:S04]  /*d480*/  LDL.LU R10, [R1+0x44] ;  /* 0x00004400010a7983 */ /* 0x001ee80000300800 */
[----:B------:R0:W-:Y:S01]  /*d490*/  STL [R1+0x9f8], R9 ;  /* 0x0009f80901007387 */ /* 0x0001e20000100800 */
[----:B------:R-:W-:-:S03]  /*d4a0*/  LEA R18, P5, R15, UR10, 0x1 ;  /* 0x0000000a0f127c11 */ /* 0x000fc6000f8a08ff */
[----:B0-----:R-:W4:Y:S04]  /*d4b0*/  LDL.LU R9, [R1+0x38] ;  /* 0x0000380001097983 */ /* 0x001f280000300800 */
[----:B------:R0:W-:Y:S04]  /*d4c0*/  STL [R1+0x9fc], R8 ;  /* 0x0009fc0801007387 */ /* 0x0001e80000100800 */
[----:B0-----:R-:W2:Y:S04]  /*d4d0*/  LDL.LU R8, [R1+0x2c] ;  /* 0x00002c0001087983 */ /* 0x001ea80000300800 */
[----:B------:R-:W3:Y:S04]  /*d4e0*/  LDL.LU R12, [R1+0x58] ;  /* 0x00005800010c7983 */ /* 0x000ee80000300800 */
[----:B------:R0:W-:Y:S04]  /*d4f0*/  STL [R1+0x76c], R16 ;  /* 0x00076c1001007387 */ /* 0x0001e80000100800 */
[----:B------:R1:W-:Y:S01]  /*d500*/  STL [R1+0x774], R13 ;  /* 0x0007740d01007387 */ /* 0x0003e20000100800 */
[----:B0-----:R-:W-:-:S03]  /*d510*/  LEA R16, P0, R26, UR10, 0x1 ;  /* 0x0000000a1a107c11 */ /* 0x001fc6000f8008ff */
[----:B-1----:R-:W3:Y:S04]  /*d520*/  LDL.LU R13, [R1+0x68] ;  /* 0x00006800010d7983 */ /* 0x002ee80000300800 */
[----:B------:R0:W-:Y:S04]  /*d530*/  STL [R1+0x77c], R17 ;  /* 0x00077c1101007387 */ /* 0x0001e80000100800 */
[----:B------:R1:W-:Y:S01]  /*d540*/  STL [R1+0x784], R16 ;  /* 0x0007841001007387 */ /* 0x0003e20000100800 */
[----:B0-----:R-:W-:-:S03]  /*d550*/  LEA R17, P6, R27, UR10, 0x1 ;  /* 0x0000000a1b117c11 */ /* 0x001fc6000f8c08ff */
[----:B-1----:R-:W3:Y:S04]  /*d560*/  LDL.LU R16, [R1+0x74] ;  /* 0x0000740001107983 */ /* 0x002ee80000300800 */
[----:B------:R-:W-:Y:S04]  /*d570*/  STL [R1+0x78c], R17 ;  /* 0x00078c1101007387 */ /* 0x000fe80000100800 */
[----:B------:R0:W-:Y:S02]  /*d580*/  STL [R1+0x794], R18 ;  /* 0x0007941201007387 */ /* 0x0001e40000100800 */
[----:B0-----:R-:W-:-:S02]  /*d590*/  LEA.HI.X.SX32 R18, R23, UR11, 0x1, P3 ;  /* 0x0000000b17127c11 */ /* 0x001fc400098f0eff */
[----:B------:R-:W4:Y:S01]  /*d5a0*/  LDL.LU R23, [R1+0x20] ;  /* 0x0000200001177983 */ /* 0x000f220000300800 */
[----:B------:R-:W-:-:S05]  /*d5b0*/  LEA R17, P4, R14, UR10, 0x1 ;  /* 0x0000000a0e117c11 */ /* 0x000fca000f8808ff */
[----:B------:R0:W-:Y:S04]  /*d5c0*/  STL [R1+0x79c], R17 ;  /* 0x00079c1101007387 */ /* 0x0001e80000100800 */
[----:B0-----:R-:W3:Y:S04]  /*d5d0*/  LDL.LU R17, [R1+0x80] ;  /* 0x0000800001117983 */ /* 0x001ee80000300800 */
[----:B------:R0:W-:Y:S04]  /*d5e0*/  STL [R1+0x54c], R18 ;  /* 0x00054c1201007387 */ /* 0x0001e80000100800 */
[----:B0-----:R-:W3:Y:S01]  /*d5f0*/  LDL.LU R18, [R1+0x8c] ;  /* 0x00008c0001127983 */ /* 0x001ee20000300800 */
[----:B------:R-:W-:-:S02]  /*d600*/  LEA R20, P3, R6, UR10, 0x1 ;  /* 0x0000000a06147c11 */ /* 0x000fc4000f8608ff */
[----:B------:R-:W-:Y:S02]  /*d610*/  LEA.HI.X.SX32 R19, R24, UR11, 0x1, P2 ;  /* 0x0000000b18137c11 */ /* 0x000fe400090f0eff */
[----:B------:R-:W-:Y:S01]  /*d620*/  LEA R21, P2, R5, UR10, 0x1 ;  /* 0x0000000a05157c11 */ /* 0x000fe2000f8408ff */
[----:B------:R0:W-:Y:S04]  /*d630*/  STL [R1+0x764], R20 ;  /* 0x0007641401007387 */ /* 0x0001e80000100800 */
[----:B------:R1:W-:Y:S01]  /*d640*/  STL [R1+0x53c], R19 ;  /* 0x00053c1301007387 */ /* 0x0003e20000100800 */
[----:B0-----:R-:W-:-:S03]  /*d650*/  LEA.HI.X.SX32 R20, R25, UR11, 0x1, P1 ;  /* 0x0000000b19147c11 */ /* 0x001fc600088f0eff */
[----:B-1----:R-:W3:Y:S04]  /*d660*/  LDL.LU R19, [R1+0x98] ;  /* 0x0000980001137983 */ /* 0x002ee80000300800 */
[----:B------:R0:W-:Y:S04]  /*d670*/  STL [R1+0x75c], R21 ;  /* 0x00075c1501007387 */ /* 0x0001e80000100800 */
[----:B------:R1:W-:Y:S01]  /*d680*/  STL [R1+0x52c], R20 ;  /* 0x00052c1401007387 */ /* 0x0003e20000100800 */
[----:B0-----:R-:W-:-:S03]  /*d690*/  LEA.HI.X.SX32 R21, R26, UR11, 0x1, P0 ;  /* 0x0000000b1a157c11 */ /* 0x001fc600080f0eff */
[----:B-1----:R-:W3:Y:S01]  /*d6a0*/  LDL.LU R20, [R1+0xa8] ;  /* 0x0000a80001147983 */ /* 0x002ee20000300800 */
[----:B------:R-:W-:Y:S02]  /*d6b0*/  LEA.HI.X.SX32 R15, R15, UR11, 0x1, P5 ;  /* 0x0000000b0f0f7c11 */ /* 0x000fe4000a8f0eff */
[----:B--2---:R-:W-:Y:S02]  /*d6c0*/  LEA R24, P0, R8, UR10, 0x1 ;  /* 0x0000000a08187c11 */ /* 0x004fe4000f8008ff */
[----:B----4-:R-:W-:-:S05]  /*d6d0*/  LEA R22, P1, R23, UR10, 0x1 ;  /* 0x0000000a17167c11 */ /* 0x010fca000f8208ff */
[----:B------:R-:W-:Y:S04]  /*d6e0*/  STL [R1+0x754], R22 ;  /* 0x0007541601007387 */ /* 0x000fe80000100800 */
[----:B------:R0:W-:Y:S04]  /*d6f0*/  STL [R1+0x51c], R21 ;  /* 0x00051c1501007387 */ /* 0x0001e80000100800 */
[----:B0-----:R-:W2:Y:S01]  /*d700*/  LDL.LU R21, [R1+0xb4] ;  /* 0x0000b40001157983 */ /* 0x001ea20000300800 */
[----:B------:R-:W-:-:S03]  /*d710*/  LEA.HI.X.SX32 R22, R27, UR11, 0x1, P6 ;  /* 0x0000000b1b167c11 */ /* 0x000fc6000b0f0eff */
[----:B------:R0:W-:Y:S04]  /*d720*/  STL [R1+0x544], R24 ;  /* 0x0005441801007387 */ /* 0x0001e80000100800 */
[----:B------:R1:W-:Y:S01]  /*d730*/  STL [R1+0x378], R22 ;  /* 0x0003781601007387 */ /* 0x0003e20000100800 */
[----:B0-----:R-:W-:-:S03]  /*d740*/  LEA R24, P6, R9, UR10, 0x1 ;  /* 0x0000000a09187c11 */ /* 0x001fc6000f8c08ff */
[----:B-1----:R-:W4:Y:S04]  /*d750*/  LDL.LU R22, [R1+0xc0] ;  /* 0x0000c00001167983 */ /* 0x002f280000300800 */
[----:B------:R3:W-:Y:S04]  /*d760*/  STL [R1+0x534], R24 ;  /* 0x0005341801007387 */ /* 0x0007e80000100800 */
[----:B------:R0:W-:Y:S04]  /*d770*/  STL [R1+0x370], R15 ;  /* 0x0003700f01007387 */ /* 0x0001e80000100800 */
[----:B------:R-:W4:Y:S01]  /*d780*/  LDL.LU R29, [R1+0xd0] ;  /* 0x0000d000011d7983 */ /* 0x000f220000300800 */
[----:B---3--:R-:W-:-:S02]  /*d790*/  LEA R24, P5, R10, UR10, 0x1 ;  /* 0x0000000a0a187c11 */ /* 0x008fc4000f8a08ff */
[----:B0-----:R-:W-:-:S03]  /*d7a0*/  LEA.HI.X.SX32 R15, R14, UR11, 0x1, P4 ;  /* 0x0000000b0e0f7c11 */ /* 0x001fc6000a0f0eff */
[----:B------:R-:W-:Y:S04]  /*d7b0*/  STL [R1+0x524], R24 ;  /* 0x0005241801007387 */ /* 0x000fe80000100800 */
[----:B------:R0:W-:Y:S01]  /*d7c0*/  STL [R1+0x368], R15 ;  /* 0x0003680f01007387 */ /* 0x0001e20000100800 */
[----:B------:R-:W-:Y:S02]  /*d7d0*/  LEA R14, P4, R11, UR10, 0x1 ;  /* 0x0000000a0b0e7c11 */ /* 0x000fe4000f8808ff */
[----:B0-----:R-:W-:Y:S02]  /*d7e0*/  LEA.HI.X.SX32 R15, R6, UR11, 0x1, P3 ;  /* 0x0000000b060f7c11 */ /* 0x001fe400098f0eff */
[----:B------:R-:W3:Y:S04]  /*d7f0*/  LDL.LU R6, [R1+0xd8] ;  /* 0x0000d80001067983 */ /* 0x000ee80000300800 */
[----:B------:R-:W-:Y:S04]  /*d800*/  STL [R1+0x390], R14 ;  /* 0x0003900e01007387 */ /* 0x000fe80000100800 */
[----:B------:R0:W-:Y:S02]  /*d810*/  STL [R1+0x360], R15 ;  /* 0x0003600f01007387 */ /* 0x0001e40000100800 */
[----:B0-----:R-:W-:-:S02]  /*d820*/  LEA.HI.X.SX32 R15, R5, UR11, 0x1, P2 ;  /* 0x0000000b050f7c11 */ /* 0x001fc400090f0eff */
[----:B------:R-:W3:Y:S01]  /*d830*/  LDL.LU R5, [R1+0xe8] ;  /* 0x0000e80001057983 */ /* 0x000ee20000300800 */
[----:B------:R-:W-:-:S05]  /*d840*/  LEA R14, P3, R12, UR10, 0x1 ;  /* 0x0000000a0c0e7c11 */ /* 0x000fca000f8608ff */
[----:B------:R-:W-:Y:S04]  /*d850*/  STL [R1+0x394], R14 ;  /* 0x0003940e01007387 */ /* 0x000fe80000100800 */
[----:B------:R0:W-:Y:S02]  /*d860*/  STL [R1+0x358], R15 ;  /* 0x0003580f01007387 */ /* 0x0001e40000100800 */
[----:B0-----:R-:W-:Y:S02]  /*d870*/  LEA.HI.X.SX32 R15, R23, UR11, 0x1, P1 ;  /* 0x0000000b170f7c11 */ /* 0x001fe400088f0eff */
[----:B------:R-:W3:Y:S01]  /*d880*/  LDL.LU R23, [R1+0xf0] ;  /* 0x0000f00001177983 */ /* 0x000ee20000300800 */
[----:B------:R-:W-:-:S05]  /*d890*/  LEA R14, P2, R13, UR10, 0x1 ;  /* 0x0000000a0d0e7c11 */ /* 0x000fca000f8408ff */
[----:B------:R-:W-:Y:S04]  /*d8a0*/  STL [R1+0x398], R14 ;  /* 0x0003980e01007387 */ /* 0x000fe80000100800 */
[----:B------:R0:W-:Y:S02]  /*d8b0*/  STL [R1+0x350], R15 ;  /* 0x0003500f01007387 */ /* 0x0001e40000100800 */
[----:B0-----:R-:W-:Y:S02]  /*d8c0*/  LEA.HI.X.SX32 R15, R8, UR11, 0x1, P0 ;  /* 0x0000000b080f7c11 */ /* 0x001fe400080f0eff */
[----:B------:R-:W3:Y:S01]  /*d8d0*/  LDL.LU R8, [R1+0x100] ;  /* 0x0001000001087983 */ /* 0x000ee20000300800 */
[----:B------:R-:W-:-:S05]  /*d8e0*/  LEA R14, P1, R16, UR10, 0x1 ;  /* 0x0000000a100e7c11 */ /* 0x000fca000f8208ff */
[----:B------:R0:W-:Y:S04]  /*d8f0*/  STL [R1+0x39c], R14 ;  /* 0x00039c0e01007387 */ /* 0x0001e80000100800 */
[----:B------:R1:W-:Y:S01]  /*d900*/  STL [R1+0x348], R15 ;  /* 0x0003480f01007387 */ /* 0x0003e20000100800 */
[----:B0-----:R-:W-:Y:S02]  /*d910*/  LEA R14, P0, R17, UR10, 0x1 ;  /* 0x0000000a110e7c11 */ /* 0x001fe4000f8008ff */
[----:B-1----:R-:W-:Y:S02]  /*d920*/  LEA.HI.X.SX32 R15, R9, UR11, 0x1, P6 ;  /* 0x0000000b090f7c11 */ /* 0x002fe4000b0f0eff */
        /* <DEDUP_REMOVED lines=20> */
[----:B--2---:R-:W-:-:S05]  /*da70*/  LEA R14, P3, R21, UR10, 0x1 ;  /* 0x0000000a150e7c11 */ /* 0x004fca000f8608ff */
[----:B------:R-:W-:Y:S04]  /*da80*/  STL [R1+0x3b0], R14 ;  /* 0x0003b00e01007387 */ /* 0x000fe80000100800 */
[----:B------:R0:W-:Y:S02]  /*da90*/  STL [R1+0x318], R15 ;  /* 0x0003180f01007387 */ /* 0x0001e40000100800 */
[----:B0-----:R-:W-:Y:S02]  /*daa0*/  LEA.HI.X.SX32 R15, R16, UR11, 0x1, P1 ;  /* 0x0000000b100f7c11 */ /* 0x001fe400088f0eff */
[----:B------:R-:W2:Y:S01]  /*dab0*/  LDL.LU R16, [R1+0x14c] ;  /* 0x00014c0001107983 */ /* 0x000ea20000300800 */
[----:B----4-:R-:W-:-:S05]  /*dac0*/  LEA R14, P2, R22, UR10, 0x1 ;  /* 0x0000000a160e7c11 */ /* 0x010fca000f8408ff */
[----:B------:R0:W-:Y:S04]  /*dad0*/  STL [R1+0x3b4], R14 ;  /* 0x0003b40e01007387 */ /* 0x0001e80000100800 */
[----:B------:R1:W-:Y:S01]  /*dae0*/  STL [R1+0x310], R15 ;  /* 0x0003100f01007387 */ /* 0x0003e20000100800 */
[----:B0-----:R-:W-:Y:S02]  /*daf0*/  LEA R14, P1, R29, UR10, 0x1 ;  /* 0x0000000a1d0e7c11 */ /* 0x001fe4000f8208ff */
[----:B-1----:R-:W-:Y:S02]  /*db00*/  LEA.HI.X.SX32 R15, R17, UR11, 0x1, P0 ;  /* 0x0000000b110f7c11 */ /* 0x002fe400080f0eff */
[----:B------:R-:W4:Y:S04]  /*db10*/  LDL.LU R17, [R1+0x158] ;  /* 0x0001580001117983 */ /* 0x000f280000300800 */
[----:B------:R3:W-:Y:S04]  /*db20*/  STL [R1+0x3b8], R14 ;  /* 0x0003b80e01007387 */ /* 0x0007e80000100800 */
[----:B------:R0:W-:Y:S01]  /*db30*/  STL [R1+0x308], R15 ;  /* 0x0003080f01007387 */ /* 0x0001e20000100800 */
[----:B---3--:R-:W-:-:S02]  /*db40*/  LEA R14, P0, R6, UR10, 0x1 ;  /* 0x0000000a060e7c11 */ /* 0x008fc4000f8008ff */
        /* <DEDUP_REMOVED lines=38> */
[----:B------:R1:W-:Y:S04]  /*ddb0*/  STL [R1+0x2c8], R15 ;  /* 0x0002c80f01007387 */ /* 0x0003e80000100800 */
[----:B------:R-:W3:Y:S01]  /*ddc0*/  LDL.LU R24, [R1+0x174] ;  /* 0x0001740001187983 */ /* 0x000ee20000300800 */
[----:B0-----:R-:W-:Y:S02]  /*ddd0*/  LEA R14, P6, R13, UR10, 0x1 ;  /* 0x0000000a0d0e7c11 */ /* 0x001fe4000f8c08ff */
[----:B-1----:R-:W-:-:S03]  /*dde0*/  LEA.HI.X.SX32 R15, R23, UR11, 0x1, P5 ;  /* 0x0000000b170f7c11 */ /* 0x002fc6000a8f0eff */
[----:B------:R2:W-:Y:S01]  /*ddf0*/  STL [R1+0x3dc], R14 ;  /* 0x0003dc0e01007387 */ /* 0x0005e20000100800 */
[----:B------:R-:W-:-:S03]  /*de00*/  LEA.HI.X.SX32 R8, R8, UR11, 0x1, P4 ;  /* 0x0000000b08087c11 */ /* 0x000fc6000a0f0eff */
[----:B------:R-:W-:Y:S04]  /*de10*/  STL [R1+0x2c0], R15 ;  /* 0x0002c00f01007387 */ /* 0x000fe80000100800 */
[----:B------:R-:W3:Y:S01]  /*de20*/  LDL.LU R23, [R1+0x16c] ;  /* 0x00016c0001177983 */ /* 0x000ee20000300800 */
[----:B------:R-:W-:Y:S02]  /*de30*/  LEA.HI.X.SX32 R9, R9, UR11, 0x1, P3 ;  /* 0x0000000b09097c11 */ /* 0x000fe400098f0eff */
[----:B------:R-:W-:Y:S02]  /*de40*/  LEA.HI.X.SX32 R10, R10, UR11, 0x1, P2 ;  /* 0x0000000b0a0a7c11 */ /* 0x000fe400090f0eff */
[----:B------:R-:W-:Y:S02]  /*de50*/  LEA.HI.X.SX32 R11, R11, UR11, 0x1, P1 ;  /* 0x0000000b0b0b7c11 */ /* 0x000fe400088f0eff */
[----:B------:R-:W-:-:S02]  /*de60*/  LEA.HI.X.SX32 R12, R12, UR11, 0x1, P0 ;  /* 0x0000000b0c0c7c11 */ /* 0x000fc400080f0eff */
[----:B------:R-:W-:Y:S02]  /*de70*/  LEA.HI.X.SX32 R13, R13, UR11, 0x1, P6 ;  /* 0x0000000b0d0d7c11 */ /* 0x000fe4000b0f0eff */
[----:B--2---:R-:W-:-:S05]  /*de80*/  LEA R14, P5, R16, UR10, 0x1 ;  /* 0x0000000a100e7c11 */ /* 0x004fca000f8a08ff */
[----:B------:R-:W-:Y:S04]  /*de90*/  STL [R1+0x3e0], R14 ;  /* 0x0003e00e01007387 */ /* 0x000fe80000100800 */
[----:B------:R0:W-:Y:S04]  /*dea0*/  STL [R1+0x2b8], R8 ;  /* 0x0002b80801007387 */ /* 0x0001e80000100800 */
[----:B0-----:R-:W2:Y:S01]  /*deb0*/  LDL.LU R8, [R1+0x164] ;  /* 0x0001640001087983 */ /* 0x001ea20000300800 */
[----:B----4-:R-:W-:-:S05]  /*dec0*/  LEA R14, P4, R17, UR10, 0x1 ;  /* 0x0000000a110e7c11 */ /* 0x010fca000f8808ff */
[----:B------:R-:W-:Y:S04]  /*ded0*/  STL [R1+0x3e4], R14 ;  /* 0x0003e40e01007387 */ /* 0x000fe80000100800 */
[----:B------:R0:W-:Y:S04]  /*dee0*/  STL [R1+0x2b0], R9 ;  /* 0x0002b00901007387 */ /* 0x0001e80000100800 */
[----:B0-----:R-:W4:Y:S01]  /*def0*/  LDL.LU R9, [R1+0x160] ;  /* 0x0001600001097983 */ /* 0x001f220000300800 */
[----:B---3--:R-:W-:-:S05]  /*df00*/  LEA R14, P3, R18, UR10, 0x1 ;  /* 0x0000000a120e7c11 */ /* 0x008fca000f8608ff */
[----:B------:R-:W-:Y:S04]  /*df10*/  STL [R1+0x3e8], R14 ;  /* 0x0003e80e01007387 */ /* 0x000fe80000100800 */
[----:B------:R0:W-:Y:S04]  /*df20*/  STL [R1+0x2a8], R10 ;  /* 0x0002a80a01007387 */ /* 0x0001e80000100800 */
[----:B0-----:R-:W3:Y:S01]  /*df30*/  LDL.LU R10, [R1+0x15c] ;  /* 0x00015c00010a7983 */ /* 0x001ee20000300800 */
[----:B------:R-:W-:-:S05]  /*df40*/  LEA R14, P2, R19, UR10, 0x1 ;  /* 0x0000000a130e7c11 */ /* 0x000fca000f8408ff */
        /* <DEDUP_REMOVED lines=9> */
[----:B------:R0:W-:Y:S01]  /*dfe0*/  STL [R1+0x290], R13 ;  /* 0x0002900d01007387 */ /* 0x0001e20000100800 */
[----:B------:R-:W-:-:S03]  /*dff0*/  LEA.HI.X.SX32 R15, R16, UR11, 0x1, P5 ;  /* 0x0000000b100f7c11 */ /* 0x000fc6000a8f0eff */
[----:B0-----:R-:W3:Y:S01]  /*e000*/  LDL.LU R13, [R1+0x148] ;  /* 0x00014800010d7983 */ /* 0x001ee20000300800 */
[----:B------:R-:W-:-:S05]  /*e010*/  LEA R14, P6, R22, UR10, 0x1 ;  /* 0x0000000a160e7c11 */ /* 0x000fca000f8c08ff */
[----:B------:R-:W-:Y:S04]  /*e020*/  STL [R1+0x3f8], R14 ;  /* 0x0003f80e01007387 */ /* 0x000fe80000100800 */
[----:B------:R0:W-:Y:S04]  /*e030*/  STL [R1+0x288], R15 ;  /* 0x0002880f01007387 */ /* 0x0001e80000100800 */
[----:B------:R-:W3:Y:S01]  /*e040*/  LDL.LU R16, [R1+0x144] ;  /* 0x0001440001107983 */ /* 0x000ee20000300800 */
[----:B0-----:R-:W-:Y:S02]  /*e050*/  LEA.HI.X.SX32 R15, R17, UR11, 0x1, P4 ;  /* 0x0000000b110f7c11 */ /* 0x001fe4000a0f0eff */
        /* <DEDUP_REMOVED lines=11> */
[----:B------:R0:W-:Y:S04]  /*e110*/  STL [R1+0x404], R14 ;  /* 0x0004040e01007387 */ /* 0x0001e80000100800 */
[----:B------:R1:W-:Y:S04]  /*e120*/  STL [R1+0x270], R15 ;  /* 0x0002700f01007387 */ /* 0x0003e80000100800 */
[----:B------:R-:W3:Y:S01]  /*e130*/  LDL.LU R19, [R1+0x130] ;  /* 0x0001300001137983 */ /* 0x000ee20000300800 */
[----:B0-----:R-:W-:Y:S02]  /*e140*/  LEA R14, P2, R24, UR10, 0x1 ;  /* 0x0000000a180e7c11 */ /* 0x001fe4000f8408ff */
[----:B-1----:R-:W-:-:S03]  /*e150*/  LEA.HI.X.SX32 R15, R20, UR11, 0x1, P1 ;  /* 0x0000000b140f7c11 */ /* 0x002fc600088f0eff */
[----:B------:R0:W-:Y:S04]  /*e160*/  STL [R1+0x408], R14 ;  /* 0x0004080e01007387 */ /* 0x0001e80000100800 */
[----:B------:R1:W-:Y:S04]  /*e170*/  STL [R1+0x268], R15 ;  /* 0x0002680f01007387 */ /* 0x0003e80000100800 */
[----:B------:R-:W3:Y:S01]  /*e180*/  LDL.LU R20, [R1+0x12c] ;  /* 0x00012c0001147983 */ /* 0x000ee20000300800 */
[----:B0-----:R-:W-:Y:S02]  /*e190*/  LEA R14, P1, R23, UR10, 0x1 ;  /* 0x0000000a170e7c11 */ /* 0x001fe4000f8208ff */
[----:B-1----:R-:W-:-:S03]  /*e1a0*/  LEA.HI.X.SX32 R15, R21, UR11, 0x1, P0 ;  /* 0x0000000b150f7c11 */ /* 0x002fc600080f0eff */
[----:B------:R-:W-:Y:S04]  /*e1b0*/  STL [R1+0x40c], R14 ;  /* 0x00040c0e01007387 */ /* 0x000fe80000100800 */
[----:B------:R0:W-:Y:S04]  /*e1c0*/  STL [R1+0x260], R15 ;  /* 0x0002600f01007387 */ /* 0x0001e80000100800 */
[----:B------:R-:W3:Y:S01]  /*e1d0*/  LDL.LU R21, [R1+0x128] ;  /* 0x0001280001157983 */ /* 0x000ee20000300800 */
[----:B0-----:R-:W-:Y:S02]  /*e1e0*/  LEA.HI.X.SX32 R15, R22, UR11, 0x1, P6 ;  /* 0x0000000b160f7c11 */ /* 0x001fe4000b0f0eff */
[----:B--2---:R-:W-:-:S05]  /*e1f0*/  LEA R14, P0, R8, UR10, 0x1 ;  /* 0x0000000a080e7c11 */ /* 0x004fca000f8008ff */
[----:B------:R4:W-:Y:S04]  /*e200*/  STL [R1+0x410], R14 ;  /* 0x0004100e01007387 */ /* 0x0009e80000100800 */
[----:B------:R0:W-:Y:S04]  /*e210*/  STL [R1+0x258], R15 ;  /* 0x0002580f01007387 */ /* 0x0001e80000100800 */
[----:B------:R-:W2:Y:S01]  /*e220*/  LDL.LU R22, [R1+0x120] ;  /* 0x0001200001167983 */ /* 0x000ea20000300800 */
[----:B----4-:R-:W-:Y:S02]  /*e230*/  LEA R14, P6, R9, UR10, 0x1 ;  /* 0x0000000a090e7c11 */ /* 0x010fe4000f8c08ff */
[----:B0-----:R-:W-:-:S03]  /*e240*/  LEA.HI.X.SX32 R15, R29, UR11, 0x1, P5 ;  /* 0x0000000b1d0f7c11 */ /* 0x001fc6000a8f0eff */
[----:B------:R3:W-:Y:S04]  /*e250*/  STL [R1+0x414], R14 ;  /* 0x0004140e01007387 */ /* 0x0007e80000100800 */
[----:B------:R-:W4:Y:S04]  /*e260*/  LDL.LU R29, [R1+0x11c] ;  /* 0x00011c00011d7983 */ /* 0x000f280000300800 */
[----:B------:R0:W-:Y:S01]  /*e270*/  STL [R1+0x250], R15 ;  /* 0x0002500f01007387 */ /* 0x0001e20000100800 */
[----:B---3--:R-:W-:Y:S02]  /*e280*/  LEA R14, P5, R10, UR10, 0x1 ;  /* 0x0000000a0a0e7c11 */ /* 0x008fe4000f8a08ff */
[----:B0-----:R-:W-:-:S03]  /*e290*/  LEA.HI.X.SX32 R15, R6, UR11, 0x1, P4 ;  /* 0x0000000b060f7c11 */ /* 0x001fc6000a0f0eff */
[----:B------:R0:W-:Y:S04]  /*e2a0*/  STL [R1+0x418], R14 ;  /* 0x0004180e01007387 */ /* 0x0001e80000100800 */
[----:B------:R-:W3:Y:S04]  /*e2b0*/  LDL.LU R6, [R1+0x114] ;  /* 0x0001140001067983 */ /* 0x000ee80000300800 */
[----:B------:R1:W-:Y:S01]  /*e2c0*/  STL [R1+0x248], R15 ;  /* 0x0002480f01007387 */ /* 0x0003e20000100800 */
[----:B0-----:R-:W-:Y:S02]  /*e2d0*/  LEA R14, P4, R11, UR10, 0x1 ;  /* 0x0000000a0b0e7c11 */ /* 0x001fe4000f8808ff */
[----:B-1----:R-:W-:-:S03]  /*e2e0*/  LEA.HI.X.SX32 R15, R5, UR11, 0x1, P3 ;  /* 0x0000000b050f7c11 */ /* 0x002fc600098f0eff */
        /* <DEDUP_REMOVED lines=11> */
[----:B------:R-:W-:Y:S04]  /*e3a0*/  STL [R1+0x230], R15 ;  /* 0x0002300f01007387 */ /* 0x000fe80000100800 */
[----:B------:R-:W3:Y:S01]  /*e3b0*/  LDL.LU R23, [R1+0x104] ;  /* 0x0001040001177983 */ /* 0x000ee20000300800 */
[----:B------:R-:W-:Y:S02]  /*e3c0*/  LEA.HI.X.SX32 R8, R8, UR11, 0x1, P0 ;  /* 0x0000000b08087c11 */ /* 0x000fe400080f0eff */
[----:B0-----:R-:W-:-:S05]  /*e3d0*/  LEA R14, P1, R16, UR10, 0x1 ;  /* 0x0000000a100e7c11 */ /* 0x001fca000f8208ff */
[----:B------:R-:W-:Y:S04]  /*e3e0*/  STL [R1+0x428], R14 ;  /* 0x0004280e01007387 */ /* 0x000fe80000100800 */
[----:B------:R0:W-:Y:S01]  /*e3f0*/  STL [R1+0x228], R8 ;  /* 0x0002280801007387 */ /* 0x0001e20000100800 */
[----:B------:R-:W-:-:S03]  /*e400*/  LEA.HI.X.SX32 R9, R9, UR11, 0x1, P6 ;  /* 0x0000000b09097c11 */ /* 0x000fc6000b0f0eff */
[----:B0-----:R-:W3:Y:S01]  /*e410*/  LDL.LU R8, [R1+0xfc] ;  /* 0x0000fc0001087983 */ /* 0x001ee20000300800 */
[----:B------:R-:W-:Y:S02]  /*e420*/  LEA R14, P0, R17, UR10, 0x1 ;  /* 0x0000000a110e7c11 */ /* 0x000fe4000f8008ff */
[----:B------:R-:W-:-:S03]  /*e430*/  LEA.HI.X.SX32 R10, R10, UR11, 0x1, P5 ;  /* 0x0000000b0a0a7c11 */ /* 0x000fc6000a8f0eff */
        /* <DEDUP_REMOVED lines=11> */
[----:B0-----:R-:W3:Y:S01]  /*e4f0*/  LDL.LU R11, [R1+0xec] ;  /* 0x0000ec00010b7983 */ /* 0x001ee20000300800 */
[----:B------:R-:W-:Y:S02]  /*e500*/  LEA R15, P4, R20, UR10, 0x1 ;  /* 0x0000000a140f7c11 */ /* 0x000fe4000f8808ff */
[----:B------:R-:W-:-:S03]  /*e510*/  LEA.HI.X.SX32 R14, R12, UR11, 0x1, P3 ;  /* 0x0000000b0c0e7c11 */ /* 0x000fc600098f0eff */
[----:B------:R-:W-:Y:S01]  /*e520*/  STL [R1+0x438], R15 ;  /* 0x0004380f01007387 */ /* 0x000fe20000100800 */
[----:B------:R-:W-:-:S03]  /*e530*/  LEA R12, P3, R21, UR10, 0x1 ;  /* 0x0000000a150c7c11 */ /* 0x000fc6000f8608ff */
[----:B------:R0:W-:Y:S04]  /*e540*/  STL [R1+0x208], R14 ;  /* 0x0002080e01007387 */ /* 0x0001e80000100800 */
[----:B------:R1:W-:Y:S01]  /*e550*/  STL [R1+0x43c], R12 ;  /* 0x00043c0c01007387 */ /* 0x0003e20000100800 */
[----:B0-----:R-:W-:-:S03]  /*e560*/  LEA.HI.X.SX32 R14, R13, UR11, 0x1, P2 ;  /* 0x0000000b0d0e7c11 */ /* 0x001fc600090f0eff */
[----:B-1----:R-:W3:Y:S04]  /*e570*/  LDL.LU R12, [R1+0xe4] ;  /* 0x0000e400010c7983 */ /* 0x002ee80000300800 */
[----:B------:R-:W-:Y:S01]  /*e580*/  STL [R1+0x200], R14 ;  /* 0x0002000e01007387 */ /* 0x000fe20000100800 */
[----:B------:R-:W-:Y:S02]  /*e590*/  LEA.HI.X.SX32 R15, R16, UR11, 0x1, P1 ;  /* 0x0000000b100f7c11 */ /* 0x000fe400088f0eff */
[----:B--2---:R-:W-:-:S05]  /*e5a0*/  LEA R13, P2, R22, UR10, 0x1 ;  /* 0x0000000a160d7c11 */ /* 0x004fca000f8408ff */
[----:B------:R0:W-:Y:S04]  /*e5b0*/  STL [R1+0x440], R13 ;  /* 0x0004400d01007387 */ /* 0x0001e80000100800 */
[----:B0-----:R-:W2:Y:S01]  /*e5c0*/  LDL.LU R13, [R1+0xe0] ;  /* 0x0000e000010d7983 */ /* 0x001ea20000300800 */
[----:B----4-:R-:W-:-:S03]  /*e5d0*/  LEA R14, P1, R29, UR10, 0x1 ;  /* 0x0000000a1d0e7c11 */ /* 0x010fc6000f8208ff */
[----:B------:R0:W-:Y:S04]  /*e5e0*/  STL [R1+0x1f8], R15 ;  /* 0x0001f80f01007387 */ /* 0x0001e80000100800 */
[----:B------:R3:W-:Y:S04]  /*e5f0*/  STL [R1+0x444], R14 ;  /* 0x0004440e01007387 */ /* 0x0007e80000100800 */
[----:B------:R-:W4:Y:S01]  /*e600*/  LDL.LU R16, [R1+0xdc] ;  /* 0x0000dc0001107983 */ /* 0x000f220000300800 */
[----:B0-----:R-:W-:-:S05]  /*e610*/  LEA.HI.X.SX32 R15, R17, UR11, 0x1, P0 ;  /* 0x0000000b110f7c11 */ /* 0x001fca00080f0eff */
[----:B------:R0:W-:Y:S01]  /*e620*/  STL [R1+0x1f0], R15 ;  /* 0x0001f00f01007387 */ /* 0x0001e20000100800 */
[----:B---3--:R-:W-:-:S05]  /*e630*/  LEA R14, P0, R6, UR10, 0x1 ;  /* 0x0000000a060e7c11 */ /* 0x008fca000f8008ff */
[----:B------:R1:W-:Y:S01]  /*e640*/  STL [R1+0x448], R14 ;  /* 0x0004480e01007387 */ /* 0x0003e20000100800 */
[----:B0-----:R-:W-:-:S03]  /*e650*/  LEA.HI.X.SX32 R15, R18, UR11, 0x1, P6 ;  /* 0x0000000b120f7c11 */ /* 0x001fc6000b0f0eff */
[----:B------:R-:W3:Y:S04]  /*e660*/  LDL.LU R17, [R1+0xd4] ;  /* 0x0000d40001117983 */ /* 0x000ee80000300800 */
[----:B------:R0:W-:Y:S01]  /*e670*/  STL [R1+0x1e8], R15 ;  /* 0x0001e80f01007387 */ /* 0x0001e20000100800 */
[----:B-1----:R-:W-:-:S05]  /*e680*/  LEA R14, P6, R5, UR10, 0x1 ;  /* 0x0000000a050e7c11 */ /* 0x002fca000f8c08ff */
[----:B------:R1:W-:Y:S04]  /*e690*/  STL [R1+0x44c], R14 ;  /* 0x00044c0e01007387 */ /* 0x0003e80000100800 */
[----:B------:R-:W3:Y:S01]  /*e6a0*/  LDL.LU R18, [R1+0xcc] ;  /* 0x0000cc0001127983 */ /* 0x000ee20000300800 */
[----:B0-----:R-:W-:-:S05]  /*e6b0*/  LEA.HI.X.SX32 R15, R19, UR11, 0x1, P5 ;  /* 0x0000000b130f7c11 */ /* 0x001fca000a8f0eff */
[----:B------:R0:W-:Y:S01]  /*e6c0*/  STL [R1+0x1e0], R15 ;  /* 0x0001e00f01007387 */ /* 0x0001e20000100800 */
[----:B-1----:R-:W-:-:S05]  /*e6d0*/  LEA R14, P5, R24, UR10, 0x1 ;  /* 0x0000000a180e7c11 */ /* 0x002fca000f8a08ff */
[----:B------:R-:W-:Y:S04]  /*e6e0*/  STL [R1+0x450], R14 ;  /* 0x0004500e01007387 */ /* 0x000fe80000100800 */
[----:B------:R-:W3:Y:S01]  /*e6f0*/  LDL.LU R19, [R1+0xc8] ;  /* 0x0000c80001137983 */ /* 0x000ee20000300800 */
[----:B0-----:R-:W-:-:S05]  /*e700*/  LEA.HI.X.SX32 R15, R20, UR11, 0x1, P4 ;  /* 0x0000000b140f7c11 */ /* 0x001fca000a0f0eff */
        /* <DEDUP_REMOVED lines=24> */
[----:B------:R-:W-:Y:S04]  /*e890*/  STL [R1+0x464], R14 ;  /* 0x0004640e01007387 */ /* 0x000fe80000100800 */
[----:B------:R-:W3:Y:S04]  /*e8a0*/  LDL.LU R5, [R1+0xa4] ;  /* 0x0000a40001057983 */ /* 0x000ee80000300800 */
[----:B------:R0:W-:Y:S04]  /*e8b0*/  STL [R1+0x1b0], R15 ;  /* 0x0001b00f01007387 */ /* 0x0001e80000100800 */
[----:B------:R-:W3:Y:S01]  /*e8c0*/  LDL.LU R25, [R1+0xa0] ;  /* 0x0000a00001197983 */ /* 0x000ee20000300800 */
[----:B0-----:R-:W-:-:S02]  /*e8d0*/  LEA.HI.X.SX32 R15, R24, UR11, 0x1, P5 ;  /* 0x0000000b180f7c11 */ /* 0x001fc4000a8f0eff */
[----:B------:R-:W-:-:S05]  /*e8e0*/  LEA R14, P6, R12, UR10, 0x1 ;  /* 0x0000000a0c0e7c11 */ /* 0x000fca000f8c08ff */
[----:B------:R-:W-:Y:S04]  /*e8f0*/  STL [R1+0x468], R14 ;  /* 0x0004680e01007387 */ /* 0x000fe80000100800 */
[----:B------:R0:W-:Y:S04]  /*e900*/  STL [R1+0x1a8], R15 ;  /* 0x0001a80f01007387 */ /* 0x0001e80000100800 */
[----:B------:R-:W3:Y:S01]  /*e910*/  LDL.LU R24, [R1+0x9c] ;  /* 0x00009c0001187983 */ /* 0x000ee20000300800 */
[----:B0-----:R-:W-:Y:S02]  /*e920*/  LEA.HI.X.SX32 R15, R23, UR11, 0x1, P4 ;  /* 0x0000000b170f7c11 */ /* 0x001fe4000a0f0eff */
[----:B------:R-:W-:-:S02]  /*e930*/  LEA.HI.X.SX32 R8, R8, UR11, 0x1, P3 ;  /* 0x0000000b08087c11 */ /* 0x000fc400098f0eff */
[----:B------:R-:W-:Y:S02]  /*e940*/  LEA.HI.X.SX32 R10, R10, UR11, 0x1, P1 ;  /* 0x0000000b0a0a7c11 */ /* 0x000fe400088f0eff */
[----:B------:R-:W-:Y:S02]  /*e950*/  LEA.HI.X.SX32 R12, R12, UR11, 0x1, P6 ;  /* 0x0000000b0c0c7c11 */ /* 0x000fe4000b0f0eff */
[----:B--2---:R-:W-:-:S05]  /*e960*/  LEA R14, P5, R13, UR10, 0x1 ;  /* 0x0000000a0d0e7c11 */ /* 0x004fca000f8a08ff */
[----:B------:R4:W-:Y:S04]  /*e970*/  STL [R1+0x46c], R14 ;  /* 0x00046c0e01007387 */ /* 0x0009e80000100800 */
[----:B------:R-:W-:Y:S04]  /*e980*/  STL [R1+0x1a0], R15 ;  /* 0x0001a00f01007387 */ /* 0x000fe80000100800 */
[----:B------:R-:W2:Y:S01]  /*e990*/  LDL.LU R23, [R1+0x94] ;  /* 0x0000940001177983 */ /* 0x000ea20000300800 */
[----:B----4-:R-:W-:-:S05]  /*e9a0*/  LEA R14, P4, R16, UR10, 0x1 ;  /* 0x0000000a100e7c11 */ /* 0x010fca000f8808ff */
[----:B------:R-:W-:Y:S04]  /*e9b0*/  STL [R1+0x470], R14 ;  /* 0x0004700e01007387 */ /* 0x000fe80000100800 */
[----:B------:R0:W-:Y:S04]  /*e9c0*/  STL [R1+0x198], R8 ;  /* 0x0001980801007387 */ /* 0x0001e80000100800 */
[----:B0-----:R-:W4:Y:S01]  /*e9d0*/  LDL.LU R8, [R1+0x90] ;  /* 0x0000900001087983 */ /* 0x001f220000300800 */
[----:B---3--:R-:W-:Y:S02]  /*e9e0*/  LEA R15, P3, R17, UR10, 0x1 ;  /* 0x0000000a110f7c11 */ /* 0x008fe4000f8608ff */
[----:B------:R-:W-:-:S03]  /*e9f0*/  LEA.HI.X.SX32 R14, R9, UR11, 0x1, P2 ;  /* 0x0000000b090e7c11 */ /* 0x000fc600090f0eff */
[----:B------:R-:W-:Y:S04]  /*ea00*/  STL [R1+0x474], R15 ;  /* 0x0004740f01007387 */ /* 0x000fe80000100800 */
[----:B------:R-:W-:Y:S01]  /*ea10*/  STL [R1+0x19c], R14 ;  /* 0x00019c0e01007387 */ /* 0x000fe20000100800 */
[----:B------:R-:W-:-:S05]  /*ea20*/  LEA R9, P2, R18, UR10, 0x1 ;  /* 0x0000000a12097c11 */ /* 0x000fca000f8408ff */
[----:B------:R0:W-:Y:S04]  /*ea30*/  STL [R1+0x478], R9 ;  /* 0x0004780901007387 */ /* 0x0001e80000100800 */
[----:B0-----:R-:W3:Y:S04]  /*ea40*/  LDL.LU R9, [R1+0x88] ;  /* 0x0000880001097983 */ /* 0x001ee80000300800 */
[----:B------:R0:W-:Y:S01]  /*ea50*/  STL [R1+0x1a4], R10 ;  /* 0x0001a40a01007387 */ /* 0x0001e20000100800 */
[----:B------:R-:W-:Y:S02]  /*ea60*/  LEA R14, P1, R19, UR10, 0x1 ;  /* 0x0000000a130e7c11 */ /* 0x000fe4000f8208ff */
[----:B0-----:R-:W-:-:S03]  /*ea70*/  LEA.HI.X.SX32 R10, R11, UR11, 0x1, P0 ;  /* 0x0000000b0b0a7c11 */ /* 0x001fc600080f0eff */
[----:B------:R-:W-:Y:S04]  /*ea80*/  STL [R1+0x47c], R14 ;  /* 0x00047c0e01007387 */ /* 0x000fe80000100800 */
[----:B------:R0:W-:Y:S01]  /*ea90*/  STL [R1+0x1ac], R10 ;  /* 0x0001ac0a01007387 */ /* 0x0001e20000100800 */
[----:B------:R-:W-:-:S03]  /*eaa0*/  LEA R11, P0, R20, UR10, 0x1 ;  /* 0x0000000a140b7c11 */ /* 0x000fc6000f8008ff */
[----:B0-----:R-:W3:Y:S04]  /*eab0*/  LDL.LU R10, [R1+0x84] ;  /* 0x00008400010a7983 */ /* 0x001ee80000300800 */
[----:B------:R0:W-:Y:S04]  /*eac0*/  STL [R1+0x480], R11 ;  /* 0x0004800b01007387 */ /* 0x0001e80000100800 */
[----:B------:R1:W-:Y:S01]  /*ead0*/  STL [R1+0x1b4], R12 ;  /* 0x0001b40c01007387 */ /* 0x0003e20000100800 */
[----:B0-----:R-:W-:-:S05]  /*eae0*/  LEA R11, P6, R21, UR10, 0x1 ;  /* 0x0000000a150b7c11 */ /* 0x001fca000f8c08ff */
[----:B------:R0:W-:Y:S01]  /*eaf0*/  STL [R1+0x484], R11 ;  /* 0x0004840b01007387 */ /* 0x0001e20000100800 */
[----:B-1----:R-:W-:-:S03]  /*eb00*/  LEA.HI.X.SX32 R12, R13, UR11, 0x1, P5 ;  /* 0x0000000b0d0c7c11 */ /* 0x002fc6000a8f0eff */
[----:B0-----:R-:W3:Y:S01]  /*eb10*/  LDL.LU R11, [R1+0x7c] ;  /* 0x00007c00010b7983 */ /* 0x001ee20000300800 */
[----:B------:R-:W-:-:S03]  /*eb20*/  LEA R13, P5, R22, UR10, 0x1 ;  /* 0x0000000a160d7c11 */ /* 0x000fc6000f8a08ff */
[----:B------:R0:W-:Y:S04]  /*eb30*/  STL [R1+0x1bc], R12 ;  /* 0x0001bc0c01007387 */ /* 0x0001e80000100800 */
[----:B------:R1:W-:Y:S01]  /*eb40*/  STL [R1+0x488], R13 ;  /* 0x0004880d01007387 */ /* 0x0003e20000100800 */
[----:B0-----:R-:W-:-:S05]  /*eb50*/  LEA.HI.X.SX32 R12, R16, UR11, 0x1, P4 ;  /* 0x0000000b100c7c11 */ /* 0x001fca000a0f0eff */
[----:B------:R0:W-:Y:S01]  /*eb60*/  STL [R1+0x1c4], R12 ;  /* 0x0001c40c01007387 */ /* 0x0001e20000100800 */
[----:B-1----:R-:W-:-:S03]  /*eb70*/  LEA R13, P4, R29, UR10, 0x1 ;  /* 0x0000000a1d0d7c11 */ /* 0x002fc6000f8808ff */
[----:B0-----:R-:W3:Y:S01]  /*eb80*/  LDL.LU R12, [R1+0x78] ;  /* 0x00007800010c7983 */ /* 0x001ee20000300800 */
[----:B------:R-:W-:-:S03]  /*eb90*/  LEA.HI.X.SX32 R14, R17, UR11, 0x1, P3 ;  /* 0x0000000b110e7c11 */ /* 0x000fc600098f0eff */
[----:B------:R0:W-:Y:S04]  /*eba0*/  STL [R1+0x48c], R13 ;  /* 0x00048c0d01007387 */ /* 0x0001e80000100800 */
[----:B------:R-:W-:Y:S01]  /*ebb0*/  STL [R1+0x1cc], R14 ;  /* 0x0001cc0e01007387 */ /* 0x000fe20000100800 */
[----:B0-----:R-:W-:-:S05]  /*ebc0*/  LEA R13, P3, R6, UR10, 0x1 ;  /* 0x0000000a060d7c11 */ /* 0x001fca000f8608ff */
[----:B------:R0:W-:Y:S01]  /*ebd0*/  STL [R1+0x490], R13 ;  /* 0x0004900d01007387 */ /* 0x0001e20000100800 */
[----:B------:R-:W-:-:S03]  /*ebe0*/  LEA.HI.X.SX32 R15, R18, UR11, 0x1, P2 ;  /* 0x0000000b120f7c11 */ /* 0x000fc600090f0eff */
[----:B0-----:R-:W3:Y:S01]  /*ebf0*/  LDL.LU R13, [R1+0x70] ;  /* 0x00007000010d7983 */ /* 0x001ee20000300800 */
[----:B------:R-:W-:Y:S02]  /*ec00*/  LEA.HI.X.SX32 R16, R19, UR11, 0x1, P1 ;  /* 0x0000000b13107c11 */ /* 0x000fe400088f0eff */
[----:B------:R-:W-:Y:S01]  /*ec10*/  LEA R14, P2, R5, UR10, 0x1 ;  /* 0x0000000a050e7c11 */ /* 0x000fe2000f8408ff */
[----:B------:R-:W-:Y:S04]  /*ec20*/  STL [R1+0x1d4], R15 ;  /* 0x0001d40f01007387 */ /* 0x000fe80000100800 */
[----:B------:R-:W-:Y:S04]  /*ec30*/  STL [R1+0x494], R14 ;  /* 0x0004940e01007387 */ /* 0x000fe80000100800 */
[----:B------:R0:W-:Y:S04]  /*ec40*/  STL [R1+0x1dc], R16 ;  /* 0x0001dc1001007387 */ /* 0x0001e80000100800 */
[----:B0-----:R-:W3:Y:S01]  /*ec50*/  LDL.LU R16, [R1+0x6c] ;  /* 0x00006c0001107983 */ /* 0x001ee20000300800 */
[----:B------:R-:W-:-:S02]  /*ec60*/  LEA R15, P1, R25, UR10, 0x1 ;  /* 0x0000000a190f7c11 */ /* 0x000fc4000f8208ff */
[----:B------:R-:W-:-:S03]  /*ec70*/  LEA.HI.X.SX32 R14, R20, UR11, 0x1, P0 ;  /* 0x0000000b140e7c11 */ /* 0x000fc600080f0eff */
[----:B------:R-:W-:Y:S01]  /*ec80*/  STL [R1+0x498], R15 ;  /* 0x0004980f01007387 */ /* 0x000fe20000100800 */
[----:B------:R-:W-:-:S03]  /*ec90*/  LEA R17, P0, R24, UR10, 0x1 ;  /* 0x0000000a18117c11 */ /* 0x000fc6000f8008ff */
[----:B------:R0:W-:Y:S04]  /*eca0*/  STL [R1+0x1e4], R14 ;  /* 0x0001e40e01007387 */ /* 0x0001e80000100800 */
[----:B------:R1:W-:Y:S01]  /*ecb0*/  STL [R1+0x49c], R17 ;  /* 0x00049c1101007387 */ /* 0x0003e20000100800 */
[----:B0-----:R-:W-:-:S03]  /*ecc0*/  LEA.HI.X.SX32 R14, R21, UR11, 0x1, P6 ;  /* 0x0000000b150e7c11 */ /* 0x001fc6000b0f0eff */
[----:B-1----:R-:W3:Y:S04]  /*ecd0*/  LDL.LU R17, [R1+0x64] ;  /* 0x0000640001117983 */ /* 0x002ee80000300800 */
[----:B------:R0:W-:Y:S02]  /*ece0*/  STL [R1+0x1ec], R14 ;  /* 0x0001ec0e01007387 */ /* 0x0001e40000100800 */
[----:B0-----:R-:W-:Y:S02]  /*ecf0*/  LEA.HI.X.SX32 R14, R22, UR11, 0x1, P5 ;  /* 0x0000000b160e7c11 */ /* 0x001fe4000a8f0eff */
[----:B------:R-:W-:Y:S02]  /*ed00*/  LEA.HI.X.SX32 R5, R5, UR11, 0x1, P2 ;  /* 0x0000000b05057c11 */ /* 0x000fe400090f0eff */
[----:B--2---:R-:W-:-:S05]  /*ed10*/  LEA R15, P6, R23, UR10, 0x1 ;  /* 0x0000000a170f7c11 */ /* 0x004fca000f8c08ff */
[----:B------:R4:W-:Y:S04]  /*ed20*/  STL [R1+0x4a0], R15 ;  /* 0x0004a00f01007387 */ /* 0x0009e80000100800 */
[----:B------:R-:W2:Y:S04]  /*ed30*/  LDL.LU R18, [R1+0x60] ;  /* 0x0000600001127983 */ /* 0x000ea80000300800 */
[----:B------:R0:W-:Y:S04]  /*ed40*/  STL [R1+0x1f4], R14 ;  /* 0x0001f40e01007387 */ /* 0x0001e80000100800 */
[----:B------:R-:W2:Y:S01]  /*ed50*/  LDL.LU R19, [R1+0x5c] ;  /* 0x00005c0001137983 */ /* 0x000ea20000300800 */
[----:B----4-:R-:W-:-:S02]  /*ed60*/  LEA R15, P5, R8, UR10, 0x1 ;  /* 0x0000000a080f7c11 */ /* 0x010fc4000f8a08ff */
[----:B0-----:R-:W-:-:S03]  /*ed70*/  LEA.HI.X.SX32 R14, R29, UR11, 0x1, P4 ;  /* 0x0000000b1d0e7c11 */ /* 0x001fc6000a0f0eff */
[----:B------:R-:W-:Y:S04]  /*ed80*/  STL [R1+0x4a4], R15 ;  /* 0x0004a40f01007387 */ /* 0x000fe80000100800 */
[----:B------:R-:W4:Y:S04]  /*ed90*/  LDL.LU R20, [R1+0x54] ;  /* 0x0000540001147983 */ /* 0x000f280000300800 */
[----:B------:R0:W-:Y:S04]  /*eda0*/  STL [R1+0x1fc], R14 ;  /* 0x0001fc0e01007387 */ /* 0x0001e80000100800 */
[----:B------:R-:W4:Y:S01]  /*edb0*/  LDL.LU R21, [R1+0x4c] ;  /* 0x00004c0001157983 */ /* 0x000f220000300800 */
[----:B0-----:R-:W-:-:S02]  /*edc0*/  LEA.HI.X.SX32 R14, R6, UR11, 0x1, P3 ;  /* 0x0000000b060e7c11 */ /* 0x001fc400098f0eff */
[----:B---3--:R-:W-:-:S05]  /*edd0*/  LEA R15, P4, R9, UR10, 0x1 ;  /* 0x0000000a090f7c11 */ /* 0x008fca000f8808ff */
[----:B------:R-:W-:Y:S04]  /*ede0*/  STL [R1+0x4a8], R15 ;  /* 0x0004a80f01007387 */ /* 0x000fe80000100800 */
[----:B------:R-:W3:Y:S04]  /*edf0*/  LDL.LU R22, [R1+0x48] ;  /* 0x0000480001167983 */ /* 0x000ee80000300800 */
[----:B------:R-:W-:Y:S04]  /*ee00*/  STL [R1+0x204], R14 ;  /* 0x0002040e01007387 */ /* 0x000fe80000100800 */
[----:B------:R-:W3:Y:S01]  /*ee10*/  LDL.LU R29, [R1+0x40] ;  /* 0x00004000011d7983 */ /* 0x000ee20000300800 */
[----:B------:R-:W-:-:S05]  /*ee20*/  LEA R6, P3, R10, UR10, 0x1 ;  /* 0x0000000a0a067c11 */ /* 0x000fca000f8608ff */
[----:B------:R0:W-:Y:S04]  /*ee30*/  STL [R1+0x4ac], R6 ;  /* 0x0004ac0601007387 */ /* 0x0001e80000100800 */
[----:B0-----:R-:W3:Y:S04]  /*ee40*/  LDL.LU R6, [R1+0x3c] ;  /* 0x00003c0001067983 */ /* 0x001ee80000300800 */
[----:B------:R0:W-:Y:S04]  /*ee50*/  STL [R1+0x20c], R5 ;  /* 0x00020c0501007387 */ /* 0x0001e80000100800 */
[----:B0-----:R-:W3:Y:S01]  /*ee60*/  LDL.LU R5, [R1+0x34] ;  /* 0x0000340001057983 */ /* 0x001ee20000300800 */
[----:B------:R-:W-:-:S02]  /*ee70*/  LEA R14, P2, R11, UR10, 0x1 ;  /* 0x0000000a0b0e7c11 */ /* 0x000fc4000f8408ff */
[----:B------:R-:W-:-:S03]  /*ee80*/  LEA.HI.X.SX32 R15, R25, UR11, 0x1, P1 ;  /* 0x0000000b190f7c11 */ /* 0x000fc600088f0eff */
[----:B------:R0:W-:Y:S04]  /*ee90*/  STL [R1+0x4b0], R14 ;  /* 0x0004b00e01007387 */ /* 0x0001e80000100800 */
[----:B0-----:R-:W3:Y:S04]  /*eea0*/  LDL.LU R14, [R1+0x30] ;  /* 0x00003000010e7983 */ /* 0x001ee80000300800 */
[----:B------:R0:W-:Y:S04]  /*eeb0*/  STL [R1+0x214], R15 ;  /* 0x0002140f01007387 */ /* 0x0001e80000100800 */
[----:B0-----:R-:W3:Y:S01]  /*eec0*/  LDL.LU R15, [R1+0x28] ;  /* 0x00002800010f7983 */ /* 0x001ee20000300800 */
[----:B------:R-:W-:-:S02]  /*eed0*/  LEA R25, P1, R12, UR10, 0x1 ;  /* 0x0000000a0c197c11 */ /* 0x000fc4000f8208ff */
[----:B------:R-:W-:-:S03]  /*eee0*/  LEA.HI.X.SX32 R24, R24, UR11, 0x1, P0 ;  /* 0x0000000b18187c11 */ /* 0x000fc600080f0eff */
[----:B------:R0:W-:Y:S04]  /*eef0*/  STL [R1+0x4b4], R25 ;  /* 0x0004b41901007387 */ /* 0x0001e80000100800 */
[----:B------:R-:W3:Y:S04]  /*ef00*/  LDL.LU R27, [R1+0x24] ;  /* 0x00002400011b7983 */ /* 0x000ee80000300800 */
[----:B------:R1:W-:Y:S04]  /*ef10*/  STL [R1+0x21c], R24 ;  /* 0x00021c1801007387 */ /* 0x0003e80000100800 */
[----:B------:R-:W3:Y:S01]  /*ef20*/  LDL.LU R26, [R1+0x1c] ;  /* 0x00001c00011a7983 */ /* 0x000ee20000300800 */
[----:B0-----:R-:W-:-:S02]  /*ef30*/  LEA R25, P0, R13, UR10, 0x1 ;  /* 0x0000000a0d197c11 */ /* 0x001fc4000f8008ff */
[----:B-1----:R-:W-:-:S03]  /*ef40*/  LEA.HI.X.SX32 R24, R23, UR11, 0x1, P6 ;  /* 0x0000000b17187c11 */ /* 0x002fc6000b0f0eff */
[----:B------:R0:W-:Y:S04]  /*ef50*/  STL [R1+0x4b8], R25 ;  /* 0x0004b81901007387 */ /* 0x0001e80000100800 */
[----:B0-----:R-:W3:Y:S04]  /*ef60*/  LDL.LU R25, [R1+0x18] ;  /* 0x0000180001197983 */ /* 0x001ee80000300800 */
[----:B------:R0:W-:Y:S01]  /*ef70*/  STL [R1+0x224], R24 ;  /* 0x0002241801007387 */ /* 0x0001e20000100800 */
[----:B------:R-:W-:-:S03]  /*ef80*/  LEA R23, P6, R16, UR10, 0x1 ;  /* 0x0000000a10177c11 */ /* 0x000fc6000f8c08ff */
[----:B0-----:R-:W3:Y:S04]  /*ef90*/  LDL.LU R24, [R1+0x10] ;  /* 0x0000100001187983 */ /* 0x001ee80000300800 */
[----:B------:R0:W-:Y:S04]  /*efa0*/  STL [R1+0x4bc], R23 ;  /* 0x0004bc1701007387 */ /* 0x0001e80000100800 */
[----:B0-----:R-:W3:Y:S01]  /*efb0*/  LDL.LU R23, [R1+0xc] ;  /* 0x00000c0001177983 */ /* 0x001ee20000300800 */
[----:B------:R-:W-:Y:S02]  /*efc0*/  LEA.HI.X.SX32 R8, R8, UR11, 0x1, P5 ;  /* 0x0000000b08087c11 */ /* 0x000fe4000a8f0eff */
[----:B------:R-:W-:-:S03]  /*efd0*/  LEA.HI.X.SX32 R9, R9, UR11, 0x1, P4 ;  /* 0x0000000b09097c11 */ /* 0x000fc6000a0f0eff */
[----:B------:R0:W-:Y:S02]  /*efe0*/  STL [R1+0x22c], R8 ;  /* 0x00022c0801007387 */ /* 0x0001e40000100800 */
[----:B0-----:R-:W-:-:S05]  /*eff0*/  LEA R8, P5, R17, UR10, 0x1 ;  /* 0x0000000a11087c11 */ /* 0x001fca000f8a08ff */
[----:B------:R0:W-:Y:S01]  /*f000*/  STL [R1+0x4c0], R8 ;  /* 0x0004c00801007387 */ /* 0x0001e20000100800 */
[----:B------:R-:W-:-:S03]  /*f010*/  LEA.HI.X.SX32 R10, R10, UR11, 0x1, P3 ;  /* 0x0000000b0a0a7c11 */ /* 0x000fc600098f0eff */
[----:B0-----:R-:W3:Y:S04]  /*f020*/  LDL.LU R8, [R1+0x9fc] ;  /* 0x0009fc0001087983 */ /* 0x001ee80000300800 */
[----:B------:R2:W-:Y:S01]  /*f030*/  STL [R1+0x234], R9 ;  /* 0x0002340901007387 */ /* 0x0005e20000100800 */
[----:B------:R-:W-:Y:S02]  /*f040*/  LEA.HI.X.SX32 R11, R11, UR11, 0x1, P2 ;  /* 0x0000000b0b0b7c11 */ /* 0x000fe400090f0eff */
[----:B------:R-:W-:Y:S02]  /*f050*/  LEA.HI.X.SX32 R12, R12, UR11, 0x1, P1 ;  /* 0x0000000b0c0c7c11 */ /* 0x000fe400088f0eff */
[----:B------:R-:W-:Y:S02]  /*f060*/  LEA.HI.X.SX32 R13, R13, UR11, 0x1, P0 ;  /* 0x0000000b0d0d7c11 */ /* 0x000fe400080f0eff */
[----:B------:R-:W-:-:S02]  /*f070*/  LEA.HI.X.SX32 R16, R16, UR11, 0x1, P6 ;  /* 0x0000000b10107c11 */ /* 0x000fc4000b0f0eff */
[----:B------:R-:W-:Y:S02]  /*f080*/  LEA.HI.X.SX32 R17, R17, UR11, 0x1, P5 ;  /* 0x0000000b11117c11 */ /* 0x000fe4000a8f0eff */
[----:B--2---:R-:W-:-:S05]  /*f090*/  LEA R9, P4, R18, UR10, 0x1 ;  /* 0x0000000a12097c11 */ /* 0x004fca000f8808ff */
[----:B------:R0:W-:Y:S04]  /*f0a0*/  STL [R1+0x4c4], R9 ;  /* 0x0004c40901007387 */ /* 0x0001e80000100800 */
[----:B0-----:R-:W2:Y:S04]  /*f0b0*/  LDL.LU R9, [R1+0x9f8] ;  /* 0x0009f80001097983 */ /* 0x001ea80000300800 */
[----:B------:R0:W-:Y:S02]  /*f0c0*/  STL [R1+0x23c], R10 ;  /* 0x00023c0a01007387 */ /* 0x0001e40000100800 */
[----:B0-----:R-:W-:-:S05]  /*f0d0*/  LEA R10, P3, R19, UR10, 0x1 ;  /* 0x0000000a130a7c11 */ /* 0x001fca000f8608ff */
[----:B------:R0:W-:Y:S04]  /*f0e0*/  STL [R1+0x4c8], R10 ;  /* 0x0004c80a01007387 */ /* 0x0001e80000100800 */
[----:B0-----:R-:W2:Y:S04]  /*f0f0*/  LDL.LU R10, [R1+0x9f4] ;  /* 0x0009f400010a7983 */ /* 0x001ea80000300800 */
[----:B------:R4:W-:Y:S02]  /*f100*/  STL [R1+0x244], R11 ;  /* 0x0002440b01007387 */ /* 0x0009e40000100800 */
[----:B----4-:R-:W-:-:S05]  /*f110*/  LEA R11, P2, R20, UR10, 0x1 ;  /* 0x0000000a140b7c11 */ /* 0x010fca000f8408ff */
[----:B------:R0:W-:Y:S04]  /*f120*/  STL [R1+0x4cc], R11 ;  /* 0x0004cc0b01007387 */ /* 0x0001e80000100800 */
[----:B0-----:R-:W4:Y:S04]  /*f130*/  LDL.LU R11, [R1+0x9f0] ;  /* 0x0009f000010b7983 */ /* 0x001f280000300800 */
[----:B------:R0:W-:Y:S02]  /*f140*/  STL [R1+0x24c], R12 ;  /* 0x00024c0c01007387 */ /* 0x0001e40000100800 */
[----:B0-----:R-:W-:-:S05]  /*f150*/  LEA R12, P1, R21, UR10, 0x1 ;  /* 0x0000000a150c7c11 */ /* 0x001fca000f8208ff */
[----:B------:R0:W-:Y:S04]  /*f160*/  STL [R1+0x4d0], R12 ;  /* 0x0004d00c01007387 */ /* 0x0001e80000100800 */
[----:B0-----:R-:W2:Y:S04]  /*f170*/  LDL.LU R12, [R1+0x9ec] ;  /* 0x0009ec00010c7983 */ /* 0x001ea80000300800 */
[----:B------:R3:W-:Y:S02]  /*f180*/  STL [R1+0x254], R13 ;  /* 0x0002540d01007387 */ /* 0x0007e40000100800 */
[----:B---3--:R-:W-:-:S05]  /*f190*/  LEA R13, P0, R22, UR10, 0x1 ;  /* 0x0000000a160d7c11 */ /* 0x008fca000f8008ff */
[----:B------:R0:W-:Y:S04]  /*f1a0*/  STL [R1+0x4d4], R13 ;  /* 0x0004d40d01007387 */ /* 0x0001e80000100800 */
[----:B0-----:R-:W3:Y:S04]  /*f1b0*/  LDL.LU R13, [R1+0x9e8] ;  /* 0x0009e800010d7983 */ /* 0x001ee80000300800 */
[----:B------:R0:W-:Y:S02]  /*f1c0*/  STL [R1+0x25c], R16 ;  /* 0x00025c1001007387 */ /* 0x0001e40000100800 */
[----:B0-----:R-:W-:-:S05]  /*f1d0*/  LEA R16, P6, R29, UR10, 0x1 ;  /* 0x0000000a1d107c11 */ /* 0x001fca000f8c08ff */
[----:B------:R0:W-:Y:S01]  /*f1e0*/  STL [R1+0x4d8], R16 ;  /* 0x0004d81001007387 */ /* 0x0001e20000100800 */
[----:B------:R-:W-:-:S03]  /*f1f0*/  LEA.HI.X.SX32 R18, R18, UR11, 0x1, P4 ;  /* 0x0000000b12127c11 */ /* 0x000fc6000a0f0eff */
[----:B0-----:R-:W4:Y:S04]  /*f200*/  LDL.LU R16, [R1+0x9e4] ;  /* 0x0009e40001107983 */ /* 0x001f280000300800 */
[----:B------:R0:W-:Y:S02]  /*f210*/  STL [R1+0x264], R17 ;  /* 0x0002641101007387 */ /* 0x0001e40000100800 */
[----:B0-----:R-:W-:-:S05]  /*f220*/  LEA R17, P5, R6, UR10, 0x1 ;  /* 0x0000000a06117c11 */ /* 0x001fca000f8a08ff */
[----:B------:R0:W-:Y:S01]  /*f230*/  STL [R1+0x4dc], R17 ;  /* 0x0004dc1101007387 */ /* 0x0001e20000100800 */
[----:B------:R-:W-:-:S03]  /*f240*/  LEA.HI.X.SX32 R19, R19, UR11, 0x1, P3 ;  /* 0x0000000b13137c11 */ /* 0x000fc600098f0eff */
[----:B0-----:R-:W2:Y:S04]  /*f250*/  LDL.LU R17, [R1+0x9e0] ;  /* 0x0009e00001117983 */ /* 0x001ea80000300800 */
[----:B------:R0:W-:Y:S02]  /*f260*/  STL [R1+0x26c], R18 ;  /* 0x00026c1201007387 */ /* 0x0001e40000100800 */
[----:B0-----:R-:W-:-:S05]  /*f270*/  LEA R18, P4, R5, UR10, 0x1 ;  /* 0x0000000a05127c11 */ /* 0x001fca000f8808ff */
[----:B------:R0:W-:Y:S01]  /*f280*/  STL [R1+0x4e0], R18 ;  /* 0x0004e01201007387 */ /* 0x0001e20000100800 */
[----:B------:R-:W-:-:S03]  /*f290*/  LEA.HI.X.SX32 R20, R20, UR11, 0x1, P2 ;  /* 0x0000000b14147c11 */ /* 0x000fc600090f0eff */
        /* <DEDUP_REMOVED lines=28> */
[----:B------:R0:W-:Y:S04]  /*f460*/  STL [R1+0x4f8], R6 ;  /* 0x0004f80601007387 */ /* 0x0001e80000100800 */
[----:B0-----:R-:W3:Y:S04]  /*f470*/  LDL.LU R6, [R1+0x9c4] ;  /* 0x0009c40001067983 */ /* 0x001ee80000300800 */
[----:B------:R0:W-:Y:S02]  /*f480*/  STL [R1+0x2a4], R5 ;  /* 0x0002a40501007387 */ /* 0x0001e40000100800 */
[----:B0-----:R-:W-:-:S05]  /*f490*/  LEA R5, P4, R23, UR10, 0x1 ;  /* 0x0000000a17057c11 */ /* 0x001fca000f8808ff */
[----:B------:R0:W-:Y:S04]  /*f4a0*/  STL [R1+0x4fc], R5 ;  /* 0x0004fc0501007387 */ /* 0x0001e80000100800 */
[----:B0-----:R-:W4:Y:S01]  /*f4b0*/  LDL.LU R5, [R1+0x9c0] ;  /* 0x0009c00001057983 */ /* 0x001f220000300800 */
[----:B------:R-:W-:-:S05]  /*f4c0*/  LEA.HI.X.SX32 R14, R14, UR11, 0x1, P3 ;  /* 0x0000000b0e0e7c11 */ /* 0x000fca00098f0eff */
[----:B------:R4:W-:Y:S01]  /*f4d0*/  STL [R1+0x2ac], R14 ;  /* 0x0002ac0e01007387 */ /* 0x0009e20000100800 */
[----:B------:R-:W-:Y:S02]  /*f4e0*/  LEA.HI.X.SX32 R15, R15, UR11, 0x1, P2 ;  /* 0x0000000b0f0f7c11 */ /* 0x000fe400090f0eff */
[----:B------:R-:W-:Y:S02]  /*f4f0*/  LEA.HI.X.SX32 R26, R26, UR11, 0x1, P0 ;  /* 0x0000000b1a1a7c11 */ /* 0x000fe400080f0eff */
[----:B------:R-:W-:Y:S02]  /*f500*/  LEA.HI.X.SX32 R23, R23, UR11, 0x1, P4 ;  /* 0x0000000b17177c11 */ /* 0x000fe4000a0f0eff */
[----:B----4-:R-:W-:-:S05]  /*f510*/  LEA R14, P3, R5, UR10, 0x1 ;  /* 0x0000000a050e7c11 */ /* 0x010fca000f8608ff */
[----:B------:R3:W-:Y:S04]  /*f520*/  STL [R1+0x500], R14 ;  /* 0x0005000e01007387 */ /* 0x0007e80000100800 */
[----:B------:R0:W-:Y:S01]  /*f530*/  STL [R1+0x2b4], R15 ;  /* 0x0002b40f01007387 */ /* 0x0001e20000100800 */
[----:B---3--:R-:W-:Y:S02]  /*f540*/  LEA R14, P2, R6, UR10, 0x1 ;  /* 0x0000000a060e7c11 */ /* 0x008fe4000f8408ff */
[----:B0-----:R-:W-:-:S03]  /*f550*/  LEA.HI.X.SX32 R15, R27, UR11, 0x1, P1 ;  /* 0x0000000b1b0f7c11 */ /* 0x001fc600088f0eff */
[----:B------:R2:W-:Y:S04]  /*f560*/  STL [R1+0x504], R14 ;  /* 0x0005040e01007387 */ /* 0x0005e80000100800 */
[----:B------:R0:W-:Y:S01]  /*f570*/  STL [R1+0x2bc], R15 ;  /* 0x0002bc0f01007387 */ /* 0x0001e20000100800 */
[----:B--2---:R-:W-:Y:S02]  /*f580*/  LEA R14, P1, R29, UR10, 0x1 ;  /* 0x0000000a1d0e7c11 */ /* 0x004fe4000f8208ff */
[----:B0-----:R-:W-:-:S03]  /*f590*/  LEA R15, P0, R22, UR10, 0x1 ;  /* 0x0000000a160f7c11 */ /* 0x001fc6000f8008ff */
[----:B------:R0:W-:Y:S04]  /*f5a0*/  STL [R1+0x508], R14 ;  /* 0x0005080e01007387 */ /* 0x0001e80000100800 */
[----:B------:R1:W-:Y:S04]  /*f5b0*/  STL [R1+0x2c4], R26 ;  /* 0x0002c41a01007387 */ /* 0x0003e80000100800 */
[----:B------:R2:W-:Y:S01]  /*f5c0*/  STL [R1+0x50c], R15 ;  /* 0x00050c0f01007387 */ /* 0x0005e20000100800 */
[----:B0-----:R-:W-:Y:S02]  /*f5d0*/  LEA.HI.X.SX32 R14, R25, UR11, 0x1, P6 ;  /* 0x0000000b190e7c11 */ /* 0x001fe4000b0f0eff */
[----:B------:R-:W-:-:S02]  /*f5e0*/  LEA R25, P6, R21, UR10, 0x1 ;  /* 0x0000000a15197c11 */ /* 0x000fc4000f8c08ff */
[----:B------:R-:W-:Y:S01]  /*f5f0*/  LEA.HI.X.SX32 R22, R22, UR11, 0x1, P0 ;  /* 0x0000000b16167c11 */ /* 0x000fe200080f0eff */
[----:B------:R0:W-:Y:S01]  /*f600*/  STL [R1+0x2cc], R14 ;  /* 0x0002cc0e01007387 */ /* 0x0001e20000100800 */
[----:B------:R-:W-:Y:S01]  /*f610*/  IMAD R7, R7, UR4, RZ ;  /* 0x0000000407077c24 */ /* 0x000fe2000f8e02ff */
[----:B-1----:R-:W1:Y:S01]  /*f620*/  LDC R26, c[0x0][0x230] ;  /* 0x00008c00ff1a7b82 */ /* 0x002e620000000800 */
[----:B--2---:R-:W-:Y:S01]  /*f630*/  LEA.HI.X.SX32 R15, R24, UR11, 0x1, P5 ;  /* 0x0000000b180f7c11 */ /* 0x004fe2000a8f0eff */
[----:B------:R-:W-:Y:S04]  /*f640*/  STL [R1+0x510], R25 ;  /* 0x0005101901007387 */ /* 0x000fe80000100800 */
[----:B------:R2:W-:Y:S01]  /*f650*/  STL [R1+0x2d4], R15 ;  /* 0x0002d40f01007387 */ /* 0x0005e20000100800 */
[----:B0-----:R-:W-:-:S05]  /*f660*/  LEA R14, P5, R20, UR10, 0x1 ;  /* 0x0000000a140e7c11 */ /* 0x001fca000f8a08ff */
[----:B------:R0:W-:Y:S01]  /*f670*/  STL [R1+0x514], R14 ;  /* 0x0005140e01007387 */ /* 0x0001e20000100800 */
[----:B--2---:R-:W-:-:S03]  /*f680*/  LEA R15, P4, R19, UR10, 0x1 ;  /* 0x0000000a130f7c11 */ /* 0x004fc6000f8808ff */
[----:B------:R-:W-:Y:S01]  /*f690*/  STL [R1+0x2dc], R23 ;  /* 0x0002dc1701007387 */ /* 0x000fe20000100800 */
[----:B0-----:R-:W-:-:S03]  /*f6a0*/  LEA.HI.X.SX32 R14, R5, UR11, 0x1, P3 ;  /* 0x0000000b050e7c11 */ /* 0x001fc600098f0eff */
[----:B------:R0:W5:Y:S04]  /*f6b0*/  LDL.LU R5, [R1+0x9bc] ;  /* 0x0009bc0001057983 */ /* 0x0001680000300800 */
[----:B------:R2:W-:Y:S04]  /*f6c0*/  STL [R1+0x518], R15 ;  /* 0x0005180f01007387 */ /* 0x0005e80000100800 */
[----:B------:R-:W3:Y:S04]  /*f6d0*/  LDL.LU R24, [R1+0x194] ;  /* 0x0001940001187983 */ /* 0x000ee80000300800 */
[----:B------:R4:W-:Y:S01]  /*f6e0*/  STL [R1+0x2e4], R14 ;  /* 0x0002e40e01007387 */ /* 0x0009e20000100800 */
[----:B--2---:R-:W-:-:S02]  /*f6f0*/  LEA R15, P3, R18, UR10, 0x1 ;  /* 0x0000000a120f7c11 */ /* 0x004fc4000f8608ff */
[----:B----4-:R-:W-:Y:S02]  /*f700*/  LEA.HI.X.SX32 R14, R6, UR11, 0x1, P2 ;  /* 0x0000000b060e7c11 */ /* 0x010fe400090f0eff */
[----:B------:R0:W5:Y:S01]  /*f710*/  LDL.LU R6, [R1+0x9b8] ;  /* 0x0009b80001067983 */ /* 0x0001620000300800 */
[----:B------:R-:W-:-:S03]  /*f720*/  LEA R23, P2, R17, UR10, 0x1 ;  /* 0x0000000a11177c11 */ /* 0x000fc6000f8408ff */
[----:B------:R2:W-:Y:S04]  /*f730*/  STL [R1+0x520], R15 ;  /* 0x0005200f01007387 */ /* 0x0005e80000100800 */
[----:B------:R4:W-:Y:S01]  /*f740*/  STL [R1+0x2ec], R14 ;  /* 0x0002ec0e01007387 */ /* 0x0009e20000100800 */
[----:B--2---:R-:W-:-:S03]  /*f750*/  LEA.HI.X.SX32 R15, R29, UR11, 0x1, P1 ;  /* 0x0000000b1d0f7c11 */ /* 0x004fc600088f0eff */
[----:B------:R-:W-:Y:S01]  /*f760*/  STL [R1+0x528], R23 ;  /* 0x0005281701007387 */ /* 0x000fe20000100800 */
[----:B----4-:R-:W-:-:S03]  /*f770*/  LEA R14, P1, R16, UR10, 0x1 ;  /* 0x0000000a100e7c11 */ /* 0x010fc6000f8208ff */
[----:B------:R2:W-:Y:S04]  /*f780*/  STL [R1+0x2f4], R15 ;  /* 0x0002f40f01007387 */ /* 0x0005e80000100800 */
[----:B------:R4:W-:Y:S01]  /*f790*/  STL [R1+0x530], R14 ;  /* 0x0005300e01007387 */ /* 0x0009e20000100800 */
[----:B--2---:R-:W-:-:S03]  /*f7a0*/  LEA R15, P0, R13, UR10, 0x1 ;  /* 0x0000000a0d0f7c11 */ /* 0x004fc6000f8008ff */
[----:B------:R-:W-:Y:S01]  /*f7b0*/  STL [R1+0x2fc], R22 ;  /* 0x0002fc1601007387 */ /* 0x000fe20000100800 */
[----:B----4-:R-:W-:-:S03]  /*f7c0*/  LEA.HI.X.SX32 R14, R21, UR11, 0x1, P6 ;  /* 0x0000000b150e7c11 */ /* 0x010fc6000b0f0eff */
[----:B------:R2:W-:Y:S01]  /*f7d0*/  STL [R1+0x538], R15 ;  /* 0x0005380f01007387 */ /* 0x0005e20000100800 */
[----:B------:R-:W-:-:S03]  /*f7e0*/  LEA R21, P6, R12, UR10, 0x1 ;  /* 0x0000000a0c157c11 */ /* 0x000fc6000f8c08ff */
[----:B------:R4:W-:Y:S01]  /*f7f0*/  STL [R1+0x304], R14 ;  /* 0x0003040e01007387 */ /* 0x0009e20000100800 */
[----:B------:R-:W-:Y:S02]  /*f800*/  LEA.HI.X.SX32 R19, R19, UR11, 0x1, P4 ;  /* 0x0000000b13137c11 */ /* 0x000fe4000a0f0eff */
[----:B--2---:R-:W-:Y:S01]  /*f810*/  LEA.HI.X.SX32 R15, R20, UR11, 0x1, P5 ;  /* 0x0000000b140f7c11 */ /* 0x004fe2000a8f0eff */
        /* <DEDUP_REMOVED lines=10> */
[----:B------:R-:W-:Y:S01]  /*f8c0*/  IMAD R4, R4, UR4, RZ ;  /* 0x0000000404047c24 */ /* 0x000fe2000f8e02ff */
[----:B--2---:R-:W-:Y:S02]  /*f8d0*/  LEA.HI.X.SX32 R15, R17, UR11, 0x1, P2 ;  /* 0x0000000b110f7c11 */ /* 0x004fe400090f0eff */
[----:B------:R-:W-:Y:S01]  /*f8e0*/  STL [R1+0x758], R18 ;  /* 0x0007581201007387 */ /* 0x000fe20000100800 */
[----:B----4-:R-:W-:-:S03]  /*f8f0*/  LEA R14, P2, R8, UR10, 0x1 ;  /* 0x0000000a080e7c11 */ /* 0x010fc6000f8408ff */
[----:B------:R2:W-:Y:S01]  /*f900*/  STL [R1+0x324], R15 ;  /* 0x0003240f01007387 */ /* 0x0005e20000100800 */
[----:B------:R-:W-:Y:S01]  /*f910*/  LEA.HI.X.SX32 R16, R16, UR11, 0x1, P1 ;  /* 0x0000000b10107c11 */ /* 0x000fe200088f0eff */
[----:B------:R-:W-:Y:S02]  /*f920*/  IMAD R3, R3, UR4, RZ ;  /* 0x0000000403037c24 */ /* 0x000fe4000f8e02ff */
[----:B------:R4:W-:Y:S01]  /*f930*/  STL [R1+0x760], R14 ;  /* 0x0007600e01007387 */ /* 0x0009e20000100800 */
[----:B------:R-:W-:Y:S01]  /*f940*/  LEA.HI.X.SX32 R12, R12, UR11, 0x1, P6 ;  /* 0x0000000b0c0c7c11 */ /* 0x000fe2000b0f0eff */
[----:B------:R-:W-:Y:S01]  /*f950*/  IMAD R2, R2, UR4, RZ ;  /* 0x0000000402027c24 */ /* 0x000fe2000f8e02ff */
[----:B--2---:R-:W-:Y:S01]  /*f960*/  LEA R15, P1, R7, UR10, 0x1 ;  /* 0x0000000a070f7c11 */ /* 0x004fe2000f8208ff */
[----:B------:R-:W2:Y:S01]  /*f970*/  S2R R23, SR_TID.X ;  /* 0x0000000000177919 */ /* 0x000ea20000002100 */
[----:B----4-:R-:W-:Y:S02]  /*f980*/  LEA.HI.X.SX32 R14, R13, UR11, 0x1, P0 ;  /* 0x0000000b0d0e7c11 */ /* 0x010fe400080f0eff */
[----:B------:R-:W-:Y:S01]  /*f990*/  LEA R13, P0, R4, UR10, 0x1 ;  /* 0x0000000a040d7c11 */ /* 0x000fe2000f8008ff */
[----:B------:R-:W-:Y:S01]  /*f9a0*/  STL [R1+0x334], R16 ;  /* 0x0003341001007387 */ /* 0x000fe20000100800 */
[----:B------:R-:W-:-:S03]  /*f9b0*/  IMAD R0, R0, UR4, RZ ;  /* 0x0000000400007c24 */ /* 0x000fc6000f8e02ff */
[----:B------:R-:W-:Y:S04]  /*f9c0*/  STL [R1+0x768], R15 ;  /* 0x0007680f01007387 */ /* 0x000fe80000100800 */
[----:B------:R4:W-:Y:S04]  /*f9d0*/  STL [R1+0x33c], R14 ;  /* 0x00033c0e01007387 */ /* 0x0009e80000100800 */
[----:B------:R0:W-:Y:S01]  /*f9e0*/  STL [R1+0x770], R13 ;  /* 0x0007700d01007387 */ /* 0x0001e20000100800 */
[----:B------:R-:W-:Y:S01]  /*f9f0*/  IMAD R28, R28, UR4, RZ ;  /* 0x000000041c1c7c24 */ /* 0x000fe2000f8e02ff */
[----:B------:R-:W-:Y:S01]  /*fa00*/  LEA.HI.X.SX32 R9, R9, UR11, 0x1, P3 ;  /* 0x0000000b09097c11 */ /* 0x000fe200098f0eff */
[----:B-1----:R-:W-:Y:S01]  /*fa10*/  VIADD R26, R26, 0x1f ;  /* 0x0000001f1a1a7836 */ /* 0x002fe20000000000 */
[----:B------:R1:W-:Y:S01]  /*fa20*/  STL [R1+0x344], R12 ;  /* 0x0003440c01007387 */ /* 0x0003e20000100800 */
[----:B------:R-:W-:Y:S01]  /*fa30*/  ULDC UR4, c[0x0][0x23c] ;  /* 0x00008f0000047ab9 */ /* 0x000fe20000000800 */
[----:B----4-:R-:W-:-:S02]  /*fa40*/  LEA R14, P6, R3, UR10, 0x1 ;  /* 0x0000000a030e7c11 */ /* 0x010fc4000f8c08ff */
[----:B0-----:R-:W-:Y:S02]  /*fa50*/  LEA.HI.X.SX32 R13, R11, UR11, 0x1, P5 ;  /* 0x0000000b0b0d7c11 */ /* 0x001fe4000a8f0eff */
[----:B------:R-:W-:Y:S02]  /*fa60*/  LEA.HI.X.SX32 R11, R10, UR11, 0x1, P4 ;  /* 0x0000000b0a0b7c11 */ /* 0x000fe4000a0f0eff */
[----:B-1----:R-:W-:Y:S01]  /*fa70*/  LEA R12, P5, R2, UR10, 0x1 ;  /* 0x0000000a020c7c11 */ /* 0x002fe2000f8a08ff */
[----:B------:R-:W-:Y:S01]  /*fa80*/  STL [R1+0x778], R14 ;  /* 0x0007780e01007387 */ /* 0x000fe20000100800 */
[----:B------:R-:W-:-:S03]  /*fa90*/  LEA R10, P4, R0, UR10, 0x1 ;  /* 0x0000000a000a7c11 */ /* 0x000fc6000f8808ff */
[----:B------:R-:W-:Y:S04]  /*faa0*/  STL [R1+0x34c], R13 ;  /* 0x00034c0d01007387 */ /* 0x000fe80000100800 */
[----:B------:R-:W-:Y:S04]  /*fab0*/  STL [R1+0x780], R12 ;  /* 0x0007800c01007387 */ /* 0x000fe80000100800 */
[----:B------:R0:W-:Y:S04]  /*fac0*/  STL [R1+0x354], R11 ;  /* 0x0003540b01007387 */ /* 0x0001e80000100800 */
[----:B------:R1:W-:Y:S04]  /*fad0*/  STL [R1+0x788], R10 ;  /* 0x0007880a01007387 */ /* 0x0003e80000100800 */
[----:B------:R3:W-:Y:S01]  /*fae0*/  STL [R1+0x35c], R9 ;  /* 0x00035c0901007387 */ /* 0x0007e20000100800 */
[----:B0-----:R-:W-:-:S02]  /*faf0*/  LEA R11, P3, R28, UR10, 0x1 ;  /* 0x0000000a1c0b7c11 */ /* 0x001fc4000f8608ff */
[----:B-1----:R-:W-:Y:S02]  /*fb00*/  LEA.HI.X.SX32 R10, R8, UR11, 0x1, P2 ;  /* 0x0000000b080a7c11 */ /* 0x002fe400090f0eff */
[----:B------:R-:W-:Y:S02]  /*fb10*/  LEA.HI.X.SX32 R8, R7, UR11, 0x1, P1 ;  /* 0x0000000b07087c11 */ /* 0x000fe400088f0eff */
[----:B------:R-:W-:Y:S01]  /*fb20*/  LEA.HI.X.SX32 R7, R4, UR11, 0x1, P0 ;  /* 0x0000000b04077c11 */ /* 0x000fe200080f0eff */
[----:B------:R-:W-:Y:S01]  /*fb30*/  STL [R1+0x790], R11 ;  /* 0x0007900b01007387 */ /* 0x000fe20000100800 */
[----:B------:R-:W-:Y:S02]  /*fb40*/  LEA.HI.X.SX32 R4, R3, UR11, 0x1, P6 ;  /* 0x0000000b03047c11 */ /* 0x000fe4000b0f0eff */
[----:B------:R-:W-:Y:S01]  /*fb50*/  LEA.HI.X.SX32 R3, R2, UR11, 0x1, P5 ;  /* 0x0000000b02037c11 */ /* 0x000fe2000a8f0eff */
[----:B------:R-:W-:Y:S01]  /*fb60*/  STL [R1+0x364], R10 ;  /* 0x0003640a01007387 */ /* 0x000fe20000100800 */
[----:B------:R-:W-:-:S02]  /*fb70*/  LEA.HI.X.SX32 R0, R0, UR11, 0x1, P4 ;  /* 0x0000000b00007c11 */ /* 0x000fc4000a0f0eff */
[----:B------:R-:W-:Y:S02]  /*fb80*/  LEA.HI.X.SX32 R2, R28, UR11, 0x1, P3 ;  /* 0x0000000b1c027c11 */ /* 0x000fe400098f0eff */
[----:B--2---:R-:W-:Y:S02]  /*fb90*/  SHF.R.U32.HI R25, RZ, 0x5, R23 ;  /* 0x00000005ff197819 */ /* 0x004fe40000011617 */
[----:B---3--:R-:W-:Y:S01]  /*fba0*/  LEA R9, P2, R24, UR10, 0x1 ;  /* 0x0000000a18097c11 */ /* 0x008fe2000f8408ff */
[----:B------:R-:W-:-:S04]  /*fbb0*/  ULDC UR10, c[0x0][0x238] ;  /* 0x00008e00000a7ab9 */ /* 0x000fc80000000800 */
[----:B------:R-:W-:Y:S04]  /*fbc0*/  STL [R1+0x798], R9 ;  /* 0x0007980901007387 */ /* 0x000fe80000100800 */
[----:B------:R-:W-:Y:S04]  /*fbd0*/  STL [R1+0x36c], R8 ;  /* 0x00036c0801007387 */ /* 0x000fe80000100800 */
[----:B------:R-:W-:Y:S04]  /*fbe0*/  STL [R1+0x37c], R4 ;  /* 0x00037c0401007387 */ /* 0x000fe80000100800 */
[----:B------:R-:W-:Y:S04]  /*fbf0*/  STL [R1+0x374], R7 ;  /* 0x0003740701007387 */ /* 0x000fe80000100800 */
[----:B------:R-:W-:Y:S04]  /*fc00*/  STL [R1+0x380], R3 ;  /* 0x0003800301007387 */ /* 0x000fe80000100800 */
[----:B------:R0:W-:Y:S04]  /*fc10*/  STL [R1+0x384], R0 ;  /* 0x0003840001007387 */ /* 0x0001e80000100800 */
[----:B------:R-:W-:Y:S01]  /*fc20*/  STL [R1+0x388], R2 ;  /* 0x0003880201007387 */ /* 0x000fe20000100800 */
[----:B0-----:R-:W-:-:S05]  /*fc30*/  LEA.HI.X.SX32 R0, R24, UR11, 0x1, P2 ;  /* 0x0000000b18007c11 */ /* 0x001fca00090f0eff */
[----:B------:R0:W-:Y:S04]  /*fc40*/  STL [R1+0x38c], R0 ;  /* 0x00038c0001007387 */ /* 0x0001e80000100800 */
[----:B------:R-:W-:Y:S01]  /*fc50*/  STL [R1+0x740], RZ ;  /* 0x000740ff01007387 */ /* 0x000fe20000100800 */
[----:B0-----:R-:W-:-:S05]  /*fc60*/  IMAD.SHL.U32 R0, R23, 0x20, RZ ;  /* 0x0000002017007824 */ /* 0x001fca00078e00ff */
[----:B------:R0:W-:Y:S04]  /*fc70*/  STL [R1+0x7d4], R0 ;  /* 0x0007d40001007387 */ /* 0x0001e80000100800 */
        /* <DEDUP_REMOVED lines=44> */
[----:B------:R-:W2:Y:S03]  /*ff40*/  S2R R24, SR_TID.X ;  /* 0x0000000000187919 */ /* 0x000ea60000002100 */
        /* <DEDUP_REMOVED lines=28> */
[----:B--2---:R-:W-:-:S03]  /*10110*/  LOP3.LUT R24, R24, 0x1f, RZ, 0xc0, !PT ;  /* 0x0000001f18187812 */ /* 0x004fc600078ec0ff */
[----:B------:R1:W-:Y:S04]  /*10120*/  STL [R1+0x6a4], RZ ;  /* 0x0006a4ff01007387 */ /* 0x0003e80000100800 */
[----:B------:R1:W-:Y:S04]  /*10130*/  STL [R1+0x6a8], RZ ;  /* 0x0006a8ff01007387 */ /* 0x0003e80000100800 */
[----:B------:R1:W-:Y:S04]  /*10140*/  STL [R1+0x6ac], RZ ;  /* 0x0006acff01007387 */ /* 0x0003e80000100800 */
[----:B------:R1:W-:Y:S04]  /*10150*/  STL [R1+0x690], RZ ;  /* 0x000690ff01007387 */ /* 0x0003e80000100800 */
[----:B------:R1:W-:Y:S01]  /*10160*/  STL [R1+0x694], RZ ;  /* 0x000694ff01007387 */ /* 0x0003e20000100800 */
[----:B------:R-:W-:-:S03]  /*10170*/  IMAD R2, R24, UR4, RZ ;  /* 0x0000000418027c24 */ /* 0x000fc6000f8e02ff */
[----:B------:R1:W-:Y:S01]  /*10180*/  STL [R1+0x698], RZ ;  /* 0x000698ff01007387 */ /* 0x0003e20000100800 */
[----:B------:R-:W-:-:S03]  /*10190*/  SHF.R.U32.HI R24, RZ, 0x5, R23 ;  /* 0x00000005ff187819 */ /* 0x000fc60000011617 */
[----:B------:R1:W-:Y:S01]  /*101a0*/  STL [R1+0x69c], RZ ;  /* 0x00069cff01007387 */ /* 0x0003e20000100800 */
[----:B------:R-:W-:-:S03]  /*101b0*/  SHF.R.S32.HI R23, RZ, 0x1f, R26 ;  /* 0x0000001fff177819 */ /* 0x000fc6000001141a */
[----:B------:R1:W-:Y:S04]  /*101c0*/  STL [R1+0x680], RZ ;  /* 0x000680ff01007387 */ /* 0x0003e80000100800 */
[----:B------:R1:W-:Y:S04]  /*101d0*/  STL [R1+0x684], RZ ;  /* 0x000684ff01007387 */ /* 0x0003e80000100800 */
[----:B------:R1:W-:Y:S04]  /*101e0*/  STL [R1+0x688], RZ ;  /* 0x000688ff01007387 */ /* 0x0003e80000100800 */
[----:B------:R1:W-:Y:S01]  /*101f0*/  STL [R1+0x68c], RZ ;  /* 0x00068cff01007387 */ /* 0x0003e20000100800 */
[----:B------:R-:W-:-:S03]  /*10200*/  LEA.HI R23, R23, R26, RZ, 0x5 ;  /* 0x0000001a17177211 */ /* 0x000fc600078f28ff */
[----:B------:R1:W-:Y:S04]  /*10210*/  STL [R1+0x670], RZ ;  /* 0x000670ff01007387 */ /* 0x0003e80000100800 */
[----:B------:R1:W-:Y:S04]  /*10220*/  STL [R1+0x674], RZ ;  /* 0x000674ff01007387 */ /* 0x0003e80000100800 */
[----:B------:R1:W-:Y:S04]  /*10230*/  STL [R1+0x678], RZ ;  /* 0x000678ff01007387 */ /* 0x0003e80000100800 */
[----:B------:R1:W-:Y:S01]  /*10240*/  STL [R1+0x67c], RZ ;  /* 0x00067cff01007387 */ /* 0x0003e20000100800 */
[----:B------:R-:W-:-:S03]  /*10250*/  SHF.R.S32.HI R3, RZ, 0x5, R23 ;  /* 0x00000005ff037819 */ /* 0x000fc60000011417 */
        /* <DEDUP_REMOVED lines=41> */
[----:B------:R-:W-:-:S02]  /*104f0*/  SGXT.U32 R24, R24, 0x2 ;  /* 0x000000021818781a */ /* 0x000fc40000000000 */
[----:B------:R-:W-:Y:S02]  /*10500*/  SGXT.U32 R25, R25, 0x2 ;  /* 0x000000021919781a */ /* 0x000fe40000000000 */
[----:B------:R-:W-:Y:S02]  /*10510*/  LOP3.LUT R24, R24, 0x4, RZ, 0xfc, !PT ;  /* 0x0000000418187812 */ /* 0x000fe400078efcff */
[----:B------:R-:W-:Y:S02]  /*10520*/  LOP3.LUT R25, R25, 0x8, RZ, 0xfc, !PT ;  /* 0x0000000819197812 */ /* 0x000fe400078efcff */
[----:B0-----:R-:W-:Y:S01]  /*10530*/  SHF.R.S32.HI R0, RZ, 0x1f, R2 ;  /* 0x0000001fff007819 */ /* 0x001fe20000011402 */
[----:B------:R-:W-:Y:S02]  /*10540*/  IMAD R4, R24, UR5, RZ ;  /* 0x0000000518047c24 */ /* 0x000fe4000f8e02ff */
[----:B------:R-:W-:Y:S01]  /*10550*/  IMAD R7, R25, UR5, RZ ;  /* 0x0000000519077c24 */ /* 0x000fe2000f8e02ff */
[C---:B------:R-:W-:Y:S01]  /*10560*/  SHF.L.U64.HI R0, R2.reuse, 0x1, R0 ;  /* 0x0000000102007819 */ /* 0x040fe20000010200 */
[----:B-1----:R-:W-:-:S07]  /*10570*/  IMAD.SHL.U32 R2, R2, 0x2, RZ ;  /* 0x0000000202027824 */ /* 0x002fce00078e00ff */
.L_x_2:
[----:B------:R0:W-:Y:S01]  /*10580*/  STL.64 [R1+0xf40], R26 ;  /* 0x000f401a01007387 */ /* 0x0001e20000100a00 */
[----:B------:R-:W-:Y:S01]  /*10590*/  PRMT R13, RZ, 0x7610, R13 ;  /* 0x00007610ff0d7816 */ /* 0x000fe2000000000d */
[----:B------:R-:W-:Y:S01]  /*105a0*/  ULDC UR4, c[0x0][0x238] ;  /* 0x00008e0000047ab9 */ /* 0x000fe20000000800 */
[----:B------:R-:W1:Y:S01]  /*105b0*/  S2R R12, SR_TID.X ;  /* 0x00000000000c7919 */ /* 0x000e620000002100 */
[----:B0----5:R-:W-:Y:S02]  /*105c0*/  IMAD.MOV.U32 R26, RZ, RZ, R6 ;  /* 0x000000ffff1a7224 */ /* 0x021fe400078e0006 */
[----:B------:R-:W-:-:S05]  /*105d0*/  IMAD.MOV.U32 R27, RZ, RZ, R5 ;  /* 0x000000ffff1b7224 */ /* 0x000fca00078e0005 */
[----:B------:R0:W-:Y:S04]  /*105e0*/  STL.64 [R1+0x328], R26 ;  /* 0x0003281a01007387 */ /* 0x0001e80000100a00 */
[----:B------:R-:W2:Y:S04]  /*105f0*/  LDL R16, [R1+0x798] ;  /* 0x0007980001107983 */ /* 0x000ea80000100800 */
[----:B------:R-:W3:Y:S01]  /*10600*/  LDL R18, [R1+0x38c] ;  /* 0x00038c0001127983 */ /* 0x000ee20000100800 */
[----:B------:R-:W4:Y:S01]  /*10610*/  S2R R8, SR_TID.X ;  /* 0x0000000000087919 */ /* 0x000f220000002100 */
[----:B-1----:R-:W-:-:S04]  /*10620*/  SHF.R.U32.HI R3, RZ, 0x5, R12 ;  /* 0x00000005ff037819 */ /* 0x002fc8000001160c */
[----:B------:R-:W-:-:S04]  /*10630*/  SGXT.U32 R3, R3, 0x2 ;  /* 0x000000020303781a */ /* 0x000fc80000000000 */
[C---:B------:R-:W-:Y:S01]  /*10640*/  ISETP.GE.AND P0, PT, R3.reuse, UR7, PT ;  /* 0x0000000703007c0c */ /* 0x040fe2000bf06270 */
[----:B------:R-:W-:-:S04]  /*10650*/  IMAD R4, R3, UR10, RZ ;  /* 0x0000000a03047c24 */ /* 0x000fc8000f8e02ff */
[----:B------:R-:W-:-:S08]  /*10660*/  IMAD.WIDE R4, R4, 0x2, R26 ;  /* 0x0000000204047825 */ /* 0x000fd000078e021a */
[----:B------:R1:W3:Y:S01]  /*10670*/  @!P0 LDG.E.U16 R13, desc[UR8][R4.64] ;  /* 0x00000008040d8981 */ /* 0x0002e2000c1e1500 */
[----:B------:R-:W-:Y:S02]  /*10680*/  PRMT R10, RZ, 0x7610, R10 ;  /* 0x00007610ff0a7816 */ /* 0x000fe4000000000a */
[----:B----4-:R-:W-:Y:S02]  /*10690*/  SHF.R.U32.HI R8, RZ, 0x5, R8 ;  /* 0x00000005ff087819 */ /* 0x010fe40000011608 */
[C---:B-1----:R-:W-:Y:S02]  /*106a0*/  LOP3.LUT R4, R3.reuse, 0xc, RZ, 0xfc, !PT ;  /* 0x0000000c03047812 */ /* 0x042fe400078efcff */
[----:B------:R-:W-:Y:S02]  /*106b0*/  SGXT.U32 R8, R8, 0x2 ;  /* 0x000000020808781a */ /* 0x000fe40000000000 */
[C---:B------:R-:W-:Y:S01]  /*106c0*/  ISETP.GE.AND P1, PT, R4.reuse, UR7, PT ;  /* 0x0000000704007c0c */ /* 0x040fe2000bf26270 */
[----:B------:R-:W-:Y:S01]  /*106d0*/  IMAD R4, R4, UR10, RZ ;  /* 0x0000000a04047c24 */ /* 0x000fe2000f8e02ff */
[----:B------:R-:W-:-:S02]  /*106e0*/  LOP3.LUT R5, R3, 0x8, RZ, 0xfc, !PT ;  /* 0x0000000803057812 */ /* 0x000fc400078efcff */
[----:B------:R-:W-:Y:S02]  /*106f0*/  LOP3.LUT R8, R8, 0x8, RZ, 0xfc, !PT ;  /* 0x0000000808087812 */ /* 0x000fe400078efcff */
[----:B------:R-:W-:Y:S01]  /*10700*/  ISETP.GE.AND P0, PT, R5, UR7, PT ;  /* 0x0000000705007c0c */ /* 0x000fe2000bf06270 */
[----:B------:R-:W-:-:S04]  /*10710*/  IMAD.WIDE R4, R4, 0x2, R26 ;  /* 0x0000000204047825 */ /* 0x000fc800078e021a */
[----:B------:R-:W-:Y:S01]  /*10720*/  IMAD R8, R8, UR4, RZ ;  /* 0x0000000408087c24 */ /* 0x000fe2000f8e02ff */
[----:B------:R-:W-:Y:S01]  /*10730*/  PRMT R11, RZ, 0x7610, R11 ;  /* 0x00007610ff0b7816 */ /* 0x000fe2000000000b */
[----:B------:R1:W4:Y:S01]  /*10740*/  @!P1 LDG.E.U16 R10, desc[UR8][R4.64] ;  /* 0x00000008040a9981 */ /* 0x000322000c1e1500 */
[----:B------:R-:W-:Y:S01]  /*10750*/  PRMT R7, RZ, 0x7610, R7 ;  /* 0x00007610ff077816 */ /* 0x000fe20000000007 */
[----:B------:R-:W-:Y:S01]  /*10760*/  ULDC UR4, c[0x0][0x238] ;  /* 0x00008e0000047ab9 */ /* 0x000fe20000000800 */
[----:B-1----:R-:W-:Y:S02]  /*10770*/  IMAD.WIDE R4, R8, 0x2, R26 ;  /* 0x0000000208047825 */ /* 0x002fe400078e021a */
[----:B------:R-:W1:Y:S03]  /*10780*/  S2R R8, SR_TID.X ;  /* 0x0000000000087919 */ /* 0x000e660000002100 */
[----:B------:R0:W4:Y:S02]  /*10790*/  @!P0 LDG.E.U16 R11, desc[UR8][R4.64] ;  /* 0x00000008040b8981 */ /* 0x000124000c1e1500 */
[----:B0-----:R-:W-:-:S04]  /*107a0*/  LOP3.LUT R4, R3, 0x10, RZ, 0xfc, !PT ;  /* 0x0000001003047812 */ /* 0x001fc800078efcff */
[C---:B------:R-:W-:Y:S01]  /*107b0*/  ISETP.GE.AND P0, PT, R4.reuse, UR7, PT ;  /* 0x0000000704007c0c */ /* 0x040fe2000bf06270 */
[----:B------:R-:W-:-:S04]  /*107c0*/  IMAD R4, R4, UR10, RZ ;  /* 0x0000000a04047c24 */ /* 0x000fc8000f8e02ff */
[----:B------:R-:W-:-:S08]  /*107d0*/  IMAD.WIDE R4, R4, 0x2, R26 ;  /* 0x0000000204047825 */ /* 0x000fd000078e021a */
[----:B------:R0:W4:Y:S01]  /*107e0*/  @!P0 LDG.E.U16 R7, desc[UR8][R4.64] ;  /* 0x0000000804078981 */ /* 0x000122000c1e1500 */
[----:B-1----:R-:W-:-:S04]  /*107f0*/  SHF.R.U32.HI R14, RZ, 0x5, R8 ;  /* 0x00000005ff0e7819 */ /* 0x002fc80000011608 */
[----:B------:R-:W-:-:S04]  /*10800*/  SGXT.U32 R14, R14, 0x2 ;  /* 0x000000020e0e781a */ /* 0x000fc80000000000 */
[----:B------:R-:W-:Y:S02]  /*10810*/  LOP3.LUT R14, R14, 0x4, RZ, 0xfc, !PT ;  /* 0x000000040e0e7812 */ /* 0x000fe400078efcff */
[C---:B0-----:R-:W-:Y:S02]  /*10820*/  LOP3.LUT R5, R3.reuse, 0x18, RZ, 0xfc, !PT ;  /* 0x0000001803057812 */ /* 0x041fe400078efcff */
[----:B------:R-:W-:Y:S01]  /*10830*/  LOP3.LUT R4, R3, 0x4, RZ, 0xfc, !PT ;  /* 0x0000000403047812 */ /* 0x000fe200078efcff */
[----:B------:R-:W-:Y:S01]  /*10840*/  IMAD R14, R14, UR4, RZ ;  /* 0x000000040e0e7c24 */ /* 0x000fe2000f8e02ff */
[C---:B------:R-:W-:Y:S01]  /*10850*/  ISETP.GE.AND P1, PT, R5.reuse, UR7, PT ;  /* 0x0000000705007c0c */ /* 0x040fe2000bf26270 */
[----:B------:R-:W-:Y:S01]  /*10860*/  IMAD R5, R5, UR10, RZ ;  /* 0x0000000a05057c24 */ /* 0x000fe2000f8e02ff */
[----:B------:R-:W-:Y:S02]  /*10870*/  ISETP.GE.AND P0, PT, R4, UR7, PT ;  /* 0x0000000704007c0c */ /* 0x000fe4000bf06270 */
[----:B------:R-:W-:Y:S01]  /*10880*/  PRMT R4, RZ, 0x7610, R4 ;  /* 0x00007610ff047816 */ /* 0x000fe20000000004 */
[----:B------:R-:W-:Y:S01]  /*10890*/  IMAD.WIDE R8, R5, 0x2, R26 ;  /* 0x0000000205087825 */ /* 0x000fe200078e021a */
[----:B------:R-:W-:-:S02]  /*108a0*/  PRMT R6, RZ, 0x7610, R6 ;  /* 0x00007610ff067816 */ /* 0x000fc40000000006 */
[----:B------:R-:W-:-:S05]  /*108b0*/  LOP3.LUT R5, R3, 0x14, RZ, 0xfc, !PT ;  /* 0x0000001403057812 */ /* 0x000fca00078efcff */
[----:B------:R0:W4:Y:S02]  /*108c0*/  @!P1 LDG.E.U16 R4, desc[UR8][R8.64] ;  /* 0x0000000808049981 */ /* 0x000124000c1e1500 */
[----:B0-----:R-:W-:-:S05]  /*108d0*/  IMAD.WIDE R8, R14, 0x2, R26 ;  /* 0x000000020e087825 */ /* 0x001fca00078e021a */
[----:B------:R0:W4:Y:S01]  /*108e0*/  @!P0 LDG.E.U16 R6, desc[UR8][R8.64] ;  /* 0x0000000808068981 */ /* 0x000122000c1e1500 */
[C---:B------:R-:W-:Y:S01]  /*108f0*/  ISETP.GE.AND P0, PT, R5.reuse, UR7, PT ;  /* 0x0000000705007c0c */ /* 0x040fe2000bf06270 */
[----:B------:R-:W-:Y:S01]  /*10900*/  IMAD R5, R5, UR10, RZ ;  /* 0x0000000a05057c24 */ /* 0x000fe2000f8e02ff */
[----:B------:R-:W-:-:S03]  /*10910*/  LOP3.LUT R3, R3, 0x1c, RZ, 0xfc, !PT ;  /* 0x0000001c03037812 */ /* 0x000fc600078efcff */
[----:B------:R-:W-:Y:S01]  /*10920*/  IMAD.WIDE R14, R5, 0x2, R26 ;  /* 0x00000002050e7825 */ /* 0x000fe200078e021a */
[C---:B------:R-:W-:Y:S02]  /*10930*/  ISETP.GE.AND P1, PT, R3.reuse, UR7, PT ;  /* 0x0000000703007c0c */ /* 0x040fe4000bf26270 */
[----:B0-----:R-:W-:Y:S01]  /*10940*/  PRMT R9, RZ, 0x7610, R9 ;  /* 0x00007610ff097816 */ /* 0x001fe20000000009 */
[----:B------:R-:W-:Y:S01]  /*10950*/  IMAD R3, R3, UR10, RZ ;  /* 0x0000000a03037c24 */ /* 0x000fe2000f8e02ff */
[----:B------:R-:W-:-:S04]  /*10960*/  PRMT R8, RZ, 0x7610, R8 ;  /* 0x00007610ff087816 */ /* 0x000fc80000000008 */
[----:B------:R0:W4:Y:S02]  /*10970*/  @!P0 LDG.E.U16 R9, desc[UR8][R14.64] ;  /* 0x000000080e098981 */ /* 0x000124000c1e1500 */
[----:B0-----:R-:W-:Y:S02]  /*10980*/  IMAD.MOV.U32 R14, RZ, RZ, R26 ;  /* 0x000000ffff0e7224 */ /* 0x001fe400078e001a */
[----:B------:R-:W-:Y:S01]  /*10990*/  IMAD.MOV.U32 R15, RZ, RZ, R27 ;  /* 0x000000ffff0f7224 */ /* 0x000fe200078e001b */
[----:B------:R-:W-:Y:S01]  /*109a0*/  LOP3.LUT R5, R12, 0x1f, RZ, 0xc0, !PT ;  /* 0x0000001f0c057812 */ /* 0x000fe200078ec0ff */
[----:B------:R-:W4:Y:S01]  /*109b0*/  LDL.LU.64 R26, [R1+0xf40] ;  /* 0x000f4000011a7983 */ /* 0x000f220000300a00 */
[----:B------:R-:W-:Y:S02]  /*109c0*/  IMAD.WIDE R14, R3, 0x2, R14 ;  /* 0x00000002030e7825 */ /* 0x000fe400078e020e */
[----:B------:R-:W-:Y:S01]  /*109d0*/  ISETP.GE.AND P0, PT, R5, UR7, PT ;  /* 0x0000000705007c0c */ /* 0x000fe2000bf06270 */
[----:B------:R-:W4:Y:S04]  /*109e0*/  LDL R12, [R1+0x37c] ;  /* 0x00037c00010c7983 */ /* 0x000f280000100800 */
[----:B------:R0:W4:Y:S04]  /*109f0*/  @!P1 LDG.E.U16 R8, desc[UR8][R14.64] ;  /* 0x000000080e089981 */ /* 0x000128000c1e1500 */
[----:B------:R-:W4:Y:S04]  /*10a00*/  LDL R28, [R1+0x36c] ;  /* 0x00036c00011c7983 */ /* 0x000f280000100800 */
[----:B------:R-:W4:Y:S01]  /*10a10*/  LDL R19, [R1+0x758] ;  /* 0x0007580001137983 */ /* 0x000f220000100800 */
[----:B0-----:R-:W-:-:S03]  /*10a20*/  PRMT R14, RZ, 0x7610, R14 ;  /* 0x00007610ff0e7816 */ /* 0x001fc6000000000e */
[----:B------:R-:W4:Y:S01]  /*10a30*/  LDL R15, [R1+0x778] ;  /* 0x00077800010f7983 */ /* 0x000f220000100800 */
[----:B--2---:R-:W-:-:S05]  /*10a40*/  IADD3 R16, P1, R16, R2, RZ ;  /* 0x0000000210107210 */ /* 0x004fca0007f3e0ff */
[----:B---3--:R-:W-:Y:S01]  /*10a50*/  IMAD.X R17, R18, 0x1, R0, P1 ;  /* 0x0000000112117824 */ /* 0x008fe200008e0600 */
[----:B------:R-:W-:Y:S01]  /*10a60*/  BAR.SYNC.DEFER_BLOCKING 0x0 ;  /* 0x0000000000007b1d */ /* 0x000fe20000010000 */
[----:B------:R-:W-:Y:S02]  /*10a70*/  PRMT R5, RZ, 0x7610, R5 ;  /* 0x00007610ff057816 */ /* 0x000fe40000000005 */
[----:B------:R-:W-:-:S03]  /*10a80*/  PRMT R3, RZ, 0x7610, R3 ;  /* 0x00007610ff037816 */ /* 0x000fc60000000003 */
[----:B------:R-:W2:Y:S04]  /*10a90*/  LDL R18, [R1+0x35c] ;  /* 0x00035c0001127983 */ /* 0x000ea80000100800 */
[----:B------:R0:W3:Y:S04]  /*10aa0*/  @!P0 LDG.E.U16 R14, desc[UR8][R16.64] ;  /* 0x00000008100e8981 */ /* 0x0000e8000c1e1500 */
[----:B------:R-:W0:Y:S02]  /*10ab0*/  LDL R17, [R1+0x788] ;  /* 0x0007880001117983 */ /* 0x000e240000100800 */
[----:B0-----:R-:W-:-:S02]  /*10ac0*/  IADD3 R16, P1, R17, R2, RZ ;  /* 0x0000000211107210 */ /* 0x001fc40007f3e0ff */
[----:B------:R-:W4:Y:S03]  /*10ad0*/  LDL R17, [R1+0x384] ;  /* 0x0003840001117983 */ /* 0x000f260000100800 */
[----:B----4-:R-:W-:-:S05]  /*10ae0*/  IMAD.X R17, R17, 0x1, R0, P1 ;  /* 0x0000000111117824 */ /* 0x010fca00008e0600 */
[----:B------:R0:W4:Y:S02]  /*10af0*/  @!P0 LDG.E.U16 R5, desc[UR8][R16.64] ;  /* 0x0000000810058981 */ /* 0x000124000c1e1500 */
[-C--:B0-----:R-:W-:Y:S02]  /*10b00*/  IADD3 R16, P1, R15, R2.reuse, RZ ;  /* 0x000000020f107210 */ /* 0x081fe40007f3e0ff */
[----:B------:R-:W-:Y:S01]  /*10b10*/  PRMT R20, RZ, 0x7610, R20 ;  /* 0x00007610ff147816 */ /* 0x000fe20000000014 */
[----:B------:R-:W3:Y:S02]  /*10b20*/  LDL R15, [R1+0x34c] ;  /* 0x00034c00010f7983 */ /* 0x000ee40000100800 */
[----:B------:R-:W-:Y:S01]  /*10b30*/  IMAD.X R17, R12, 0x1, R0, P1 ;  /* 0x000000010c117824 */ /* 0x000fe200008e0600 */
[----:B------:R-:W-:Y:S01]  /*10b40*/  PRMT R21, RZ, 0x7610, R21 ;  /* 0x00007610ff157816 */ /* 0x000fe20000000015 */
[----:B------:R-:W4:Y:S04]  /*10b50*/  LDL R12, [R1+0x538] ;  /* 0x00053800010c7983 */ /* 0x000f280000100800 */
[----:B------:R0:W4:Y:S04]  /*10b60*/  @!P0 LDG.E.U16 R3, desc[UR8][R16.64] ;  /* 0x0000000810038981 */ /* 0x000128000c1e1500 */
[----:B------:R-:W0:Y:S02]  /*10b70*/  LDL R17, [R1+0x768] ;  /* 0x0007680001117983 */ /* 0x000e240000100800 */
[----:B0-----:R-:W-:-:S05]  /*10b80*/  IADD3 R16, P1, R17, R2, RZ ;  /* 0x0000000211107210 */ /* 0x001fca0007f3e0ff */
[----:B------:R-:W-:Y:S01]  /*10b90*/  IMAD.X R17, R28, 0x1, R0, P1 ;  /* 0x000000011c117824 */ /* 0x000fe200008e0600 */
[----:B------:R-:W-:Y:S01]  /*10ba0*/  PRMT R22, RZ, 0x7610, R22 ;  /* 0x00007610ff167816 */ /* 0x000fe20000000016 */
[----:B------:R-:W4:Y:S04]  /*10bb0*/  LDL R28, [R1+0x324] ;  /* 0x00032400011c7983 */ /* 0x000f280000100800 */
[----:B------:R0:W4:Y:S02]  /*10bc0*/  @!P0 LDG.E.U16 R20, desc[UR8][R16.64] ;  /* 0x0000000810148981 */ /* 0x000124000c1e1500 */
[----:B0-----:R-:W-:Y:S02]  /*10bd0*/  IADD3 R16, P1, R19, R2, RZ ;  /* 0x0000000213107210 */ /* 0x001fe40007f3e0ff */
[----:B------:R-:W-:Y:S01]  /*10be0*/  PRMT R24, RZ, 0x7610, R24 ;  /* 0x00007610ff187816 */ /* 0x000fe20000000018 */
[----:B------:R-:W4:Y:S02]  /*10bf0*/  LDL R19, [R1+0x518] ;  /* 0x0005180001137983 */ /* 0x000f240000100800 */
[----:B--2---:R-:W-:-:S02]  /*10c00*/  IMAD.X R17, R18, 0x1, R0, P1 ;  /* 0x0000000112117824 */ /* 0x004fc400008e0600 */
[----:B------:R-:W2:Y:S04]  /*10c10*/  LDL R18, [R1+0x314] ;  /* 0x0003140001127983 */ /* 0x000ea80000100800 */
[----:B------:R0:W2:Y:S04]  /*10c20*/  @!P0 LDG.E.U16 R21, desc[UR8][R16.64] ;  /* 0x0000000810158981 */ /* 0x0000a8000c1e1500 */
[----:B------:R-:W0:Y:S02]  /*10c30*/  LDL R17, [R1+0x548] ;  /* 0x0005480001117983 */ /* 0x000e240000100800 */
[----:B0-----:R-:W-:-:S05]  /*10c40*/  IADD3 R16, P1, R17, R2, RZ ;  /* 0x0000000211107210 */ /* 0x001fca0007f3e0ff */
[----:B---3--:R-:W-:Y:S02]  /*10c50*/  IMAD.X R17, R15, 0x1, R0, P1 ;  /* 0x000000010f117824 */ /* 0x008fe400008e0600 */
[----:B------:R-:W3:Y:S04]  /*10c60*/  LDL R15, [R1+0x76c] ;  /* 0x00076c00010f7983 */ /* 0x000ee80000100800 */
[----:B------:R4:W3:Y:S04]  /*10c70*/  @!P0 LDG.E.U16 R22, desc[UR8][R16.64] ;  /* 0x0000000810168981 */ /* 0x0008e8000c1e1500 */
[----:B------:R-:W2:Y:S01]  /*10c80*/  LDL R17, [R1+0x33c] ;  /* 0x00033c0001117983 */ /* 0x000ea20000100800 */
[----:B----4-:R-:W-:-:S03]  /*10c90*/  IADD3 R16, P1, R12, R2, RZ ;  /* 0x000000020c107210 */ /* 0x010fc60007f3e0ff */
[----:B------:R-:W4:Y:S02]  /*10ca0*/  LDL R12, [R1+0x54c] ;  /* 0x00054c00010c7983 */ /* 0x000f240000100800 */
[----:B--2---:R-:W-:-:S05]  /*10cb0*/  IMAD.X R17, R17, 0x1, R0, P1 ;  /* 0x0000000111117824 */ /* 0x004fca00008e0600 */
[----:B------:R0:W2:Y:S04]  /*10cc0*/  @!P0 LDG.E.U16 R24, desc[UR8][R16.64] ;  /* 0x0000000810188981 */ /* 0x0000a8000c1e1500 */
[----:B------:R-:W0:Y:S01]  /*10cd0*/  LDL R17, [R1+0x528] ;  /* 0x0005280001117983 */ /* 0x000e220000100800 */
[----:B------:R-:W-:Y:S02]  /*10ce0*/  PRMT R25, RZ, 0x7610, R25 ;  /* 0x00007610ff197816 */ /* 0x000fe40000000019 */
[----:B------:R-:W-:Y:S02]  /*10cf0*/  PRMT R26, RZ, 0x7610, R26 ;  /* 0x00007610ff1a7816 */ /* 0x000fe4000000001a */
[----:B------:R-:W-:Y:S02]  /*10d00*/  PRMT R29, RZ, 0x7610, R29 ;  /* 0x00007610ff1d7816 */ /* 0x000fe4000000001d */
[----:B0-----:R-:W-:-:S05]  /*10d10*/  IADD3 R16, P1, R17, R2, RZ ;  /* 0x0000000211107210 */ /* 0x001fca0007f3e0ff */
[--C-:B------:R-:W-:Y:S02]  /*10d20*/  IMAD.X R17, R28, 0x1, R0.reuse, P1 ;  /* 0x000000011c117824 */ /* 0x100fe400008e0600 */
[----:B------:R-:W2:Y:S04]  /*10d30*/  LDL R28, [R1+0x2f4] ;  /* 0x0002f400011c7983 */ /* 0x000ea80000100800 */
[----:B------:R0:W2:Y:S02]  /*10d40*/  @!P0 LDG.E.U16 R25, desc[UR8][R16.64] ;  /* 0x0000000810198981 */ /* 0x0000a4000c1e1500 */
[----:B0-----:R-:W-:Y:S02]  /*10d50*/  IADD3 R16, P1, R19, R2, RZ ;  /* 0x0000000213107210 */ /* 0x001fe40007f3e0ff */
[----:B------:R-:W2:Y:S03]  /*10d60*/  LDL R19, [R1+0x304] ;  /* 0x0003040001137983 */ /* 0x000ea60000100800 */
[----:B------:R-:W-:-:S02]  /*10d70*/  IMAD.X R17, R18, 0x1, R0, P1 ;  /* 0x0000000112117824 */ /* 0x000fc400008e0600 */
[----:B------:R-:W2:Y:S04]  /*10d80*/  LDL R18, [R1+0x508] ;  /* 0x0005080001127983 */ /* 0x000ea80000100800 */
[----:B------:R3:W2:Y:S02]  /*10d90*/  @!P0 LDG.E.U16 R26, desc[UR8][R16.64] ;  /* 0x00000008101a8981 */ /* 0x0006a4000c1e1500 */
[----:B---3--:R-:W-:-:S05]  /*10da0*/  IADD3 R16, P1, R15, R2, RZ ;  /* 0x000000020f107210 */ /* 0x008fca0007f3e0ff */
[----:B----4-:R-:W-:-:S05]  /*10db0*/  IMAD.X R17, R12, 0x1, R0, P1 ;  /* 0x000000010c117824 */ /* 0x010fca00008e0600 */
[----:B------:R0:W3:Y:S04]  /*10dc0*/  @!P0 LDG.E.U16 R29, desc[UR8][R16.64] ;  /* 0x00000008101d8981 */ /* 0x0000e8000c1e1500 */
[----:B------:R-:W0:Y:S01]  /*10dd0*/  LDL R17, [R1+0x510] ;  /* 0x0005100001117983 */ /* 0x000e220000100800 */
[----:B------:R-:W-:Y:S02]  /*10de0*/  PRMT R23, RZ, 0x7610, R23 ;  /* 0x00007610ff177816 */ /* 0x000fe40000000017 */
[----:B0-----:R-:W-:-:S05]  /*10df0*/  IADD3 R16, P1, R17, R2, RZ ;  /* 0x0000000211107210 */ /* 0x001fca0007f3e0ff */
[----:B--2---:R-:W-:Y:S01]  /*10e00*/  IMAD.X R17, R19, 0x1, R0, P1 ;  /* 0x0000000113117824 */ /* 0x004fe200008e0600 */
[----:B------:R-:W-:-:S04]  /*10e10*/  IADD3 R18, P1, R18, R2, RZ ;  /* 0x0000000212127210 */ /* 0x000fc80007f3e0ff */
[----:B------:R0:W2:Y:S01]  /*10e20*/  @!P0 LDG.E.U16 R23, desc[UR8][R16.64] ;  /* 0x0000000810178981 */ /* 0x0000a2000c1e1500 */
[----:B------:R-:W-:Y:S01]  /*10e30*/  IMAD.X R19, R28, 0x1, R0, P1 ;  /* 0x000000011c137824 */ /* 0x000fe200008e0600 */
[----:B------:R-:W1:Y:S01]  /*10e40*/  S2R R15, SR_TID.X ;  /* 0x00000000000f7919 */ /* 0x000e620000002100 */
[----:B------:R-:W4:Y:S01]  /*10e50*/  S2UR UR5, SR_CgaCtaId ;  /* 0x00000000000579c3 */ /* 0x000f220000008800 */
[----:B------:R-:W-:Y:S01]  /*10e60*/  UMOV UR4, 0x400 ;  /* 0x0000040000047882 */ /* 0x000fe20000000000 */
[----:B------:R-:W3:Y:S01]  /*10e70*/  LDL R28, [R1+0x4f0] ;  /* 0x0004f000011c7983 */ /* 0x000ee20000100800 */
[----:B0-----:R-:W-:-:S06]  /*10e80*/  PRMT R17, RZ, 0x7610, R17 ;  /* 0x00007610ff117816 */ /* 0x001fcc0000000011 */
[----:B------:R0:W2:Y:S04]  /*10e90*/  @!P0 LDG.E.U16 R17, desc[UR8][R18.64] ;  /* 0x0000000812118981 */ /* 0x0000a8000c1e1500 */
[----:B------:R-:W0:Y:S02]  /*10ea0*/  LDL R19, [R1+0x500] ;  /* 0x0005000001137983 */ /* 0x000e240000100800 */
[----:B0-----:R-:W-:Y:S02]  /*10eb0*/  IADD3 R18, P1, R19, R2, RZ ;  /* 0x0000000213127210 */ /* 0x001fe40007f3e0ff */
[----:B------:R-:W3:Y:S01]  /*10ec0*/  LDL R19, [R1+0x2e4] ;  /* 0x0002e40001137983 */ /* 0x000ee20000100800 */
[----:B-1----:R-:W-:Y:S01]  /*10ed0*/  SHF.R.S32.HI R12, RZ, 0x6, R15 ;  /* 0x00000006ff0c7819 */ /* 0x002fe2000001140f */
[----:B------:R-:W-:Y:S01]  /*10ee0*/  IMAD.SHL.U32 R15, R15, 0x2, RZ ;  /* 0x000000020f0f7824 */ /* 0x000fe200078e00ff */
[----:B------:R-:W-:-:S02]  /*10ef0*/  PRMT R16, RZ, 0x7610, R16 ;  /* 0x00007610ff107816 */ /* 0x000fc40000000010 */
[----:B------:R-:W-:Y:S01]  /*10f00*/  SGXT R12, R12, 0x1 ;  /* 0x000000010c0c781a */ /* 0x000fe20000000200 */
[----:B----4-:R-:W-:-:S03]  /*10f10*/  ULEA UR4, UR5, UR4, 0x18 ;  /* 0x0000000405047291 */ /* 0x010fc6000f8ec03f */
[----:B------:R-:W-:-:S04]  /*10f20*/  LOP3.LUT R12, R12, 0x90, RZ, 0xc0, !PT ;  /* 0x000000900c0c7812 */ /* 0x000fc800078ec0ff */
[----:B------:R-:W-:Y:S02]  /*10f30*/  LOP3.LUT R12, R12, 0x7e, R15, 0x78, !PT ;  /* 0x0000007e0c0c7812 */ /* 0x000fe400078e780f */
[----:B------:R-:W4:Y:S04]  /*10f40*/  LDL R15, [R1+0x2c4] ;  /* 0x0002c400010f7983 */ /* 0x000f280000100800 */
[----:B------:R0:W-:Y:S04]  /*10f50*/  STS.U16 [R12+UR4+0x8400], R7 ;  /* 0x008400070c007988 */ /* 0x0001e80008000404 */
[----:B0-----:R-:W2:Y:S01]  /*10f60*/  LDL R7, [R1+0x2d4] ;  /* 0x0002d40001077983 */ /* 0x001ea20000100800 */
[----:B---3--:R-:W-:-:S05]  /*10f70*/  IMAD.X R19, R19, 0x1, R0, P1 ;  /* 0x0000000113137824 */ /* 0x008fca00008e0600 */
[----:B------:R0:W3:Y:S04]  /*10f80*/  @!P0 LDG.E.U16 R16, desc[UR8][R18.64] ;  /* 0x0000000812108981 */ /* 0x0000e8000c1e1500 */
[----:B------:R-:W0:Y:S04]  /*10f90*/  LDL R19, [R1+0x4f8] ;  /* 0x0004f80001137983 */ /* 0x000e280000100800 */
[----:B------:R1:W-:Y:S04]  /*10fa0*/  STS.U16 [R12+UR4+0x8600], R4 ;  /* 0x008600040c007988 */ /* 0x0003e80008000404 */
[----:B------:R-:W-:Y:S01]  /*10fb0*/  STS.U16 [R12+UR4+0x8000], R13 ;  /* 0x0080000d0c007988 */ /* 0x000fe20008000404 */
[----:B-1----:R-:W-:-:S03]  /*10fc0*/  LOP3.LUT R4, R12, 0x20, RZ, 0x3c, !PT ;  /* 0x000000200c047812 */ /* 0x002fc600078e3cff */
[----:B------:R1:W-:Y:S04]  /*10fd0*/  STS.U16 [R12+UR4+0x8200], R11 ;  /* 0x0082000b0c007988 */ /* 0x0003e80008000404 */
[----:B------:R4:W-:Y:S01]  /*10fe0*/  STS.U16 [R4+UR4+0x8100], R6 ;  /* 0x0081000604007988 */ /* 0x0009e20008000404 */
[----:B-1----:R-:W-:Y:S02]  /*10ff0*/  PRMT R11, RZ, 0x7610, R11 ;  /* 0x00007610ff0b7816 */ /* 0x002fe4000000000b */
[----:B0-----:R-:W-:-:S05]  /*11000*/  IADD3 R18, P1, R19, R2, RZ ;  /* 0x0000000213127210 */ /* 0x001fca0007f3e0ff */
[--C-:B--2---:R-:W-:Y:S01]  /*11010*/  IMAD.X R19, R7, 0x1, R0.reuse, P1 ;  /* 0x0000000107137824 */ /* 0x104fe200008e0600 */
[----:B----4-:R-:W-:Y:S01]  /*11020*/  IADD3 R6, P1, R28, R2, RZ ;  /* 0x000000021c067210 */ /* 0x010fe20007f3e0ff */
[----:B------:R0:W-:Y:S04]  /*11030*/  STS.U16 [R4+UR4+0x8300], R10 ;  /* 0x0083000a04007988 */ /* 0x0001e80008000404 */
[----:B------:R-:W-:Y:S01]  /*11040*/  IMAD.X R7, R15, 0x1, R0, P1 ;  /* 0x000000010f077824 */ /* 0x000fe200008e0600 */
[----:B------:R1:W-:Y:S04]  /*11050*/  STS.U16 [R4+UR4+0x8500], R9 ;  /* 0x0085000904007988 */ /* 0x0003e80008000404 */
[----:B------:R2:W4:Y:S01]  /*11060*/  @!P0 LDG.E.U16 R11, desc[UR8][R6.64] ;  /* 0x00000008060b8981 */ /* 0x000522000c1e1500 */
[----:B0-----:R-:W-:-:S03]  /*11070*/  PRMT R10, RZ, 0x7610, R10 ;  /* 0x00007610ff0a7816 */ /* 0x001fc6000000000a */
[----:B------:R-:W3:Y:S04]  /*11080*/  LDL R28, [R1+0x294] ;  /* 0x00029400011c7983 */ /* 0x000ee80000100800 */
[----:B------:R-:W4:Y:S04]  /*11090*/  LDL R15, [R1+0x4d0] ;  /* 0x0004d000010f7983 */ /* 0x000f280000100800 */
[----:B------:R-:W2:Y:S02]  /*110a0*/  LDL R7, [R1+0x4e8] ;  /* 0x0004e80001077983 */ /* 0x000ea40000100800 */
[----:B--2---:R-:W-:-:S02]  /*110b0*/  IADD3 R6, P1, R7, R2, RZ ;  /* 0x0000000207067210 */ /* 0x004fc40007f3e0ff */
[----:B------:R-:W2:Y:S03]  /*110c0*/  LDL R7, [R1+0x2b4] ;  /* 0x0002b40001077983 */ /* 0x000ea60000100800 */
[----:B--2---:R-:W-:-:S05]  /*110d0*/  IMAD.X R7, R7, 0x1, R0, P1 ;  /* 0x0000000107077824 */ /* 0x004fca00008e0600 */
[----:B------:R0:W2:Y:S04]  /*110e0*/  @!P0 LDG.E.U16 R10, desc[UR8][R6.64] ;  /* 0x00000008060a8981 */ /* 0x0000a8000c1e1500 */
[----:B------:R-:W0:Y:S02]  /*110f0*/  LDL R7, [R1+0x4e0] ;  /* 0x0004e00001077983 */ /* 0x000e240000100800 */
[----:B0-----:R-:W-:Y:S02]  /*11100*/  IADD3 R6, P1, R7, R2, RZ ;  /* 0x0000000207067210 */ /* 0x001fe40007f3e0ff */
[----:B------:R-:W3:Y:S01]  /*11110*/  LDL R7, [R1+0x2a4] ;  /* 0x0002a40001077983 */ /* 0x000ee20000100800 */
[----:B-1----:R-:W-:Y:S02]  /*11120*/  PRMT R9, RZ, 0x7610, R9 ;  /* 0x00007610ff097816 */ /* 0x002fe40000000009 */
[----:B---3--:R-:W-:-:S05]  /*11130*/  IMAD.X R7, R7, 0x1, R0, P1 ;  /* 0x0000000107077824 */ /* 0x008fca00008e0600 */
[----:B------:R0:W3:Y:S04]  /*11140*/  @!P0 LDG.E.U16 R9, desc[UR8][R6.64] ;  /* 0x0000000806098981 */ /* 0x0000e8000c1e1500 */
[----:B------:R-:W0:Y:S04]  /*11150*/  LDL R7, [R1+0x4d8] ;  /* 0x0004d80001077983 */ /* 0x000e280000100800 */
[----:B------:R-:W-:Y:S04]  /*11160*/  STS.U16 [R4+UR4+0x8700], R8 ;  /* 0x0087000804007988 */ /* 0x000fe80008000404 */
[----:B------:R4:W-:Y:S01]  /*11170*/  STS.U16 [R12+UR4], R14 ;  /* 0x0000000e0c007988 */ /* 0x0009e20008000404 */
[----:B0-----:R-:W-:-:S05]  /*11180*/  IADD3 R6, P1, R7, R2, RZ ;  /* 0x0000000207067210 */ /* 0x001fca0007f3e0ff */
[----:B------:R-:W-:Y:S01]  /*11190*/  IMAD.X R7, R28, 0x1, R0, P1 ;  /* 0x000000011c077824 */ /* 0x000fe200008e0600 */
[----:B----4-:R-:W-:Y:S01]  /*111a0*/  IADD3 R14, P1, R15, R2, RZ ;  /* 0x000000020f0e7210 */ /* 0x010fe20007f3e0ff */
[----:B------:R-:W4:Y:S04]  /*111b0*/  LDL R28, [R1+0x254] ;  /* 0x00025400011c7983 */ /* 0x000f280000100800 */
[----:B------:R-:W2:Y:S01]  /*111c0*/  LDL R15, [R1+0x284] ;  /* 0x00028400010f7983 */ /* 0x000ea20000100800 */
[----:B------:R-:W-:-:S06]  /*111d0*/  PRMT R8, RZ, 0x7610, R8 ;  /* 0x00007610ff087816 */ /* 0x000fcc0000000008 */
[----:B------:R0:W3:Y:S02]  /*111e0*/  @!P0 LDG.E.U16 R8, desc[UR8][R6.64] ;  /* 0x0000000806088981 */ /* 0x0000e4000c1e1500 */
[----:B0-----:R-:W-:Y:S01]  /*111f0*/  PRMT R7, RZ, 0x7610, R7 ;  /* 0x00007610ff077816 */ /* 0x001fe20000000007 */
[----:B--2---:R-:W-:-:S05]  /*11200*/  IMAD.X R15, R15, 0x1, R0, P1 ;  /* 0x000000010f0f7824 */ /* 0x004fca00008e0600 */
[----:B------:R0:W2:Y:S04]  /*11210*/  @!P0 LDG.E.U16 R7, desc[UR8][R14.64] ;  /* 0x000000080e078981 */ /* 0x0000a8000c1e1500 */
[----:B------:R-:W0:Y:S02]  /*11220*/  LDL R15, [R1+0x4c8] ;  /* 0x0004c800010f7983 */ /* 0x000e240000100800 */
[----:B0-----:R-:W-:Y:S02]  /*11230*/  IADD3 R14, P1, R15, R2, RZ ;  /* 0x000000020f0e7210 */ /* 0x001fe40007f3e0ff */
[----:B------:R-:W4:Y:S01]  /*11240*/  LDL R15, [R1+0x274] ;  /* 0x00027400010f7983 */ /* 0x000f220000100800 */
[----:B------:R-:W-:Y:S02]  /*11250*/  PRMT R6, RZ, 0x7610, R6 ;  /* 0x00007610ff067816 */ /* 0x000fe40000000006 */
[----:B----4-:R-:W-:-:S05]  /*11260*/  IMAD.X R15, R15, 0x1, R0, P1 ;  /* 0x000000010f0f7824 */ /* 0x010fca00008e0600 */
[----:B------:R0:W4:Y:S04]  /*11270*/  @!P0 LDG.E.U16 R6, desc[UR8][R14.64] ;  /* 0x000000080e068981 */ /* 0x000128000c1e1500 */
[----:B------:R-:W0:Y:S01]  /*11280*/  LDL R15, [R1+0x4c0] ;  /* 0x0004c000010f7983 */ /* 0x000e220000100800 */
[----:B------:R-:W-:-:S06]  /*11290*/  PRMT R13, RZ, 0x7610, R13 ;  /* 0x00007610ff0d7816 */ /* 0x000fcc000000000d */
[----:B------:R1:W2:Y:S01]  /*112a0*/  @!P0 LDG.E.U16 R13, desc[UR8][R18.64] ;  /* 0x00000008120d8981 */ /* 0x0002a2000c1e1500 */
[----:B0-----:R-:W-:-:S03]  /*112b0*/  IADD3 R14, P1, R15, R2, RZ ;  /* 0x000000020f0e7210 */ /* 0x001fc60007f3e0ff */
[----:B------:R-:W3:Y:S01]  /*112c0*/  LDL R15, [R1+0x264] ;  /* 0x00026400010f7983 */ /* 0x000ee20000100800 */
[----:B-1----:R-:W-:Y:S01]  /*112d0*/  PRMT R18, RZ, 0x7610, R18 ;  /* 0x00007610ff127816 */ /* 0x002fe20000000012 */
[----:B---3--:R-:W-:-:S05]  /*112e0*/  IMAD.X R15, R15, 0x1, R0, P1 ;  /* 0x000000010f0f7824 */ /* 0x008fca00008e0600 */
[----:B------:R0:W3:Y:S04]  /*112f0*/  @!P0 LDG.E.U16 R18, desc[UR8][R14.64] ;  /* 0x000000080e128981 */ /* 0x0000e8000c1e1500 */
[----:B------:R-:W0:Y:S04]  /*11300*/  LDL R15, [R1+0x4b8] ;  /* 0x0004b800010f7983 */ /* 0x000e280000100800 */
[----:B------:R1:W-:Y:S02]  /*11310*/  STS.U16 [R12+UR4+0x200], R5 ;  /* 0x000200050c007988 */ /* 0x0003e40008000404 */
[----:B-1----:R-:W-:-:S02]  /*11320*/  PRMT R5, RZ, 0x7610, R5 ;  /* 0x00007610ff057816 */ /* 0x002fc40000000005 */
[----:B0-----:R-:W-:-:S05]  /*11330*/  IADD3 R14, P1, R15, R2, RZ ;  /* 0x000000020f0e7210 */ /* 0x001fca0007f3e0ff */
[----:B------:R-:W-:Y:S01]  /*11340*/  IMAD.X R15, R28, 0x1, R0, P1 ;  /* 0x000000011c0f7824 */ /* 0x000fe200008e0600 */
[----:B------:R0:W-:Y:S04]  /*11350*/  STS.U16 [R12+UR4+0x400], R3 ;  /* 0x000400030c007988 */ /* 0x0001e80008000404 */
[----:B------:R1:W3:Y:S04]  /*11360*/  @!P0 LDG.E.U16 R5, desc[UR8][R14.64] ;  /* 0x000000080e058981 */ /* 0x0002e8000c1e1500 */
[----:B------:R4:W-:Y:S04]  /*11370*/  STS.U16 [R12+UR4+0x600], R20 ;  /* 0x000600140c007988 */ /* 0x0009e80008000404 */
[----:B------:R2:W-:Y:S04]  /*11380*/  STS.U16 [R12+UR4+0xa00], R22 ;  /* 0x000a00160c007988 */ /* 0x0005e80008000404 */
[----:B------:R-:W1:Y:S04]  /*11390*/  LDL R15, [R1+0x4b0] ;  /* 0x0004b000010f7983 */ /* 0x000e680000100800 */
[----:B------:R-:W3:Y:S01]  /*113a0*/  LDL R28, [R1+0x214] ;  /* 0x00021400011c7983 */ /* 0x000ee20000100800 */
[----:B-1----:R-:W-:-:S03]  /*113b0*/  IADD3 R14, P1, R15, R2, RZ ;  /* 0x000000020f0e7210 */ /* 0x002fc60007f3e0ff */
[----:B------:R-:W4:Y:S01]  /*113c0*/  LDL R15, [R1+0x244] ;  /* 0x00024400010f7983 */ /* 0x000f220000100800 */
[----:B0-----:R-:W-:Y:S01]  /*113d0*/  PRMT R3, RZ, 0x7610, R3 ;  /* 0x00007610ff037816 */ /* 0x001fe20000000003 */
[----:B----4-:R-:W-:-:S05]  /*113e0*/  IMAD.X R15, R15, 0x1, R0, P1 ;  /* 0x000000010f0f7824 */ /* 0x010fca00008e0600 */
[----:B------:R0:W4:Y:S04]  /*113f0*/  @!P0 LDG.E.U16 R3, desc[UR8][R14.64] ;  /* 0x000000080e038981 */ /* 0x000128000c1e1500 */
[----:B------:R-:W0:Y:S02]  /*11400*/  LDL R15, [R1+0x4a8] ;  /* 0x0004a800010f7983 */ /* 0x000e240000100800 */
[----:B0-----:R-:W-:Y:S02]  /*11410*/  IADD3 R14, P1, R15, R2, RZ ;  /* 0x000000020f0e7210 */ /* 0x001fe40007f3e0ff */
[----:B------:R-:W2:Y:S01]  /*11420*/  LDL R15, [R1+0x234] ;  /* 0x00023400010f7983 */ /* 0x000ea20000100800 */
[----:B------:R-:W-:Y:S02]  /*11430*/  PRMT R20, RZ, 0x7610, R20 ;  /* 0x00007610ff147816 */ /* 0x000fe40000000014 */
[----:B--2---:R-:W-:-:S05]  /*11440*/  IMAD.X R15, R15, 0x1, R0, P1 ;  /* 0x000000010f0f7824 */ /* 0x004fca00008e0600 */
[----:B------:R0:W2:Y:S04]  /*11450*/  @!P0 LDG.E.U16 R20, desc[UR8][R14.64] ;  /* 0x000000080e148981 */ /* 0x0000a8000c1e1500 */
[----:B------:R-:W0:Y:S02]  /*11460*/  LDL R15, [R1+0x4a0] ;  /* 0x0004a000010f7983 */ /* 0x000e240000100800 */
[----:B0-----:R-:W-:Y:S02]  /*11470*/  IADD3 R14, P1, R15, R2, RZ ;  /* 0x000000020f0e7210 */ /* 0x001fe40007f3e0ff */
[----:B------:R-:W3:Y:S01]  /*11480*/  LDL R15, [R1+0x224] ;  /* 0x00022400010f7983 */ /* 0x000ee20000100800 */
[----:B------:R-:W-:Y:S02]  /*11490*/  PRMT R22, RZ, 0x7610, R22 ;  /* 0x00007610ff167816 */ /* 0x000fe40000000016 */
        /* <DEDUP_REMOVED lines=8> */
[----:B------:R1:W2:Y:S04]  /*11520*/  @!P0 LDG.E.U16 R25, desc[UR8][R14.64] ;  /* 0x000000080e198981 */ /* 0x0002a8000c1e1500 */
[----:B------:R4:W-:Y:S04]  /*11530*/  STS.U16 [R12+UR4+0xc00], R24 ;  /* 0x000c00180c007988 */ /* 0x0009e80008000404 */
[----:B------:R3:W-:Y:S04]  /*11540*/  STS.U16 [R12+UR4+0x1200], R23 ;  /* 0x001200170c007988 */ /* 0x0007e80008000404 */
[----:B------:R-:W1:Y:S04]  /*11550*/  LDL R15, [R1+0x490] ;  /* 0x00049000010f7983 */ /* 0x000e680000100800 */
[----:B------:R-:W2:Y:S01]  /*11560*/  LDL R28, [R1+0x1d4] ;  /* 0x0001d400011c7983 */ /* 0x000ea20000100800 */
[----:B-1----:R-:W-:-:S03]  /*11570*/  IADD3 R14, P1, R15, R2, RZ ;  /* 0x000000020f0e7210 */ /* 0x002fc60007f3e0ff */
[----:B------:R-:W4:Y:S01]  /*11580*/  LDL R15, [R1+0x204] ;  /* 0x00020400010f7983 */ /* 0x000f220000100800 */
[----:B0-----:R-:W-:Y:S01]  /*11590*/  PRMT R26, RZ, 0x7610, R26 ;  /* 0x00007610ff1a7816 */ /* 0x001fe2000000001a */
[----:B----4-:R-:W-:-:S05]  /*115a0*/  IMAD.X R15, R15, 0x1, R0, P1 ;  /* 0x000000010f0f7824 */ /* 0x010fca00008e0600 */
[----:B------:R0:W4:Y:S04]  /*115b0*/  @!P0 LDG.E.U16 R26, desc[UR8][R14.64] ;  /* 0x000000080e1a8981 */ /* 0x000128000c1e1500 */
[----:B------:R-:W0:Y:S02]  /*115c0*/  LDL R15, [R1+0x488] ;  /* 0x00048800010f7983 */ /* 0x000e240000100800 */
[----:B0-----:R-:W-:Y:S02]  /*115d0*/  IADD3 R14, P1, R15, R2, RZ ;  /* 0x000000020f0e7210 */ /* 0x001fe40007f3e0ff */
[----:B------:R-:W3:Y:S01]  /*115e0*/  LDL R15, [R1+0x1f4] ;  /* 0x0001f400010f7983 */ /* 0x000ee20000100800 */
[----:B------:R-:W-:Y:S02]  /*115f0*/  PRMT R24, RZ, 0x7610, R24 ;  /* 0x00007610ff187816 */ /* 0x000fe40000000018 */
[----:B---3--:R-:W-:-:S05]  /*11600*/  IMAD.X R15, R15, 0x1, R0, P1 ;  /* 0x000000010f0f7824 */ /* 0x008fca00008e0600 */
[----:B------:R0:W3:Y:S04]  /*11610*/  @!P0 LDG.E.U16 R24, desc[UR8][R14.64] ;  /* 0x000000080e188981 */ /* 0x0000e8000c1e1500 */
[----:B------:R-:W0:Y:S02]  /*11620*/  LDL R15, [R1+0x480] ;  /* 0x00048000010f7983 */ /* 0x000e240000100800 */
[----:B0-----:R-:W-:Y:S02]  /*11630*/  IADD3 R14, P1, R15, R2, RZ ;  /* 0x000000020f0e7210 */ /* 0x001fe40007f3e0ff */
[----:B------:R-:W2:Y:S01]  /*11640*/  LDL R15, [R1+0x1e4] ;  /* 0x0001e400010f7983 */ /* 0x000ea20000100800 */
[----:B------:R-:W-:Y:S02]  /*11650*/  PRMT R23, RZ, 0x7610, R23 ;  /* 0x00007610ff177816 */ /* 0x000fe40000000017 */
[----:B--2---:R-:W-:-:S05]  /*11660*/  IMAD.X R15, R15, 0x1, R0, P1 ;  /* 0x000000010f0f7824 */ /* 0x004fca00008e0600 */
[----:B------:R0:W2:Y:S04]  /*11670*/  @!P0 LDG.E.U16 R23, desc[UR8][R14.64] ;  /* 0x000000080e178981 */ /* 0x0000a8000c1e1500 */
[----:B------:R-:W0:Y:S04]  /*11680*/  LDL R15, [R1+0x478] ;  /* 0x00047800010f7983 */ /* 0x000e280000100800 */
[----:B------:R1:W-:Y:S02]  /*11690*/  STS.U16 [R12+UR4+0x800], R21 ;  /* 0x000800150c007988 */ /* 0x0003e40008000404 */
[----:B-1----:R-:W-:-:S02]  /*116a0*/  PRMT R21, RZ, 0x7610, R21 ;  /* 0x00007610ff157816 */ /* 0x002fc40000000015 */
[----:B0-----:R-:W-:-:S05]  /*116b0*/  IADD3 R14, P1, R15, R2, RZ ;  /* 0x000000020f0e7210 */ /* 0x001fca0007f3e0ff */
[----:B------:R-:W-:Y:S01]  /*116c0*/  IMAD.X R15, R28, 0x1, R0, P1 ;  /* 0x000000011c0f7824 */ /* 0x000fe200008e0600 */
[----:B------:R-:W-:Y:S01]  /*116d0*/  PRMT R19, RZ, 0x7610, R19 ;  /* 0x00007610ff137816 */ /* 0x000fe20000000013 */
[----:B------:R0:W-:Y:S04]  /*116e0*/  STS.U16 [R12+UR4+0x1a00], R11 ;  /* 0x001a000b0c007988 */ /* 0x0001e80008000404 */
[----:B------:R1:W2:Y:S04]  /*116f0*/  @!P0 LDG.E.U16 R21, desc[UR8][R14.64] ;  /* 0x000000080e158981 */ /* 0x0002a8000c1e1500 */
[----:B------:R-:W4:Y:S04]  /*11700*/  LDL R28, [R1+0x1a4] ;  /* 0x0001a400011c7983 */ /* 0x000f280000100800 */
[----:B0-----:R-:W3:Y:S04]  /*11710*/  LDL R11, [R1+0x460] ;  /* 0x00046000010b7983 */ /* 0x001ee80000100800 */
[----:B------:R-:W1:Y:S02]  /*11720*/  LDL R15, [R1+0x470] ;  /* 0x00047000010f7983 */ /* 0x000e640000100800 */
[----:B-1----:R-:W-:-:S02]  /*11730*/  IADD3 R14, P1, R15, R2, RZ ;  /* 0x000000020f0e7210 */ /* 0x002fc40007f3e0ff */
[----:B------:R-:W2:Y:S03]  /*11740*/  LDL R15, [R1+0x1c4] ;  /* 0x0001c400010f7983 */ /* 0x000ea60000100800 */
[----:B--2---:R-:W-:-:S05]  /*11750*/  IMAD.X R15, R15, 0x1, R0, P1 ;  /* 0x000000010f0f7824 */ /* 0x004fca00008e0600 */
[----:B------:R0:W2:Y:S04]  /*11760*/  @!P0 LDG.E.U16 R19, desc[UR8][R14.64] ;  /* 0x000000080e138981 */ /* 0x0000a8000c1e1500 */
[----:B------:R-:W0:Y:S02]  /*11770*/  LDL R15, [R1+0x468] ;  /* 0x00046800010f7983 */ /* 0x000e240000100800 */
[----:B0-----:R-:W-:Y:S02]  /*11780*/  IADD3 R14, P1, R15, R2, RZ ;  /* 0x000000020f0e7210 */ /* 0x001fe40007f3e0ff */
[----:B------:R-:W4:Y:S04]  /*11790*/  LDL R15, [R1+0x1b4] ;  /* 0x0001b400010f7983 */ /* 0x000f280000100800 */
[----:B------:R-:W-:Y:S04]  /*117a0*/  STS.U16 [R12+UR4+0x1c00], R10 ;  /* 0x001c000a0c007988 */ /* 0x000fe80008000404 */
[----:B------:R0:W-:Y:S04]  /*117b0*/  STS.U16 [R12+UR4+0x1600], R16 ;  /* 0x001600100c007988 */ /* 0x0001e80008000404 */
[----:B------:R1:W-:Y:S01]  /*117c0*/  STS.U16 [R12+UR4+0x1400], R17 ;  /* 0x001400110c007988 */ /* 0x0003e20008000404 */
[----:B0-----:R-:W-:-:S02]  /*117d0*/  PRMT R16, RZ, 0x7610, R16 ;  /* 0x00007610ff107816 */ /* 0x001fc40000000010 */
[----:B-1----:R-:W-:Y:S01]  /*117e0*/  PRMT R17, RZ, 0x7610, R17 ;  /* 0x00007610ff117816 */ /* 0x002fe20000000011 */
[----:B------:R0:W-:Y:S04]  /*117f0*/  STS.U16 [R12+UR4+0x1e00], R9 ;  /* 0x001e00090c007988 */ /* 0x0001e80008000404 */
[----:B0-----:R-:W2:Y:S01]  /*11800*/  LDL R9, [R1+0x1a8] ;  /* 0x0001a80001097983 */ /* 0x001ea20000100800 */
[----:B----4-:R-:W-:Y:S01]  /*11810*/  IMAD.X R15, R15, 0x1, R0, P1 ;  /* 0x000000010f0f7824 */ /* 0x010fe200008e0600 */
[----:B---3--:R-:W-:-:S04]  /*11820*/  IADD3 R10, P1, R11, R2, RZ ;  /* 0x000000020b0a7210 */ /* 0x008fc80007f3e0ff */
[----:B------:R-:W3:Y:S01]  /*11830*/  @!P0 LDG.E.U16 R17, desc[UR8][R14.64] ;  /* 0x000000080e118981 */ /* 0x000ee2000c1e1500 */
[----:B------:R-:W-:-:S03]  /*11840*/  IMAD.X R11, R28, 0x1, R0, P1 ;  /* 0x000000011c0b7824 */ /* 0x000fc600008e0600 */
[----:B------:R0:W-:Y:S04]  /*11850*/  STS.U16 [R12+UR4+0x1800], R13 ;  /* 0x0018000d0c007988 */ /* 0x0001e80008000404 */
[----:B------:R1:W4:Y:S04]  /*11860*/  @!P0 LDG.E.U16 R16, desc[UR8][R10.64] ;  /* 0x000000080a108981 */ /* 0x000328000c1e1500 */
[----:B------:R-:W2:Y:S04]  /*11870*/  LDL R14, [R1+0x198] ;  /* 0x00019800010e7983 */ /* 0x000ea80000100800 */
[----:B------:R-:W3:Y:S04]  /*11880*/  LDL R15, [R1+0x450] ;  /* 0x00045000010f7983 */ /* 0x000ee80000100800 */
[----:B------:R-:W1:Y:S01]  /*11890*/  LDL R11, [R1+0x458] ;  /* 0x00045800010b7983 */ /* 0x000e620000100800 */
[----:B0-----:R-:W-:-:S03]  /*118a0*/  PRMT R13, RZ, 0x7610, R13 ;  /* 0x00007610ff0d7816 */ /* 0x001fc6000000000d */
[----:B------:R-:W-:Y:S04]  /*118b0*/  STS.U16 [R12+UR4+0x2000], R8 ;  /* 0x002000080c007988 */ /* 0x000fe80008000404 */
[----:B------:R-:W4:Y:S04]  /*118c0*/  LDL R28, [R1+0x1b8] ;  /* 0x0001b800011c7983 */ /* 0x000f280000100800 */
[----:B------:R0:W-:Y:S04]  /*118d0*/  STS.U16 [R12+UR4+0x2200], R7 ;  /* 0x002200070c007988 */ /* 0x0001e80008000404 */
[----:B0-----:R-:W4:Y:S01]  /*118e0*/  LDL R7, [R1+0x440] ;  /* 0x0004400001077983 */ /* 0x001f220000100800 */
[----:B-1----:R-:W-:-:S05]  /*118f0*/  IADD3 R10, P1, R11, R2, RZ ;  /* 0x000000020b0a7210 */ /* 0x002fca0007f3e0ff */
[--C-:B--2---:R-:W-:Y:S01]  /*11900*/  IMAD.X R11, R14, 0x1, R0.reuse, P1 ;  /* 0x000000010e0b7824 */ /* 0x104fe200008e0600 */
[----:B---3--:R-:W-:Y:S01]  /*11910*/  IADD3 R8, P1, R15, R2, RZ ;  /* 0x000000020f087210 */ /* 0x008fe20007f3e0ff */
[----:B------:R0:W-:Y:S04]  /*11920*/  STS.U16 [R12+UR4+0x2400], R6 ;  /* 0x002400060c007988 */ /* 0x0001e80008000404 */
[----:B------:R1:W2:Y:S01]  /*11930*/  @!P0 LDG.E.U16 R13, desc[UR8][R10.64] ;  /* 0x000000080a0d8981 */ /* 0x0002a2000c1e1500 */
[----:B------:R-:W-:-:S03]  /*11940*/  IMAD.X R9, R9, 0x1, R0, P1 ;  /* 0x0000000109097824 */ /* 0x000fc600008e0600 */
[----:B------:R-:W3:Y:S04]  /*11950*/  LDL R15, [R1+0x438] ;  /* 0x00043800010f7983 */ /* 0x000ee80000100800 */
[----:B------:R-:W2:Y:S01]  /*11960*/  LDL R14, [R1+0x1d8] ;  /* 0x0001d800010e7983 */ /* 0x000ea20000100800 */
[----:B-1----:R-:W-:-:S06]  /*11970*/  PRMT R11, RZ, 0x7610, R11 ;  /* 0x00007610ff0b7816 */ /* 0x002fcc000000000b */
[----:B------:R1:W2:Y:S04]  /*11980*/  @!P0 LDG.E.U16 R11, desc[UR8][R8.64] ;  /* 0x00000008080b8981 */ /* 0x0002a8000c1e1500 */
[----:B------:R-:W1:Y:S01]  /*11990*/  LDL R9, [R1+0x448] ;  /* 0x0004480001097983 */ /* 0x000e620000100800 */
[----:B------:R-:W-:Y:S02]  /*119a0*/  PRMT R10, RZ, 0x7610, R10 ;  /* 0x00007610ff0a7816 */ /* 0x000fe4000000000a */
[----:B-1----:R-:W-:-:S05]  /*119b0*/  IADD3 R8, P1, R9, R2, RZ ;  /* 0x0000000209087210 */ /* 0x002fca0007f3e0ff */
[----:B----4-:R-:W-:Y:S01]  /*119c0*/  IMAD.X R9, R28, 0x1, R0, P1 ;  /* 0x000000011c097824 */ /* 0x010fe200008e0600 */
[----:B0-----:R-:W-:Y:S01]  /*119d0*/  IADD3 R6, P1, R7, R2, RZ ;  /* 0x0000000207067210 */ /* 0x001fe20007f3e0ff */
[----:B------:R-:W4:Y:S04]  /*119e0*/  LDL R28, [R1+0x1e8] ;  /* 0x0001e800011c7983 */ /* 0x000f280000100800 */
[----:B------:R-:W3:Y:S04]  /*119f0*/  LDL R7, [R1+0x1c8] ;  /* 0x0001c80001077983 */ /* 0x000ee80000100800 */
[----:B------:R0:W4:Y:S02]  /*11a00*/  @!P0 LDG.E.U16 R10, desc[UR8][R8.64] ;  /* 0x00000008080a8981 */ /* 0x000124000c1e1500 */
[----:B0-----:R-:W-:-:S02]  /*11a10*/  PRMT R9, RZ, 0x7610, R9 ;  /* 0x00007610ff097816 */ /* 0x001fc40000000009 */
[----:B------:R-:W-:Y:S01]  /*11a20*/  PRMT R8, RZ, 0x7610, R8 ;  /* 0x00007610ff087816 */ /* 0x000fe20000000008 */
[----:B---3--:R-:W-:-:S05]  /*11a30*/  IMAD.X R7, R7, 0x1, R0, P1 ;  /* 0x0000000107077824 */ /* 0x008fca00008e0600 */
[----:B------:R0:W3:Y:S02]  /*11a40*/  @!P0 LDG.E.U16 R9, desc[UR8][R6.64] ;  /* 0x0000000806098981 */ /* 0x0000e4000c1e1500 */
[----:B0-----:R-:W-:Y:S02]  /*11a50*/  IADD3 R6, P1, R15, R2, RZ ;  /* 0x000000020f067210 */ /* 0x001fe40007f3e0ff */
[----:B------:R0:W-:Y:S03]  /*11a60*/  STS.U16 [R12+UR4+0x2800], R5 ;  /* 0x002800050c007988 */ /* 0x0001e60008000404 */
[----:B--2---:R-:W-:Y:S01]  /*11a70*/  IMAD.X R7, R14, 0x1, R0, P1 ;  /* 0x000000010e077824 */ /* 0x004fe200008e0600 */
[----:B------:R1:W-:Y:S04]  /*11a80*/  STS.U16 [R12+UR4+0x2a00], R3 ;  /* 0x002a00030c007988 */ /* 0x0003e80008000404 */
[----:B------:R2:W3:Y:S01]  /*11a90*/  @!P0 LDG.E.U16 R8, desc[UR8][R6.64] ;  /* 0x0000000806088981 */ /* 0x0004e2000c1e1500 */
[----:B0-----:R-:W-:-:S03]  /*11aa0*/  PRMT R5, RZ, 0x7610, R5 ;  /* 0x00007610ff057816 */ /* 0x001fc60000000005 */
[----:B------:R-:W3:Y:S04]  /*11ab0*/  LDL R15, [R1+0x208] ;  /* 0x00020800010f7983 */ /* 0x000ee80000100800 */
[----:B------:R-:W3:Y:S04]  /*11ac0*/  LDL R14, [R1+0x418] ;  /* 0x00041800010e7983 */ /* 0x000ee80000100800 */
[----:B------:R-:W2:Y:S02]  /*11ad0*/  LDL R7, [R1+0x430] ;  /* 0x0004300001077983 */ /* 0x000ea40000100800 */
[----:B--2---:R-:W-:-:S05]  /*11ae0*/  IADD3 R6, P1, R7, R2, RZ ;  /* 0x0000000207067210 */ /* 0x004fca0007f3e0ff */
[----:B----4-:R-:W-:Y:S01]  /*11af0*/  IMAD.X R7, R28, 0x1, R0, P1 ;  /* 0x000000011c077824 */ /* 0x010fe200008e0600 */
[----:B-1----:R-:W-:Y:S01]  /*11b00*/  PRMT R3, RZ, 0x7610, R3 ;  /* 0x00007610ff037816 */ /* 0x002fe20000000003 */
[----:B------:R0:W-:Y:S04]  /*11b10*/  STS.U16 [R12+UR4+0x2600], R18 ;  /* 0x002600120c007988 */ /* 0x0001e80008000404 */
[----:B------:R1:W2:Y:S04]  /*11b20*/  @!P0 LDG.E.U16 R5, desc[UR8][R6.64] ;  /* 0x0000000806058981 */ /* 0x0002a8000c1e1500 */
[----:B------:R-:W4:Y:S04]  /*11b30*/  LDL R28, [R1+0x228] ;  /* 0x00022800011c7983 */ /* 0x000f280000100800 */
[----:B------:R-:W1:Y:S02]  /*11b40*/  LDL R7, [R1+0x428] ;  /* 0x0004280001077983 */ /* 0x000e640000100800 */
[----:B-1----:R-:W-:-:S02]  /*11b50*/  IADD3 R6, P1, R7, R2, RZ ;  /* 0x0000000207067210 */ /* 0x002fc40007f3e0ff */
[----:B------:R-:W3:Y:S03]  /*11b60*/  LDL R7, [R1+0x1f8] ;  /* 0x0001f80001077983 */ /* 0x000ee60000100800 */
[----:B---3--:R-:W-:-:S05]  /*11b70*/  IMAD.X R7, R7, 0x1, R0, P1 ;  /* 0x0000000107077824 */ /* 0x008fca00008e0600 */
[----:B------:R1:W3:Y:S04]  /*11b80*/  @!P0 LDG.E.U16 R3, desc[UR8][R6.64] ;  /* 0x0000000806038981 */ /* 0x0002e8000c1e1500 */
[----:B------:R-:W1:Y:S01]  /*11b90*/  LDL R7, [R1+0x420] ;  /* 0x0004200001077983 */ /* 0x000e620000100800 */
[----:B0-----:R-:W-:Y:S02]  /*11ba0*/  PRMT R18, RZ, 0x7610, R18 ;  /* 0x00007610ff127816 */ /* 0x001fe40000000012 */
[----:B-1----:R-:W-:-:S05]  /*11bb0*/  IADD3 R6, P1, R7, R2, RZ ;  /* 0x0000000207067210 */ /* 0x002fca0007f3e0ff */
[----:B------:R-:W-:Y:S02]  /*11bc0*/  IMAD.X R7, R15, 0x1, R0, P1 ;  /* 0x000000010f077824 */ /* 0x000fe400008e0600 */
[----:B------:R-:W2:Y:S01]  /*11bd0*/  LDL R15, [R1+0x218] ;  /* 0x00021800010f7983 */ /* 0x000ea20000100800 */
[----:B------:R-:W-:-:S03]  /*11be0*/  IADD3 R14, P1, R14, R2, RZ ;  /* 0x000000020e0e7210 */ /* 0x000fc60007f3e0ff */
[----:B------:R0:W3:Y:S02]  /*11bf0*/  @!P0 LDG.E.U16 R18, desc[UR8][R6.64] ;  /* 0x0000000806128981 */ /* 0x0000e4000c1e1500 */
[----:B0-----:R-:W-:Y:S01]  /*11c00*/  PRMT R6, RZ, 0x7610, R6 ;  /* 0x00007610ff067816 */ /* 0x001fe20000000006 */
[----:B--2---:R-:W-:-:S05]  /*11c10*/  IMAD.X R15, R15, 0x1, R0, P1 ;  /* 0x000000010f0f7824 */ /* 0x004fca00008e0600 */
[----:B------:R0:W2:Y:S04]  /*11c20*/  @!P0 LDG.E.U16 R6, desc[UR8][R14.64] ;  /* 0x000000080e068981 */ /* 0x0000a8000c1e1500 */
[----:B------:R-:W0:Y:S01]  /*11c30*/  LDL R15, [R1+0x410] ;  /* 0x00041000010f7983 */ /* 0x000e220000100800 */
[----:B------:R-:W-:Y:S02]  /*11c40*/  PRMT R7, RZ, 0x7610, R7 ;  /* 0x00007610ff077816 */ /* 0x000fe40000000007 */
[----:B0-----:R-:W-:-:S05]  /*11c50*/  IADD3 R14, P1, R15, R2, RZ ;  /* 0x000000020f0e7210 */ /* 0x001fca0007f3e0ff */
[----:B----4-:R-:W-:Y:S01]  /*11c60*/  IMAD.X R15, R28, 0x1, R0, P1 ;  /* 0x000000011c0f7824 */ /* 0x010fe200008e0600 */
[----:B------:R-:W-:Y:S01]  /*11c70*/  PRMT R27, RZ, 0x7610, R27 ;  /* 0x00007610ff1b7816 */ /* 0x000fe2000000001b */
[----:B------:R0:W-:Y:S04]  /*11c80*/  STS.U16 [R12+UR4+0x3200], R26 ;  /* 0x0032001a0c007988 */ /* 0x0001e80008000404 */
[----:B------:R1:W4:Y:S04]  /*11c90*/  @!P0 LDG.E.U16 R7, desc[UR8][R14.64] ;  /* 0x000000080e078981 */ /* 0x000328000c1e1500 */
[----:B------:R3:W-:Y:S04]  /*11ca0*/  STS.U16 [R12+UR4+0x3000], R25 ;  /* 0x003000190c007988 */ /* 0x0007e80008000404 */
[----:B------:R-:W2:Y:S04]  /*11cb0*/  LDL R28, [R1+0x268] ;  /* 0x00026800011c7983 */ /* 0x000ea80000100800 */
[----:B------:R-:W1:Y:S02]  /*11cc0*/  LDL R15, [R1+0x408] ;  /* 0x00040800010f7983 */ /* 0x000e640000100800 */
[----:B-1----:R-:W-:-:S02]  /*11cd0*/  IADD3 R14, P1, R15, R2, RZ ;  /* 0x000000020f0e7210 */ /* 0x002fc40007f3e0ff */
[----:B------:R-:W3:Y:S03]  /*11ce0*/  LDL R15, [R1+0x238] ;  /* 0x00023800010f7983 */ /* 0x000ee60000100800 */
[----:B---3--:R-:W-:-:S05]  /*11cf0*/  IMAD.X R15, R15, 0x1, R0, P1 ;  /* 0x000000010f0f7824 */ /* 0x008fca00008e0600 */
[----:B------:R1:W3:Y:S04]  /*11d00*/  @!P0 LDG.E.U16 R27, desc[UR8][R14.64] ;  /* 0x000000080e1b8981 */ /* 0x0002e8000c1e1500 */
[----:B------:R-:W1:Y:S02]  /*11d10*/  LDL R15, [R1+0x400] ;  /* 0x00040000010f7983 */ /* 0x000e640000100800 */
[----:B-1----:R-:W-:Y:S02]  /*11d20*/  IADD3 R14, P1, R15, R2, RZ ;  /* 0x000000020f0e7210 */ /* 0x002fe40007f3e0ff */
[----:B------:R-:W4:Y:S01]  /*11d30*/  LDL R15, [R1+0x248] ;  /* 0x00024800010f7983 */ /* 0x000f220000100800 */
[----:B0-----:R-:W-:Y:S02]  /*11d40*/  PRMT R26, RZ, 0x7610, R26 ;  /* 0x00007610ff1a7816 */ /* 0x001fe4000000001a */
        /* <DEDUP_REMOVED lines=20> */
[----:B------:R-:W3:Y:S01]  /*11e90*/  LDL R15, [R1+0x278] ;  /* 0x00027800010f7983 */ /* 0x000ee20000100800 */
[----:B0-----:R-:W-:Y:S01]  /*11ea0*/  PRMT R23, RZ, 0x7610, R23 ;  /* 0x00007610ff177816 */ /* 0x001fe20000000017 */
[----:B---3--:R-:W-:-:S05]  /*11eb0*/  IMAD.X R15, R15, 0x1, R0, P1 ;  /* 0x000000010f0f7824 */ /* 0x008fca00008e0600 */
[----:B------:R0:W3:Y:S04]  /*11ec0*/  @!P0 LDG.E.U16 R23, desc[UR8][R14.64] ;  /* 0x000000080e178981 */ /* 0x0000e8000c1e1500 */
[----:B------:R-:W0:Y:S02]  /*11ed0*/  LDL R15, [R1+0x3e0] ;  /* 0x0003e000010f7983 */ /* 0x000e240000100800 */
[----:B0-----:R-:W-:Y:S02]  /*11ee0*/  IADD3 R14, P1, R15, R2, RZ ;  /* 0x000000020f0e7210 */ /* 0x001fe40007f3e0ff */
[----:B------:R-:W4:Y:S01]  /*11ef0*/  LDL R15, [R1+0x288] ;  /* 0x00028800010f7983 */ /* 0x000f220000100800 */
[----:B------:R-:W-:Y:S02]  /*11f00*/  PRMT R22, RZ, 0x7610, R22 ;  /* 0x00007610ff167816 */ /* 0x000fe40000000016 */
        /* <DEDUP_REMOVED lines=16> */
[----:B------:R-:W4:Y:S04]  /*12010*/  LDL R28, [R1+0x2d8] ;  /* 0x0002d800011c7983 */ /* 0x000f280000100800 */
[----:B------:R-:W1:Y:S01]  /*12020*/  LDL R15, [R1+0x3c8] ;  /* 0x0003c800010f7983 */ /* 0x000e620000100800 */
[----:B0-----:R-:W-:-:S03]  /*12030*/  PRMT R17, RZ, 0x7610, R17 ;  /* 0x00007610ff117816 */ /* 0x001fc60000000011 */
[----:B---3--:R-:W3:Y:S01]  /*12040*/  LDL R11, [R1+0x3c0] ;  /* 0x0003c000010b7983 */ /* 0x008ee20000100800 */
[----:B-1----:R-:W-:-:S03]  /*12050*/  IADD3 R14, P1, R15, R2, RZ ;  /* 0x000000020f0e7210 */ /* 0x002fc60007f3e0ff */
[----:B------:R-:W2:Y:S02]  /*12060*/  LDL R15, [R1+0x2b8] ;  /* 0x0002b800010f7983 */ /* 0x000ea40000100800 */
[----:B--2---:R-:W-:-:S05]  /*12070*/  IMAD.X R15, R15, 0x1, R0, P1 ;  /* 0x000000010f0f7824 */ /* 0x004fca00008e0600 */
[----:B------:R-:W2:Y:S04]  /*12080*/  @!P0 LDG.E.U16 R17, desc[UR8][R14.64] ;  /* 0x000000080e118981 */ /* 0x000ea8000c1e1500 */
[----:B------:R-:W4:Y:S04]  /*12090*/  LDL R15, [R1+0x2c8] ;  /* 0x0002c800010f7983 */ /* 0x000f280000100800 */
[----:B------:R-:W2:Y:S04]  /*120a0*/  LDL R14, [R1+0x3b8] ;  /* 0x0003b800010e7983 */ /* 0x000ea80000100800 */
[----:B------:R3:W-:Y:S04]  /*120b0*/  STS.U16 [R12+UR4+0x4400], R10 ;  /* 0x0044000a0c007988 */ /* 0x0007e80008000404 */
[----:B------:R0:W-:Y:S01]  /*120c0*/  STS.U16 [R12+UR4+0x3e00], R16 ;  /* 0x003e00100c007988 */ /* 0x0001e20008000404 */
[----:B---3--:R-:W-:-:S02]  /*120d0*/  IADD3 R10, P1, R11, R2, RZ ;  /* 0x000000020b0a7210 */ /* 0x008fc40007f3e0ff */
[----:B0-----:R-:W-:Y:S01]  /*120e0*/  PRMT R16, RZ, 0x7610, R16 ;  /* 0x00007610ff107816 */ /* 0x001fe20000000010 */
[----:B------:R0:W-:Y:S04]  /*120f0*/  STS.U16 [R12+UR4+0x4000], R13 ;  /* 0x0040000d0c007988 */ /* 0x0001e80008000404 */
[----:B------:R1:W-:Y:S01]  /*12100*/  STS.U16 [R12+UR4+0x4600], R9 ;  /* 0x004600090c007988 */ /* 0x0003e20008000404 */
[----:B0-----:R-:W-:-:S03]  /*12110*/  PRMT R13, RZ, 0x7610, R13 ;  /* 0x00007610ff0d7816 */ /* 0x001fc6000000000d */
[----:B-1----:R-:W3:Y:S01]  /*12120*/  LDL R9, [R1+0x3b0] ;  /* 0x0003b00001097983 */ /* 0x002ee20000100800 */
[----:B----4-:R-:W-:-:S03]  /*12130*/  IMAD.X R11, R15, 0x1, R0, P1 ;  /* 0x000000010f0b7824 */ /* 0x010fc600008e0600 */
[----:B------:R-:W4:Y:S04]  /*12140*/  LDL R15, [R1+0x2f8] ;  /* 0x0002f800010f7983 */ /* 0x000f280000100800 */
[----:B------:R2:W4:Y:S02]  /*12150*/  @!P0 LDG.E.U16 R16, desc[UR8][R10.64] ;  /* 0x000000080a108981 */ /* 0x000524000c1e1500 */
[----:B--2---:R-:W-:Y:S02]  /*12160*/  IADD3 R10, P1, R14, R2, RZ ;  /* 0x000000020e0a7210 */ /* 0x004fe40007f3e0ff */
[----:B------:R-:W2:Y:S03]  /*12170*/  LDL R14, [R1+0x3a0] ;  /* 0x0003a000010e7983 */ /* 0x000ea60000100800 */
[----:B------:R-:W-:-:S02]  /*12180*/  IMAD.X R11, R28, 0x1, R0, P1 ;  /* 0x000000011c0b7824 */ /* 0x000fc400008e0600 */
[----:B------:R-:W2:Y:S04]  /*12190*/  LDL R28, [R1+0x308] ;  /* 0x00030800011c7983 */ /* 0x000ea80000100800 */
[----:B------:R0:W2:Y:S04]  /*121a0*/  @!P0 LDG.E.U16 R13, desc[UR8][R10.64] ;  /* 0x000000080a0d8981 */ /* 0x0000a8000c1e1500 */
[----:B------:R-:W4:Y:S04]  /*121b0*/  LDL R10, [R1+0x2e8] ;  /* 0x0002e800010a7983 */ /* 0x000f280000100800 */
[----:B------:R-:W0:Y:S04]  /*121c0*/  LDL R11, [R1+0x3a8] ;  /* 0x0003a800010b7983 */ /* 0x000e280000100800 */
[----:B------:R3:W-:Y:S04]  /*121d0*/  STS.U16 [R12+UR4+0x4800], R8 ;  /* 0x004800080c007988 */ /* 0x0007e80008000404 */
[----:B------:R1:W-:Y:S01]  /*121e0*/  STS.U16 [R12+UR4+0x3a00], R19 ;  /* 0x003a00130c007988 */ /* 0x0003e20008000404 */
[----:B---3--:R-:W-:-:S02]  /*121f0*/  IADD3 R8, P1, R9, R2, RZ ;  /* 0x0000000209087210 */ /* 0x008fc40007f3e0ff */
[----:B-1----:R-:W-:Y:S01]  /*12200*/  PRMT R19, RZ, 0x7610, R19 ;  /* 0x00007610ff137816 */ /* 0x002fe20000000013 */
[----:B------:R1:W-:Y:S02]  /*12210*/  STS.U16 [R12+UR4+0x4c00], R3 ;  /* 0x004c00030c007988 */ /* 0x0003e40008000404 */
[----:B-1----:R-:W-:Y:S01]  /*12220*/  PRMT R3, RZ, 0x7610, R3 ;  /* 0x00007610ff037816 */ /* 0x002fe20000000003 */
[----:B----4-:R-:W-:Y:S01]  /*12230*/  IMAD.X R9, R10, 0x1, R0, P1 ;  /* 0x000000010a097824 */ /* 0x010fe200008e0600 */
[----:B0-----:R-:W-:-:S04]  /*12240*/  IADD3 R10, P1, R11, R2, RZ ;  /* 0x000000020b0a7210 */ /* 0x001fc80007f3e0ff */
[----:B------:R0:W3:Y:S01]  /*12250*/  @!P0 LDG.E.U16 R19, desc[UR8][R8.64] ;  /* 0x0000000808138981 */ /* 0x0000e2000c1e1500 */
[----:B------:R-:W-:-:S03]  /*12260*/  IMAD.X R11, R15, 0x1, R0, P1 ;  /* 0x000000010f0b7824 */ /* 0x000fc600008e0600 */
[----:B------:R1:W-:Y:S04]  /*12270*/  STS.U16 [R12+UR4+0x4a00], R5 ;  /* 0x004a00050c007988 */ /* 0x0003e80008000404 */
[----:B------:R-:W4:Y:S01]  /*12280*/  LDL R15, [R1+0x330] ;  /* 0x00033000010f7983 */ /* 0x000f220000100800 */
[----:B0-----:R-:W-:-:S06]  /*12290*/  PRMT R9, RZ, 0x7610, R9 ;  /* 0x00007610ff097816 */ /* 0x001fcc0000000009 */
[----:B------:R2:W3:Y:S02]  /*122a0*/  @!P0 LDG.E.U16 R9, desc[UR8][R10.64] ;  /* 0x000000080a098981 */ /* 0x0004e4000c1e1500 */
[-C--:B--2---:R-:W-:Y:S02]  /*122b0*/  IADD3 R10, P1, R14, R2.reuse, RZ ;  /* 0x000000020e0a7210 */ /* 0x084fe40007f3e0ff */
[----:B-1----:R-:W-:Y:S01]  /*122c0*/  PRMT R5, RZ, 0x7610, R5 ;  /* 0x00007610ff057816 */ /* 0x002fe20000000005 */
[----:B------:R-:W2:Y:S02]  /*122d0*/  LDL R14, [R1+0x534] ;  /* 0x00053400010e7983 */ /* 0x000ea40000100800 */
[----:B------:R-:W-:Y:S02]  /*122e0*/  IMAD.X R11, R28, 0x1, R0, P1 ;  /* 0x000000011c0b7824 */ /* 0x000fe400008e0600 */
[----:B------:R-:W3:Y:S04]  /*122f0*/  LDL R28, [R1+0x340] ;  /* 0x00034000011c7983 */ /* 0x000ee80000100800 */
[----:B------:R0:W3:Y:S04]  /*12300*/  @!P0 LDG.E.U16 R3, desc[UR8][R10.64] ;  /* 0x000000080a038981 */ /* 0x0000e8000c1e1500 */
[----:B------:R-:W0:Y:S02]  /*12310*/  LDL R11, [R1+0x398] ;  /* 0x00039800010b7983 */ /* 0x000e240000100800 */
[----:B0-----:R-:W-:-:S02]  /*12320*/  IADD3 R10, P1, R11, R2, RZ ;  /* 0x000000020b0a7210 */ /* 0x001fc40007f3e0ff */
[----:B------:R-:W4:Y:S03]  /*12330*/  LDL R11, [R1+0x318] ;  /* 0x00031800010b7983 */ /* 0x000f260000100800 */
[----:B----4-:R-:W-:-:S05]  /*12340*/  IMAD.X R11, R11, 0x1, R0, P1 ;  /* 0x000000010b0b7824 */ /* 0x010fca00008e0600 */
[----:B------:R0:W4:Y:S04]  /*12350*/  @!P0 LDG.E.U16 R5, desc[UR8][R10.64] ;  /* 0x000000080a058981 */ /* 0x000128000c1e1500 */
[----:B------:R-:W0:Y:S04]  /*12360*/  LDL R11, [R1+0x390] ;  /* 0x00039000010b7983 */ /* 0x000e280000100800 */
[----:B------:R1:W-:Y:S02]  /*12370*/  STS.U16 [R12+UR4+0x5000], R6 ;  /* 0x005000060c007988 */ /* 0x0003e40008000404 */
[----:B-1----:R-:W-:-:S02]  /*12380*/  PRMT R6, RZ, 0x7610, R6 ;  /* 0x00007610ff067816 */ /* 0x002fc40000000006 */
[----:B------:R1:W-:Y:S02]  /*12390*/  STS.U16 [R12+UR4+0x5200], R7 ;  /* 0x005200070c007988 */ /* 0x0003e40008000404 */
[----:B-1----:R-:W-:Y:S02]  /*123a0*/  PRMT R7, RZ, 0x7610, R7 ;  /* 0x00007610ff077816 */ /* 0x002fe40000000007 */
[----:B------:R1:W-:Y:S04]  /*123b0*/  STS.U16 [R12+UR4+0x5400], R27 ;  /* 0x0054001b0c007988 */ /* 0x0003e80008000404 */
[----:B-1----:R-:W4:Y:S01]  /*123c0*/  LDL R27, [R1+0x350] ;  /* 0x00035000011b7983 */ /* 0x002f220000100800 */
[----:B0-----:R-:W-:-:S05]  /*123d0*/  IADD3 R10, P1, R11, R2, RZ ;  /* 0x000000020b0a7210 */ /* 0x001fca0007f3e0ff */
[----:B------:R-:W-:Y:S01]  /*123e0*/  IMAD.X R11, R15, 0x1, R0, P1 ;  /* 0x000000010f0b7824 */ /* 0x000fe200008e0600 */
[----:B------:R-:W-:Y:S01]  /*123f0*/  PRMT R8, RZ, 0x7610, R8 ;  /* 0x00007610ff087816 */ /* 0x000fe20000000008 */
[----:B------:R-:W4:Y:S04]  /*12400*/  LDL R15, [R1+0x360] ;  /* 0x00036000010f7983 */ /* 0x000f280000100800 */
[----:B------:R2:W4:Y:S02]  /*12410*/  @!P0 LDG.E.U16 R6, desc[UR8][R10.64] ;  /* 0x000000080a068981 */ /* 0x000524000c1e1500 */
[-C--:B--2---:R-:W-:Y:S02]  /*12420*/  IADD3 R10, P1, R14, R2.reuse, RZ ;  /* 0x000000020e0a7210 */ /* 0x084fe40007f3e0ff */
[----:B------:R-:W2:Y:S03]  /*12430*/  LDL R14, [R1+0x794] ;  /* 0x00079400010e7983 */ /* 0x000ea60000100800 */
[----:B---3--:R-:W-:Y:S01]  /*12440*/  IMAD.X R11, R28, 0x1, R0, P1 ;  /* 0x000000011c0b7824 */ /* 0x008fe200008e0600 */
[----:B------:R0:W-:Y:S04]  /*12450*/  STS.U16 [R12+UR4+0x4e00], R18 ;  /* 0x004e00120c007988 */ /* 0x0001e80008000404 */
[----:B------:R1:W3:Y:S04]  /*12460*/  @!P0 LDG.E.U16 R7, desc[UR8][R10.64] ;  /* 0x000000080a078981 */ /* 0x0002e8000c1e1500 */
[----:B------:R-:W3:Y:S04]  /*12470*/  LDL R28, [R1+0x784] ;  /* 0x00078400011c7983 */ /* 0x000ee80000100800 */
[----:B------:R-:W1:Y:S02]  /*12480*/  LDL R11, [R1+0x754] ;  /* 0x00075400010b7983 */ /* 0x000e640000100800 */
[----:B-1----:R-:W-:-:S05]  /*12490*/  IADD3 R10, P1, R11, R2, RZ ;  /* 0x000000020b0a7210 */ /* 0x002fca0007f3e0ff */
[----:B----4-:R-:W-:Y:S01]  /*124a0*/  IMAD.X R11, R27, 0x1, R0, P1 ;  /* 0x000000011b0b7824 */ /* 0x010fe200008e0600 */
[----:B0-----:R-:W-:Y:S01]  /*124b0*/  PRMT R18, RZ, 0x7610, R18 ;  /* 0x00007610ff127816 */ /* 0x001fe20000000012 */
[----:B------:R-:W4:Y:S04]  /*124c0*/  LDL R27, [R1+0x774] ;  /* 0x00077400011b7983 */ /* 0x000f280000100800 */
[----:B------:R0:W4:Y:S04]  /*124d0*/  @!P0 LDG.E.U16 R8, desc[UR8][R10.64] ;  /* 0x000000080a088981 */ /* 0x000128000c1e1500 */
[----:B------:R-:W0:Y:S02]  /*124e0*/  LDL R11, [R1+0x764] ;  /* 0x00076400010b7983 */ /* 0x000e240000100800 */
[----:B0-----:R-:W-:-:S05]  /*124f0*/  IADD3 R10, P1, R11, R2, RZ ;  /* 0x000000020b0a7210 */ /* 0x001fca0007f3e0ff */
[----:B------:R-:W-:Y:S02]  /*12500*/  IMAD.X R11, R15, 0x1, R0, P1 ;  /* 0x000000010f0b7824 */ /* 0x000fe400008e0600 */
[----:B------:R-:W3:Y:S01]  /*12510*/  LDL R15, [R1+0x370] ;  /* 0x00037000010f7983 */ /* 0x000ee20000100800 */
[----:B--2---:R-:W-:-:S03]  /*12520*/  IADD3 R14, P1, R14, R2, RZ ;  /* 0x000000020e0e7210 */ /* 0x004fc60007f3e0ff */
[----:B------:R0:W2:Y:S02]  /*12530*/  @!P0 LDG.E.U16 R18, desc[UR8][R10.64] ;  /* 0x000000080a128981 */ /* 0x0000a4000c1e1500 */
[----:B0-----:R-:W-:Y:S01]  /*12540*/  PRMT R10, RZ, 0x7610, R10 ;  /* 0x00007610ff0a7816 */ /* 0x001fe2000000000a */
[----:B---3--:R-:W-:-:S05]  /*12550*/  IMAD.X R15, R15, 0x1, R0, P1 ;  /* 0x000000010f0f7824 */ /* 0x008fca00008e0600 */
[----:B------:R0:W3:Y:S04]  /*12560*/  @!P0 LDG.E.U16 R10, desc[UR8][R14.64] ;  /* 0x000000080e0a8981 */ /* 0x0000e8000c1e1500 */
[----:B------:R-:W4:Y:S01]  /*12570*/  LDL R15, [R1+0x51c] ;  /* 0x00051c00010f7983 */ /* 0x000f220000100800 */
[----:B0-----:R-:W-:Y:S02]  /*12580*/  IADD3 R14, P1, R28, R2, RZ ;  /* 0x000000021c0e7210 */ /* 0x001fe40007f3e0ff */
[----:B------:R-:W-:Y:S01]  /*12590*/  PRMT R11, RZ, 0x7610, R11 ;  /* 0x00007610ff0b7816 */ /* 0x000fe2000000000b */
[----:B------:R0:W-:Y:S04]  /*125a0*/  STS.U16 [R12+UR4+0x5c00], R23 ;  /* 0x005c00170c007988 */ /* 0x0001e80008000404 */
[----:B------:R1:W-:Y:S04]  /*125b0*/  STS.U16 [R12+UR4+0x5600], R26 ;  /* 0x0056001a0c007988 */ /* 0x0003e80008000404 */
[----:B------:R-:W2:Y:S01]  /*125c0*/  LDL R28, [R1+0x380] ;  /* 0x00038000011c7983 */ /* 0x000ea20000100800 */
[----:B----4-:R-:W-:-:S05]  /*125d0*/  IMAD.X R15, R15, 0x1, R0, P1 ;  /* 0x000000010f0f7824 */ /* 0x010fca00008e0600 */
[----:B------:R4:W3:Y:S04]  /*125e0*/  @!P0 LDG.E.U16 R11, desc[UR8][R14.64] ;  /* 0x000000080e0b8981 */ /* 0x0008e8000c1e1500 */
[----:B------:R-:W2:Y:S01]  /*125f0*/  LDL R15, [R1+0x53c] ;  /* 0x00053c00010f7983 */ /* 0x000ea20000100800 */
[----:B----4-:R-:W-:Y:S02]  /*12600*/  IADD3 R14, P1, R27, R2, RZ ;  /* 0x000000021b0e7210 */ /* 0x010fe40007f3e0ff */
[----:B0-----:R-:W-:Y:S01]  /*12610*/  PRMT R23, RZ, 0x7610, R23 ;  /* 0x00007610ff177816 */ /* 0x001fe20000000017 */
[----:B------:R0:W-:Y:S01]  /*12620*/  STS.U16 [R12+UR4+0x5800], R25 ;  /* 0x005800190c007988 */ /* 0x0001e20008000404 */
[----:B-1----:R-:W-:-:S03]  /*12630*/  PRMT R26, RZ, 0x7610, R26 ;  /* 0x00007610ff1a7816 */ /* 0x002fc6000000001a */
[----:B------:R-:W4:Y:S01]  /*12640*/  LDL R27, [R1+0x374] ;  /* 0x00037400011b7983 */ /* 0x000f220000100800 */
[----:B--2---:R-:W-:-:S05]  /*12650*/  IMAD.X R15, R15, 0x1, R0, P1 ;  /* 0x000000010f0f7824 */ /* 0x004fca00008e0600 */
[----:B------:R1:W2:Y:S04]  /*12660*/  @!P0 LDG.E.U16 R23, desc[UR8][R14.64] ;  /* 0x000000080e178981 */ /* 0x0002a8000c1e1500 */
[----:B------:R-:W1:Y:S02]  /*12670*/  LDL R15, [R1+0x790] ;  /* 0x00079000010f7983 */ /* 0x000e640000100800 */
[----:B-1----:R-:W-:Y:S02]  /*12680*/  IADD3 R14, P1, R15, R2, RZ ;  /* 0x000000020f0e7210 */ /* 0x002fe40007f3e0ff */
[----:B------:R-:W3:Y:S03]  /*12690*/  LDL R15, [R1+0x388] ;  /* 0x00038800010f7983 */ /* 0x000ee60000100800 */
[----:B---3--:R-:W-:-:S05]  /*126a0*/  IMAD.X R15, R15, 0x1, R0, P1 ;  /* 0x000000010f0f7824 */ /* 0x008fca00008e0600 */
[----:B------:R1:W3:Y:S04]  /*126b0*/  @!P0 LDG.E.U16 R26, desc[UR8][R14.64] ;  /* 0x000000080e1a8981 */ /* 0x0002e8000c1e1500 */
[----:B------:R-:W1:Y:S01]  /*126c0*/  LDL R15, [R1+0x780] ;  /* 0x00078000010f7983 */ /* 0x000e620000100800 */
[----:B0-----:R-:W-:Y:S02]  /*126d0*/  PRMT R25, RZ, 0x7610, R25 ;  /* 0x00007610ff197816 */ /* 0x001fe40000000019 */
[----:B-1----:R-:W-:-:S05]  /*126e0*/  IADD3 R14, P1, R15, R2, RZ ;  /* 0x000000020f0e7210 */ /* 0x002fca0007f3e0ff */
[----:B------:R-:W-:Y:S01]  /*126f0*/  IMAD.X R15, R28, 0x1, R0, P1 ;  /* 0x000000011c0f7824 */ /* 0x000fe200008e0600 */
[----:B------:R0:W-:Y:S04]  /*12700*/  STS.U16 [R12+UR4+0x5a00], R24 ;  /* 0x005a00180c007988 */ /* 0x0001e80008000404 */
[----:B------:R1:W3:Y:S04]  /*12710*/  @!P0 LDG.E.U16 R25, desc[UR8][R14.64] ;  /* 0x000000080e198981 */ /* 0x0002e8000c1e1500 */
[----:B------:R2:W-:Y:S04]  /*12720*/  STS.U16 [R12+UR4+0x5e00], R22 ;  /* 0x005e00160c007988 */ /* 0x0005e80008000404 */
[----:B------:R2:W-:Y:S04]  /*12730*/  STS.U16 [R12+UR4+0x6000], R21 ;  /* 0x006000150c007988 */ /* 0x0005e80008000404 */
[----:B------:R-:W1:Y:S01]  /*12740*/  LDL R15, [R1+0x770] ;  /* 0x00077000010f7983 */ /* 0x000e620000100800 */
[----:B0-----:R-:W-:-:S03]  /*12750*/  PRMT R24, RZ, 0x7610, R24 ;  /* 0x00007610ff187816 */ /* 0x001fc60000000018 */
[----:B------:R-:W3:Y:S01]  /*12760*/  LDL R28, [R1+0x540] ;  /* 0x00054000011c7983 */ /* 0x000ee20000100800 */
[----:B-1----:R-:W-:-:S05]  /*12770*/  IADD3 R14, P1, R15, R2, RZ ;  /* 0x000000020f0e7210 */ /* 0x002fca0007f3e0ff */
[----:B----4-:R-:W-:Y:S01]  /*12780*/  IMAD.X R15, R27, 0x1, R0, P1 ;  /* 0x000000011b0f7824 */ /* 0x010fe200008e0600 */
[----:B--2---:R-:W-:Y:S01]  /*12790*/  PRMT R22, RZ, 0x7610, R22 ;  /* 0x00007610ff167816 */ /* 0x004fe20000000016 */
[----:B------:R0:W-:Y:S04]  /*127a0*/  STS.U16 [R12+UR4+0x6200], R20 ;  /* 0x006200140c007988 */ /* 0x0001e80008000404 */
[----:B------:R1:W2:Y:S01]  /*127b0*/  @!P0 LDG.E.U16 R24, desc[UR8][R14.64] ;  /* 0x000000080e188981 */ /* 0x0002a2000c1e1500 */
[----:B------:R-:W-:-:S03]  /*127c0*/  PRMT R21, RZ, 0x7610, R21 ;  /* 0x00007610ff157816 */ /* 0x000fc60000000015 */
[----:B------:R-:W4:Y:S04]  /*127d0*/  LDL R27, [R1+0x530] ;  /* 0x00053000011b7983 */ /* 0x000f280000100800 */
[----:B------:R-:W1:Y:S02]  /*127e0*/  LDL R15, [R1+0x760] ;  /* 0x00076000010f7983 */ /* 0x000e640000100800 */
[----:B-1----:R-:W-:Y:S02]  /*127f0*/  IADD3 R14, P1, R15, R2, RZ ;  /* 0x000000020f0e7210 */ /* 0x002fe40007f3e0ff */
[----:B------:R-:W3:Y:S03]  /*12800*/  LDL R15, [R1+0x364] ;  /* 0x00036400010f7983 */ /* 0x000ee60000100800 */
[----:B---3--:R-:W-:-:S05]  /*12810*/  IMAD.X R15, R15, 0x1, R0, P1 ;  /* 0x000000010f0f7824 */ /* 0x008fca00008e0600 */
[----:B------:R1:W3:Y:S04]  /*12820*/  @!P0 LDG.E.U16 R22, desc[UR8][R14.64] ;  /* 0x000000080e168981 */ /* 0x0002e8000c1e1500 */
[----:B------:R-:W1:Y:S02]  /*12830*/  LDL R15, [R1+0x750] ;  /* 0x00075000010f7983 */ /* 0x000e640000100800 */
[----:B-1----:R-:W-:Y:S02]  /*12840*/  IADD3 R14, P1, R15, R2, RZ ;  /* 0x000000020f0e7210 */ /* 0x002fe40007f3e0ff */
[----:B------:R-:W2:Y:S03]  /*12850*/  LDL R15, [R1+0x354] ;  /* 0x00035400010f7983 */ /* 0x000ea60000100800 */
[----:B--2---:R-:W-:-:S05]  /*12860*/  IMAD.X R15, R15, 0x1, R0, P1 ;  /* 0x000000010f0f7824 */ /* 0x004fca00008e0600 */
[----:B------:R1:W2:Y:S04]  /*12870*/  @!P0 LDG.E.U16 R21, desc[UR8][R14.64] ;  /* 0x000000080e158981 */ /* 0x0002a8000c1e1500 */
[----:B------:R-:W4:Y:S01]  /*12880*/  LDL R15, [R1+0x344] ;  /* 0x00034400010f7983 */ /* 0x000f220000100800 */
[----:B-1----:R-:W-:Y:S02]  /*12890*/  IADD3 R14, P1, R28, R2, RZ ;  /* 0x000000021c0e7210 */ /* 0x002fe40007f3e0ff */
[----:B0-----:R-:W-:Y:S01]  /*128a0*/  PRMT R20, RZ, 0x7610, R20 ;  /* 0x00007610ff147816 */ /* 0x001fe20000000014 */
[----:B------:R0:W-:Y:S04]  /*128b0*/  STS.U16 [R12+UR4+0x6400], R17 ;  /* 0x006400110c007988 */ /* 0x0001e80008000404 */
[----:B------:R1:W-:Y:S04]  /*128c0*/  STS.U16 [R12+UR4+0x6600], R16 ;  /* 0x006600100c007988 */ /* 0x0003e80008000404 */
[----:B------:R-:W3:Y:S01]  /*128d0*/  LDL R28, [R1+0x30c] ;  /* 0x00030c00011c7983 */ /* 0x000ee20000100800 */
[----:B----4-:R-:W-:-:S05]  /*128e0*/  IMAD.X R15, R15, 0x1, R0, P1 ;  /* 0x000000010f0f7824 */ /* 0x010fca00008e0600 */
[----:B------:R4:W2:Y:S04]  /*128f0*/  @!P0 LDG.E.U16 R20, desc[UR8][R14.64] ;  /* 0x000000080e148981 */ /* 0x0008a8000c1e1500 */
[----:B------:R-:W3:Y:S01]  /*12900*/  LDL R15, [R1+0x334] ;  /* 0x00033400010f7983 */ /* 0x000ee20000100800 */
[----:B----4-:R-:W-:Y:S02]  /*12910*/  IADD3 R14, P1, R27, R2, RZ ;  /* 0x000000021b0e7210 */ /* 0x010fe40007f3e0ff */
[----:B0-----:R-:W-:Y:S01]  /*12920*/  PRMT R17, RZ, 0x7610, R17 ;  /* 0x00007610ff117816 */ /* 0x001fe20000000011 */
[----:B------:R0:W-:Y:S01]  /*12930*/  STS.U16 [R12+UR4+0x6e00], R3 ;  /* 0x006e00030c007988 */ /* 0x0001e20008000404 */
[----:B-1----:R-:W-:-:S03]  /*12940*/  PRMT R16, RZ, 0x7610, R16 ;  /* 0x00007610ff107816 */ /* 0x002fc60000000010 */
[----:B------:R-:W4:Y:S01]  /*12950*/  LDL R27, [R1+0x2fc] ;  /* 0x0002fc00011b7983 */ /* 0x000f220000100800 */
[----:B---3--:R-:W-:-:S05]  /*12960*/  IMAD.X R15, R15, 0x1, R0, P1 ;  /* 0x000000010f0f7824 */ /* 0x008fca00008e0600 */
[----:B------:R1:W3:Y:S04]  /*12970*/  @!P0 LDG.E.U16 R17, desc[UR8][R14.64] ;  /* 0x000000080e118981 */ /* 0x0002e8000c1e1500 */
[----:B------:R-:W1:Y:S02]  /*12980*/  LDL R15, [R1+0x520] ;  /* 0x00052000010f7983 */ /* 0x000e640000100800 */
[----:B-1----:R-:W-:Y:S02]  /*12990*/  IADD3 R14, P1, R15, R2, RZ ;  /* 0x000000020f0e7210 */ /* 0x002fe40007f3e0ff */
[----:B------:R-:W2:Y:S03]  /*129a0*/  LDL R15, [R1+0x31c] ;  /* 0x00031c00010f7983 */ /* 0x000ea60000100800 */
[----:B--2---:R-:W-:-:S05]  /*129b0*/  IMAD.X R15, R15, 0x1, R0, P1 ;  /* 0x000000010f0f7824 */ /* 0x004fca00008e0600 */
[----:B------:R1:W2:Y:S04]  /*129c0*/  @!P0 LDG.E.U16 R16, desc[UR8][R14.64] ;  /* 0x000000080e108981 */ /* 0x0002a8000c1e1500 */
        /* <DEDUP_REMOVED lines=53> */
[----:B------:R-:W-:Y:S04]  /*12d20*/  STS.U16 [R12+UR4+0x6800], R13 ;  /* 0x0068000d0c007988 */ /* 0x000fe80008000404 */
[----:B------:R0:W2:Y:S04]  /*12d30*/  @!P0 LDG.E.U16 R11, desc[UR8][R14.64] ;  /* 0x000000080e0b8981 */ /* 0x0000a8000c1e1500 */
[----:B------:R-:W-:Y:S04]  /*12d40*/  STS.U16 [R12+UR4+0x6a00], R19 ;  /* 0x006a00130c007988 */ /* 0x000fe80008000404 */
[----:B------:R-:W-:Y:S04]  /*12d50*/  STS.U16 [R12+UR4+0x7800], R18 ;  /* 0x007800120c007988 */ /* 0x000fe80008000404 */
[----:B------:R-:W0:Y:S04]  /*12d60*/  LDL R15, [R1+0x4d4] ;  /* 0x0004d400010f7983 */ /* 0x000e280000100800 */
[----:B------:R1:W-:Y:S04]  /*12d70*/  STS.U16 [R12+UR4+0x7e00], R23 ;  /* 0x007e00170c007988 */ /* 0x0003e80008000404 */
[----:B------:R-:W3:Y:S01]  /*12d80*/  LDL R28, [R1+0x25c] ;  /* 0x00025c00011c7983 */ /* 0x000ee20000100800 */
[----:B-1----:R-:W-:-:S02]  /*12d90*/  PRMT R12, RZ, 0x7610, R12 ;  /* 0x00007610ff0c7816 */ /* 0x002fc4000000000c */
[----:B0-----:R-:W-:-:S05]  /*12da0*/  IADD3 R14, P1, R15, R2, RZ ;  /* 0x000000020f0e7210 */ /* 0x001fca0007f3e0ff */
[----:B----4-:R-:W-:Y:S01]  /*12db0*/  IMAD.X R15, R27, 0x1, R0, P1 ;  /* 0x000000011b0f7824 */ /* 0x010fe200008e0600 */
[----:B------:R-:W-:Y:S01]  /*12dc0*/  PRMT R13, RZ, 0x7610, R13 ;  /* 0x00007610ff0d7816 */ /* 0x000fe2000000000d */
[----:B------:R0:W-:Y:S04]  /*12dd0*/  STS.U16 [R4+UR4+0x100], R26 ;  /* 0x0001001a04007988 */ /* 0x0001e80008000404 */
[----:B------:R1:W4:Y:S04]  /*12de0*/  @!P0 LDG.E.U16 R12, desc[UR8][R14.64] ;  /* 0x000000080e0c8981 */ /* 0x000328000c1e1500 */
[----:B------:R2:W-:Y:S04]  /*12df0*/  STS.U16 [R4+UR4+0x300], R25 ;  /* 0x0003001904007988 */ /* 0x0005e80008000404 */
[----:B------:R-:W4:Y:S04]  /*12e00*/  LDL R27, [R1+0x4b4] ;  /* 0x0004b400011b7983 */ /* 0x000f280000100800 */
[----:B------:R-:W1:Y:S02]  /*12e10*/  LDL R15, [R1+0x4cc] ;  /* 0x0004cc00010f7983 */ /* 0x000e640000100800 */
[----:B-1----:R-:W-:-:S02]  /*12e20*/  IADD3 R14, P1, R15, R2, RZ ;  /* 0x000000020f0e7210 */ /* 0x002fc40007f3e0ff */
[----:B------:R-:W3:Y:S03]  /*12e30*/  LDL R15, [R1+0x27c] ;  /* 0x00027c00010f7983 */ /* 0x000ee60000100800 */
[----:B---3--:R-:W-:-:S05]  /*12e40*/  IMAD.X R15, R15, 0x1, R0, P1 ;  /* 0x000000010f0f7824 */ /* 0x008fca00008e0600 */
[----:B------:R1:W3:Y:S04]  /*12e50*/  @!P0 LDG.E.U16 R13, desc[UR8][R14.64] ;  /* 0x000000080e0d8981 */ /* 0x0002e8000c1e1500 */
[----:B------:R-:W1:Y:S02]  /*12e60*/  LDL R15, [R1+0x4c4] ;  /* 0x0004c400010f7983 */ /* 0x000e640000100800 */
[----:B-1----:R-:W-:Y:S02]  /*12e70*/  IADD3 R14, P1, R15, R2, RZ ;  /* 0x000000020f0e7210 */ /* 0x002fe40007f3e0ff */
[----:B------:R-:W2:Y:S01]  /*12e80*/  LDL R15, [R1+0x26c] ;  /* 0x00026c00010f7983 */ /* 0x000ea20000100800 */
[----:B0-----:R-:W-:Y:S02]  /*12e90*/  PRMT R26, RZ, 0x7610, R26 ;  /* 0x00007610ff1a7816 */ /* 0x001fe4000000001a */
[----:B--2---:R-:W-:-:S05]  /*12ea0*/  IMAD.X R15, R15, 0x1, R0, P1 ;  /* 0x000000010f0f7824 */ /* 0x004fca00008e0600 */
[----:B------:R0:W2:Y:S04]  /*12eb0*/  @!P0 LDG.E.U16 R26, desc[UR8][R14.64] ;  /* 0x000000080e1a8981 */ /* 0x0000a8000c1e1500 */
[----:B------:R-:W0:Y:S01]  /*12ec0*/  LDL R15, [R1+0x4bc] ;  /* 0x0004bc00010f7983 */ /* 0x000e220000100800 */
[----:B------:R-:W-:Y:S02]  /*12ed0*/  PRMT R25, RZ, 0x7610, R25 ;  /* 0x00007610ff197816 */ /* 0x000fe40000000019 */
[----:B0-----:R-:W-:-:S05]  /*12ee0*/  IADD3 R14, P1, R15, R2, RZ ;  /* 0x000000020f0e7210 */ /* 0x001fca0007f3e0ff */
[----:B------:R-:W-:Y:S01]  /*12ef0*/  IMAD.X R15, R28, 0x1, R0, P1 ;  /* 0x000000011c0f7824 */ /* 0x000fe200008e0600 */
[----:B------:R-:W-:Y:S01]  /*12f00*/  PRMT R18, RZ, 0x7610, R18 ;  /* 0x00007610ff127816 */ /* 0x000fe20000000012 */
[----:B------:R0:W-:Y:S04]  /*12f10*/  STS.U16 [R4+UR4+0x500], R24 ;  /* 0x0005001804007988 */ /* 0x0001e80008000404 */
[----:B------:R4:W3:Y:S04]  /*12f20*/  @!P0 LDG.E.U16 R25, desc[UR8][R14.64] ;  /* 0x000000080e198981 */ /* 0x0008e8000c1e1500 */
[----:B------:R-:W2:Y:S04]  /*12f30*/  LDL R28, [R1+0x49c] ;  /* 0x00049c00011c7983 */ /* 0x000ea80000100800 */
[----:B------:R-:W3:Y:S01]  /*12f40*/  LDL R15, [R1+0x24c] ;  /* 0x00024c00010f7983 */ /* 0x000ee20000100800 */
[----:B----4-:R-:W-:-:S02]  /*12f50*/  IADD3 R14, P1, R27, R2, RZ ;  /* 0x000000021b0e7210 */ /* 0x010fc40007f3e0ff */
[----:B0-----:R-:W-:Y:S01]  /*12f60*/  PRMT R24, RZ, 0x7610, R24 ;  /* 0x00007610ff187816 */ /* 0x001fe20000000018 */
[----:B------:R-:W4:Y:S02]  /*12f70*/  LDL R27, [R1+0x21c] ;  /* 0x00021c00011b7983 */ /* 0x000f240000100800 */
[----:B---3--:R-:W-:-:S05]  /*12f80*/  IMAD.X R15, R15, 0x1, R0, P1 ;  /* 0x000000010f0f7824 */ /* 0x008fca00008e0600 */
[----:B------:R0:W3:Y:S04]  /*12f90*/  @!P0 LDG.E.U16 R18, desc[UR8][R14.64] ;  /* 0x000000080e128981 */ /* 0x0000e8000c1e1500 */
[----:B------:R-:W0:Y:S02]  /*12fa0*/  LDL R15, [R1+0x4ac] ;  /* 0x0004ac00010f7983 */ /* 0x000e240000100800 */
[----:B0-----:R-:W-:Y:S02]  /*12fb0*/  IADD3 R14, P1, R15, R2, RZ ;  /* 0x000000020f0e7210 */ /* 0x001fe40007f3e0ff */
[----:B------:R-:W2:Y:S03]  /*12fc0*/  LDL R15, [R1+0x23c] ;  /* 0x00023c00010f7983 */ /* 0x000ea60000100800 */
[----:B--2---:R-:W-:-:S05]  /*12fd0*/  IMAD.X R15, R15, 0x1, R0, P1 ;  /* 0x000000010f0f7824 */ /* 0x004fca00008e0600 */
[----:B------:R0:W2:Y:S04]  /*12fe0*/  @!P0 LDG.E.U16 R24, desc[UR8][R14.64] ;  /* 0x000000080e188981 */ /* 0x0000a8000c1e1500 */
[----:B------:R-:W0:Y:S02]  /*12ff0*/  LDL R15, [R1+0x4a4] ;  /* 0x0004a400010f7983 */ /* 0x000e240000100800 */
[----:B0-----:R-:W-:Y:S02]  /*13000*/  IADD3 R14, P1, R15, R2, RZ ;  /* 0x000000020f0e7210 */ /* 0x001fe40007f3e0ff */
[----:B------:R-:W4:Y:S01]  /*13010*/  LDL R15, [R1+0x22c] ;  /* 0x00022c00010f7983 */ /* 0x000f220000100800 */
[----:B------:R-:W-:-:S03]  /*13020*/  PRMT R23, RZ, 0x7610, R23 ;  /* 0x00007610ff177816 */ /* 0x000fc60000000017 */
[----:B------:R0:W-:Y:S02]  /*13030*/  STS.U16 [R4+UR4+0x700], R22 ;  /* 0x0007001604007988 */ /* 0x0001e40008000404 */
[----:B0-----:R-:W-:Y:S01]  /*13040*/  PRMT R22, RZ, 0x7610, R22 ;  /* 0x00007610ff167816 */ /* 0x001fe20000000016 */
[----:B----4-:R-:W-:-:S05]  /*13050*/  IMAD.X R15, R15, 0x1, R0, P1 ;  /* 0x000000010f0f7824 */ /* 0x010fca00008e0600 */
[----:B------:R0:W4:Y:S02]  /*13060*/  @!P0 LDG.E.U16 R23, desc[UR8][R14.64] ;  /* 0x000000080e178981 */ /* 0x000124000c1e1500 */
[----:B0-----:R-:W-:Y:S02]  /*13070*/  IADD3 R14, P1, R28, R2, RZ ;  /* 0x000000021c0e7210 */ /* 0x001fe40007f3e0ff */
[----:B------:R0:W-:Y:S03]  /*13080*/  STS.U16 [R4+UR4+0x900], R21 ;  /* 0x0009001504007988 */ /* 0x0001e60008000404 */
[----:B------:R-:W-:Y:S01]  /*13090*/  IMAD.X R15, R27, 0x1, R0, P1 ;  /* 0x000000011b0f7824 */ /* 0x000fe200008e0600 */
[----:B------:R-:W-:Y:S01]  /*130a0*/  PRMT R19, RZ, 0x7610, R19 ;  /* 0x00007610ff137816 */ /* 0x000fe20000000013 */
[----:B------:R-:W3:Y:S04]  /*130b0*/  LDL R28, [R1+0x1ec] ;  /* 0x0001ec00011c7983 */ /* 0x000ee80000100800 */
[----:B------:R1:W2:Y:S01]  /*130c0*/  @!P0 LDG.E.U16 R22, desc[UR8][R14.64] ;  /* 0x000000080e168981 */ /* 0x0002a2000c1e1500 */
[----:B0-----:R-:W-:-:S03]  /*130d0*/  PRMT R21, RZ, 0x7610, R21 ;  /* 0x00007610ff157816 */ /* 0x001fc60000000015 */
        /* <DEDUP_REMOVED lines=17> */
[----:B------:R4:W2:Y:S04]  /*131f0*/  @!P0 LDG.E.U16 R3, desc[UR8][R14.64] ;  /* 0x000000080e038981 */ /* 0x0008a8000c1e1500 */
[----:B------:R1:W-:Y:S04]  /*13200*/  STS.U16 [R4+UR4+0x1500], R6 ;  /* 0x0015000604007988 */ /* 0x0003e80008000404 */
[----:B------:R-:W3:Y:S04]  /*13210*/  LDL R28, [R1+0x464] ;  /* 0x00046400011c7983 */ /* 0x000ee80000100800 */
[----:B------:R-:W2:Y:S01]  /*13220*/  LDL R15, [R1+0x1dc] ;  /* 0x0001dc00010f7983 */ /* 0x000ea20000100800 */
[----:B----4-:R-:W-:-:S02]  /*13230*/  IADD3 R14, P1, R27, R2, RZ ;  /* 0x000000021b0e7210 */ /* 0x010fc40007f3e0ff */
[----:B0-----:R-:W-:Y:S01]  /*13240*/  PRMT R5, RZ, 0x7610, R5 ;  /* 0x00007610ff057816 */ /* 0x001fe20000000005 */
[----:B------:R-:W4:Y:S02]  /*13250*/  LDL R27, [R1+0x1ac] ;  /* 0x0001ac00011b7983 */ /* 0x000f240000100800 */
        /* <DEDUP_REMOVED lines=8> */
[----:B------:R-:W0:Y:S02]  /*132e0*/  LDL R15, [R1+0x46c] ;  /* 0x00046c00010f7983 */ /* 0x000e240000100800 */
[----:B0-----:R-:W-:Y:S02]  /*132f0*/  IADD3 R14, P1, R15, R2, RZ ;  /* 0x000000020f0e7210 */ /* 0x001fe40007f3e0ff */
[----:B------:R-:W4:Y:S04]  /*13300*/  LDL R15, [R1+0x1bc] ;  /* 0x0001bc00010f7983 */ /* 0x000f280000100800 */
[----:B------:R0:W-:Y:S02]  /*13310*/  STS.U16 [R4+UR4+0x1700], R7 ;  /* 0x0017000704007988 */ /* 0x0001e40008000404 */
[----:B0-----:R-:W-:-:S02]  /*13320*/  PRMT R7, RZ, 0x7610, R7 ;  /* 0x00007610ff077816 */ /* 0x001fc40000000007 */
[----:B------:R0:W-:Y:S02]  /*13330*/  STS.U16 [R4+UR4+0x1900], R8 ;  /* 0x0019000804007988 */ /* 0x0001e40008000404 */
[----:B0-----:R-:W-:Y:S01]  /*13340*/  PRMT R8, RZ, 0x7610, R8 ;  /* 0x00007610ff087816 */ /* 0x001fe20000000008 */
[----:B----4-:R-:W-:-:S05]  /*13350*/  IMAD.X R15, R15, 0x1, R0, P1 ;  /* 0x000000010f0f7824 */ /* 0x010fca00008e0600 */
[----:B------:R0:W4:Y:S02]  /*13360*/  @!P0 LDG.E.U16 R7, desc[UR8][R14.64] ;  /* 0x000000080e078981 */ /* 0x000124000c1e1500 */
[----:B0-----:R-:W-:Y:S02]  /*13370*/  IADD3 R14, P1, R28, R2, RZ ;  /* 0x000000021c0e7210 */ /* 0x001fe40007f3e0ff */
[----:B------:R0:W-:Y:S03]  /*13380*/  STS.U16 [R4+UR4+0x1b00], R9 ;  /* 0x001b000904007988 */ /* 0x0001e60008000404 */
[----:B------:R-:W-:Y:S01]  /*13390*/  IMAD.X R15, R27, 0x1, R0, P1 ;  /* 0x000000011b0f7824 */ /* 0x000fe200008e0600 */
[----:B------:R1:W-:Y:S04]  /*133a0*/  STS.U16 [R4+UR4+0x1d00], R10 ;  /* 0x001d000a04007988 */ /* 0x0003e80008000404 */
[----:B------:R2:W4:Y:S01]  /*133b0*/  @!P0 LDG.E.U16 R8, desc[UR8][R14.64] ;  /* 0x000000080e088981 */ /* 0x000522000c1e1500 */
[----:B0-----:R-:W-:-:S03]  /*133c0*/  PRMT R9, RZ, 0x7610, R9 ;  /* 0x00007610ff097816 */ /* 0x001fc60000000009 */
[----:B------:R-:W3:Y:S04]  /*133d0*/  LDL R28, [R1+0x1b0] ;  /* 0x0001b000011c7983 */ /* 0x000ee80000100800 */
[----:B------:R0:W-:Y:S04]  /*133e0*/  STS.U16 [R4+UR4+0x1f00], R11 ;  /* 0x001f000b04007988 */ /* 0x0001e80008000404 */
[----:B------:R-:W2:Y:S04]  /*133f0*/  LDL R15, [R1+0x45c] ;  /* 0x00045c00010f7983 */ /* 0x000ea80000100800 */
[----:B------:R-:W4:Y:S01]  /*13400*/  LDL R27, [R1+0x444] ;  /* 0x00044400011b7983 */ /* 0x000f220000100800 */
[----:B--2---:R-:W-:-:S03]  /*13410*/  IADD3 R14, P1, R15, R2, RZ ;  /* 0x000000020f0e7210 */ /* 0x004fc60007f3e0ff */
[----:B------:R-:W2:Y:S02]  /*13420*/  LDL R15, [R1+0x19c] ;  /* 0x00019c00010f7983 */ /* 0x000ea40000100800 */
[----:B--2---:R-:W-:-:S05]  /*13430*/  IMAD.X R15, R15, 0x1, R0, P1 ;  /* 0x000000010f0f7824 */ /* 0x004fca00008e0600 */
[----:B------:R2:W4:Y:S04]  /*13440*/  @!P0 LDG.E.U16 R9, desc[UR8][R14.64] ;  /* 0x000000080e098981 */ /* 0x000528000c1e1500 */
[----:B------:R-:W2:Y:S02]  /*13450*/  LDL R15, [R1+0x454] ;  /* 0x00045400010f7983 */ /* 0x000ea40000100800 */
[----:B--2---:R-:W-:Y:S02]  /*13460*/  IADD3 R14, P1, R15, R2, RZ ;  /* 0x000000020f0e7210 */ /* 0x004fe40007f3e0ff */
[----:B------:R-:W2:Y:S01]  /*13470*/  LDL R15, [R1+0x1a0] ;  /* 0x0001a000010f7983 */ /* 0x000ea20000100800 */
[----:B-1----:R-:W-:Y:S02]  /*13480*/  PRMT R10, RZ, 0x7610, R10 ;  /* 0x00007610ff0a7816 */ /* 0x002fe4000000000a */
[----:B--2---:R-:W-:-:S05]  /*13490*/  IMAD.X R15, R15, 0x1, R0, P1 ;  /* 0x000000010f0f7824 */ /* 0x004fca00008e0600 */
[----:B------:R1:W2:Y:S04]  /*134a0*/  @!P0 LDG.E.U16 R10, desc[UR8][R14.64] ;  /* 0x000000080e0a8981 */ /* 0x0002a8000c1e1500 */
[----:B------:R-:W1:Y:S01]  /*134b0*/  LDL R15, [R1+0x44c] ;  /* 0x00044c00010f7983 */ /* 0x000e620000100800 */
[----:B0-----:R-:W-:Y:S02]  /*134c0*/  PRMT R11, RZ, 0x7610, R11 ;  /* 0x00007610ff0b7816 */ /* 0x001fe4000000000b */
[----:B-1----:R-:W-:-:S05]  /*134d0*/  IADD3 R14, P1, R15, R2, RZ ;  /* 0x000000020f0e7210 */ /* 0x002fca0007f3e0ff */
[----:B---3--:R-:W-:Y:S01]  /*134e0*/  IMAD.X R15, R28, 0x1, R0, P1 ;  /* 0x000000011c0f7824 */ /* 0x008fe200008e0600 */
[----:B------:R0:W-:Y:S04]  /*134f0*/  STS.U16 [R4+UR4+0x2100], R12 ;  /* 0x0021000c04007988 */ /* 0x0001e80008000404 */
[----:B------:R4:W3:Y:S04]  /*13500*/  @!P0 LDG.E.U16 R11, desc[UR8][R14.64] ;  /* 0x000000080e0b8981 */ /* 0x0008e8000c1e1500 */
[----:B------:R1:W-:Y:S04]  /*13510*/  STS.U16 [R4+UR4+0xf00], R16 ;  /* 0x000f001004007988 */ /* 0x0003e80008000404 */
[----:B------:R2:W-:Y:S04]  /*13520*/  STS.U16 [R4+UR4+0x2500], R26 ;  /* 0x0025001a04007988 */ /* 0x0005e80008000404 */
[----:B------:R-:W3:Y:S01]  /*13530*/  LDL R15, [R1+0x1c0] ;  /* 0x0001c000010f7983 */ /* 0x000ee20000100800 */
[----:B----4-:R-:W-:-:S02]  /*13540*/  IADD3 R14, P1, R27, R2, RZ ;  /* 0x000000021b0e7210 */ /* 0x010fc40007f3e0ff */
[----:B0-----:R-:W-:Y:S01]  /*13550*/  PRMT R12, RZ, 0x7610, R12 ;  /* 0x00007610ff0c7816 */ /* 0x001fe2000000000c */
[----:B------:R-:W4:Y:S01]  /*13560*/  LDL R28, [R1+0x42c] ;  /* 0x00042c00011c7983 */ /* 0x000f220000100800 */
[----:B-1----:R-:W-:-:S03]  /*13570*/  PRMT R16, RZ, 0x7610, R16 ;  /* 0x00007610ff107816 */ /* 0x002fc60000000010 */
[----:B--2---:R-:W2:Y:S04]  /*13580*/  LDL R26, [R1+0x1e0] ;  /* 0x0001e000011a7983 */ /* 0x004ea80000100800 */
[----:B------:R-:W4:Y:S01]  /*13590*/  LDL R27, [R1+0x1f0] ;  /* 0x0001f000011b7983 */ /* 0x000f220000100800 */
[----:B---3--:R-:W-:-:S05]  /*135a0*/  IMAD.X R15, R15, 0x1, R0, P1 ;  /* 0x000000010f0f7824 */ /* 0x008fca00008e0600 */
[----:B------:R0:W3:Y:S04]  /*135b0*/  @!P0 LDG.E.U16 R12, desc[UR8][R14.64] ;  /* 0x000000080e0c8981 */ /* 0x0000e8000c1e1500 */
[----:B------:R-:W0:Y:S02]  /*135c0*/  LDL R15, [R1+0x43c] ;  /* 0x00043c00010f7983 */ /* 0x000e240000100800 */
[----:B0-----:R-:W-:Y:S02]  /*135d0*/  IADD3 R14, P1, R15, R2, RZ ;  /* 0x000000020f0e7210 */ /* 0x001fe40007f3e0ff */
[----:B------:R-:W2:Y:S03]  /*135e0*/  LDL R15, [R1+0x1d0] ;  /* 0x0001d000010f7983 */ /* 0x000ea60000100800 */
[----:B--2---:R-:W-:-:S05]  /*135f0*/  IMAD.X R15, R15, 0x1, R0, P1 ;  /* 0x000000010f0f7824 */ /* 0x004fca00008e0600 */
[----:B------:R0:W2:Y:S04]  /*13600*/  @!P0 LDG.E.U16 R16, desc[UR8][R14.64] ;  /* 0x000000080e108981 */ /* 0x0000a8000c1e1500 */
[----:B------:R-:W0:Y:S04]  /*13610*/  LDL R15, [R1+0x434] ;  /* 0x00043400010f7983 */ /* 0x000e280000100800 */
[----:B------:R1:W-:Y:S02]  /*13620*/  STS.U16 [R4+UR4+0x2300], R13 ;  /* 0x0023000d04007988 */ /* 0x0003e40008000404 */
[----:B-1----:R-:W-:-:S02]  /*13630*/  PRMT R13, RZ, 0x7610, R13 ;  /* 0x00007610ff0d7816 */ /* 0x002fc4000000000d */
[----:B------:R1:W-:Y:S04]  /*13640*/  STS.U16 [R4+UR4+0xd00], R17 ;  /* 0x000d001104007988 */ /* 0x0003e80008000404 */
[----:B------:R4:W-:Y:S01]  /*13650*/  STS.U16 [R4+UR4+0x2700], R25 ;  /* 0x0027001904007988 */ /* 0x0009e20008000404 */
[----:B-1----:R-:W-:-:S03]  /*13660*/  PRMT R17, RZ, 0x7610, R17 ;  /* 0x00007610ff117816 */ /* 0x002fc60000000011 */
[----:B----4-:R-:W4:Y:S01]  /*13670*/  LDL R25, [R1+0x424] ;  /* 0x0004240001197983 */ /* 0x010f220000100800 */
[----:B0-----:R-:W-:-:S05]  /*13680*/  IADD3 R14, P1, R15, R2, RZ ;  /* 0x000000020f0e7210 */ /* 0x001fca0007f3e0ff */
[----:B------:R-:W-:Y:S01]  /*13690*/  IMAD.X R15, R26, 0x1, R0, P1 ;  /* 0x000000011a0f7824 */ /* 0x000fe200008e0600 */
[----:B------:R0:W-:Y:S04]  /*136a0*/  STS.U16 [R4+UR4+0x2900], R18 ;  /* 0x0029001204007988 */ /* 0x0001e80008000404 */
[----:B------:R1:W2:Y:S04]  /*136b0*/  @!P0 LDG.E.U16 R13, desc[UR8][R14.64] ;  /* 0x000000080e0d8981 */ /* 0x0002a8000c1e1500 */
[----:B------:R-:W3:Y:S01]  /*136c0*/  LDL R26, [R1+0x40c] ;  /* 0x00040c00011a7983 */ /* 0x000ee20000100800 */
[----:B-1----:R-:W-:-:S02]  /*136d0*/  IADD3 R14, P1, R28, R2, RZ ;  /* 0x000000021c0e7210 */ /* 0x002fc40007f3e0ff */
[----:B0-----:R-:W-:Y:S01]  /*136e0*/  PRMT R18, RZ, 0x7610, R18 ;  /* 0x00007610ff127816 */ /* 0x001fe20000000012 */
[----:B------:R-:W2:Y:S02]  /*136f0*/  LDL R28, [R1+0x414] ;  /* 0x00041400011c7983 */ /* 0x000ea40000100800 */
[----:B------:R-:W-:Y:S02]  /*13700*/  IMAD.X R15, R27, 0x1, R0, P1 ;  /* 0x000000011b0f7824 */ /* 0x000fe400008e0600 */
[----:B------:R-:W3:Y:S04]  /*13710*/  LDL R27, [R1+0x220] ;  /* 0x00022000011b7983 */ /* 0x000ee80000100800 */
[----:B------:R4:W3:Y:S04]  /*13720*/  @!P0 LDG.E.U16 R17, desc[UR8][R14.64] ;  /* 0x000000080e118981 */ /* 0x0008e8000c1e1500 */
[----:B------:R-:W2:Y:S01]  /*13730*/  LDL R15, [R1+0x200] ;  /* 0x00020000010f7983 */ /* 0x000ea20000100800 */
[----:B----4-:R-:W-:-:S03]  /*13740*/  IADD3 R14, P1, R25, R2, RZ ;  /* 0x00000002190e7210 */ /* 0x010fc60007f3e0ff */
[----:B------:R-:W4:Y:S02]  /*13750*/  LDL R25, [R1+0x230] ;  /* 0x0002300001197983 */ /* 0x000f240000100800 */
[----:B--2---:R-:W-:-:S05]  /*13760*/  IMAD.X R15, R15, 0x1, R0, P1 ;  /* 0x000000010f0f7824 */ /* 0x004fca00008e0600 */
[----:B------:R0:W2:Y:S04]  /*13770*/  @!P0 LDG.E.U16 R18, desc[UR8][R14.64] ;  /* 0x000000080e128981 */ /* 0x0000a8000c1e1500 */
[----:B------:R-:W0:Y:S02]  /*13780*/  LDL R15, [R1+0x41c] ;  /* 0x00041c00010f7983 */ /* 0x000e240000100800 */
[----:B0-----:R-:W-:Y:S02]  /*13790*/  IADD3 R14, P1, R15, R2, RZ ;  /* 0x000000020f0e7210 */ /* 0x001fe40007f3e0ff */
[----:B------:R-:W3:Y:S04]  /*137a0*/  LDL R15, [R1+0x210] ;  /* 0x00021000010f7983 */ /* 0x000ee80000100800 */
[----:B------:R0:W-:Y:S02]  /*137b0*/  STS.U16 [R4+UR4+0xb00], R20 ;  /* 0x000b001404007988 */ /* 0x0001e40008000404 */
[----:B0-----:R-:W-:-:S02]  /*137c0*/  PRMT R20, RZ, 0x7610, R20 ;  /* 0x00007610ff147816 */ /* 0x001fc40000000014 */
[----:B------:R0:W-:Y:S01]  /*137d0*/  STS.U16 [R4+UR4+0x2d00], R23 ;  /* 0x002d001704007988 */ /* 0x0001e20008000404 */
[----:B------:R-:W1:Y:S01]  /*137e0*/  S2UR UR6, SR_CgaCtaId ;  /* 0x00000000000679c3 */ /* 0x000e620000008800 */
[----:B0-----:R-:W-:Y:S02]  /*137f0*/  PRMT R23, RZ, 0x7610, R23 ;  /* 0x00007610ff177816 */ /* 0x001fe40000000017 */
[----:B------:R0:W-:Y:S02]  /*13800*/  STS.U16 [R4+UR4+0x2b00], R24 ;  /* 0x002b001804007988 */ /* 0x0001e40008000404 */
[----:B0-----:R-:W-:Y:S01]  /*13810*/  PRMT R24, RZ, 0x7610, R24 ;  /* 0x00007610ff187816 */ /* 0x001fe20000000018 */
[----:B------:R-:W-:Y:S02]  /*13820*/  UMOV UR5, 0x400 ;  /* 0x0000040000057882 */ /* 0x000fe40000000000 */
[----:B-1----:R-:W-:Y:S01]  /*13830*/  ULEA UR5, UR6, UR5, 0x18 ;  /* 0x0000000506057291 */ /* 0x002fe2000f8ec03f */
[----:B---3--:R-:W-:-:S05]  /*13840*/  IMAD.X R15, R15, 0x1, R0, P1 ;  /* 0x000000010f0f7824 */ /* 0x008fca00008e0600 */
[----:B------:R0:W3:Y:S02]  /*13850*/  @!P0 LDG.E.U16 R20, desc[UR8][R14.64] ;  /* 0x000000080e148981 */ /* 0x0000e4000c1e1500 */
[----:B0-----:R-:W-:-:S05]  /*13860*/  IADD3 R14, P1, R28, R2, RZ ;  /* 0x000000021c0e7210 */ /* 0x001fca0007f3e0ff */
[--C-:B------:R-:W-:Y:S02]  /*13870*/  IMAD.X R15, R27, 0x1, R0.reuse, P1 ;  /* 0x000000011b0f7824 */ /* 0x100fe400008e0600 */
[----:B------:R-:W0:Y:S03]  /*13880*/  S2R R27, SR_TID.X ;  /* 0x00000000001b7919 */ /* 0x000e260000002100 */
[----:B------:R1:W3:Y:S02]  /*13890*/  @!P0 LDG.E.U16 R23, desc[UR8][R14.64] ;  /* 0x000000080e178981 */ /* 0x0002e4000c1e1500 */
[----:B-1----:R-:W-:Y:S02]  /*138a0*/  IADD3 R14, P1, R26, R2, RZ ;  /* 0x000000021a0e7210 */ /* 0x002fe40007f3e0ff */
[----:B------:R1:W-:Y:S03]  /*138b0*/  STS.U16 [R4+UR4+0x2f00], R22 ;  /* 0x002f001604007988 */ /* 0x0003e60008000404 */
[----:B----4-:R-:W-:Y:S01]  /*138c0*/  IMAD.X R15, R25, 0x1, R0, P1 ;  /* 0x00000001190f7824 */ /* 0x010fe200008e0600 */
[----:B------:R4:W-:Y:S04]  /*138d0*/  STS.U16 [R4+UR4+0x3100], R21 ;  /* 0x0031001504007988 */ /* 0x0009e80008000404 */
[----:B------:R2:W3:Y:S04]  /*138e0*/  @!P0 LDG.E.U16 R24, desc[UR8][R14.64] ;  /* 0x000000080e188981 */ /* 0x0004e8000c1e1500 */
[----:B------:R-:W3:Y:S01]  /*138f0*/  LDL R26, [R1+0x3f4] ;  /* 0x0003f400011a7983 */ /* 0x000ee20000100800 */
[----:B0-----:R-:W-:-:S02]  /*13900*/  IMAD.SHL.U32 R28, R27, 0x40, RZ ;  /* 0x000000401b1c7824 */ /* 0x001fc400078e00ff */
[----:B--2---:R-:W-:-:S03]  /*13910*/  IMAD.SHL.U32 R14, R27, 0x8, RZ ;  /* 0x000000081b0e7824 */ /* 0x004fc600078e00ff */
[----:B------:R-:W-:Y:S01]  /*13920*/  LOP3.LUT R28, R28, 0x1c0, RZ, 0xc0, !PT ;  /* 0x000001c01c1c7812 */ /* 0x000fe200078ec0ff */
[----:B------:R-:W-:-:S03]  /*13930*/  IMAD.SHL.U32 R25, R27, 0x2, RZ ;  /* 0x000000021b197824 */ /* 0x000fc600078e00ff */
[----:B------:R-:W-:Y:S02]  /*13940*/  LOP3.LUT R15, R28, 0x30, R14, 0xf8, !PT ;  /* 0x000000301c0f7812 */ /* 0x000fe400078ef80e */
[--C-:B------:R-:W-:Y:S02]  /*13950*/  LOP3.LUT R14, R14, 0x30, R25.reuse, 0x48, !PT ;  /* 0x000000300e0e7812 */ /* 0x100fe400078e4819 */
[----:B------:R-:W-:Y:S02]  /*13960*/  LOP3.LUT R25, R15, 0x10, R25, 0x78, !PT ;  /* 0x000000100f197812 */ /* 0x000fe400078e7819 */
[----:B------:R-:W-:-:S04]  /*13970*/  LOP3.LUT R15, R27, 0x60, RZ, 0xc0, !PT ;  /* 0x000000601b0f7812 */ /* 0x000fc800078ec0ff */
[----:B------:R-:W-:-:S04]  /*13980*/  LEA R15, R15, UR5, 0x4 ;  /* 0x000000050f0f7c11 */ /* 0x000fc8000f8e20ff */
[----:B------:R-:W-:Y:S02]  /*13990*/  IADD3 R28, R28, R15, R14 ;  /* 0x0000000f1c1c7210 */ /* 0x000fe40007ffe00e */
[----:B------:R-:W2:Y:S04]  /*139a0*/  LDL R14, [R1+0x404] ;  /* 0x00040400010e7983 */ /* 0x000ea80000100800 */
[----:B------:R-:W4:Y:S01]  /*139b0*/  LDL R15, [R1+0x240] ;  /* 0x00024000010f7983 */ /* 0x000f220000100800 */
[----:B-1----:R-:W-:Y:S02]  /*139c0*/  PRMT R22, RZ, 0x7610, R22 ;  /* 0x00007610ff167816 */ /* 0x002fe40000000016 */
[----:B--2---:R-:W-:-:S05]  /*139d0*/  IADD3 R14, P1, R14, R2, RZ ;  /* 0x000000020e0e7210 */ /* 0x004fca0007f3e0ff */
[----:B----4-:R-:W-:-:S05]  /*139e0*/  IMAD.X R15, R15, 0x1, R0, P1 ;  /* 0x000000010f0f7824 */ /* 0x010fca00008e0600 */
[----:B------:R0:W2:Y:S04]  /*139f0*/  @!P0 LDG.E.U16 R22, desc[UR8][R14.64] ;  /* 0x000000080e168981 */ /* 0x0000a8000c1e1500 */
[----:B------:R-:W0:Y:S02]  /*13a00*/  LDL R15, [R1+0x3fc] ;  /* 0x0003fc00010f7983 */ /* 0x000e240000100800 */
[----:B0-----:R-:W-:Y:S02]  /*13a10*/  IADD3 R14, P1, R15, R2, RZ ;  /* 0x000000020f0e7210 */ /* 0x001fe40007f3e0ff */
[----:B------:R-:W4:Y:S01]  /*13a20*/  LDL R15, [R1+0x250] ;  /* 0x00025000010f7983 */ /* 0x000f220000100800 */
[----:B------:R-:W-:-:S03]  /*13a30*/  PRMT R21, RZ, 0x7610, R21 ;  /* 0x00007610ff157816 */ /* 0x000fc60000000015 */
[----:B------:R0:W-:Y:S04]  /*13a40*/  STS.U16 [R4+UR4+0x3900], R6 ;  /* 0x0039000604007988 */ /* 0x0001e80008000404 */
[----:B------:R1:W-:Y:S04]  /*13a50*/  STS.U16 [R4+UR4+0x3b00], R7 ;  /* 0x003b000704007988 */ /* 0x0003e80008000404 */
[----:B0-----:R-:W2:Y:S04]  /*13a60*/  LDL R6, [R1+0x3ec] ;  /* 0x0003ec0001067983 */ /* 0x001ea80000100800 */
[----:B-1----:R-:W2:Y:S01]  /*13a70*/  LDL R7, [R1+0x270] ;  /* 0x0002700001077983 */ /* 0x002ea20000100800 */
[----:B----4-:R-:W-:-:S05]  /*13a80*/  IMAD.X R15, R15, 0x1, R0, P1 ;  /* 0x000000010f0f7824 */ /* 0x010fca00008e0600 */
[----:B------:R3:W4:Y:S04]  /*13a90*/  @!P0 LDG.E.U16 R21, desc[UR8][R14.64] ;  /* 0x000000080e158981 */ /* 0x000728000c1e1500 */
[----:B------:R-:W2:Y:S01]  /*13aa0*/  LDL R15, [R1+0x260] ;  /* 0x00026000010f7983 */ /* 0x000ea20000100800 */
[----:B---3--:R-:W-:-:S03]  /*13ab0*/  IADD3 R14, P1, R26, R2, RZ ;  /* 0x000000021a0e7210 */ /* 0x008fc60007f3e0ff */
[----:B------:R0:W-:Y:S04]  /*13ac0*/  STS.U16 [R4+UR4+0x3500], R3 ;  /* 0x0035000304007988 */ /* 0x0001e80008000404 */
[----:B------:R1:W-:Y:S04]  /*13ad0*/  STS.U16 [R4+UR4+0x3300], R19 ;  /* 0x0033001304007988 */ /* 0x0003e80008000404 */
[----:B------:R3:W-:Y:S01]  /*13ae0*/  STS.U16 [R4+UR4+0x3d00], R8 ;  /* 0x003d000804007988 */ /* 0x0007e20008000404 */
[----:B0-----:R-:W-:-:S03]  /*13af0*/  PRMT R3, RZ, 0x7610, R3 ;  /* 0x00007610ff037816 */ /* 0x001fc60000000003 */
[----:B------:R-:W4:Y:S01]  /*13b00*/  LDL R26, [R1+0x290] ;  /* 0x00029000011a7983 */ /* 0x000f220000100800 */
[----:B-1----:R-:W-:-:S03]  /*13b10*/  PRMT R19, RZ, 0x7610, R19 ;  /* 0x00007610ff137816 */ /* 0x002fc60000000013 */
[----:B---3--:R-:W3:Y:S01]  /*13b20*/  LDL R8, [R1+0x280] ;  /* 0x0002800001087983 */ /* 0x008ee20000100800 */
[----:B--2---:R-:W-:Y:S01]  /*13b30*/  IMAD.X R15, R15, 0x1, R0, P1 ;  /* 0x000000010f0f7824 */ /* 0x004fe200008e0600 */
[----:B------:R-:W-:-:S04]  /*13b40*/  IADD3 R6, P1, R6, R2, RZ ;  /* 0x0000000206067210 */ /* 0x000fc80007f3e0ff */
[----:B------:R-:W2:Y:S01]  /*13b50*/  @!P0 LDG.E.U16 R19, desc[UR8][R14.64] ;  /* 0x000000080e138981 */ /* 0x000ea2000c1e1500 */
[----:B------:R-:W-:-:S05]  /*13b60*/  IMAD.X R7, R7, 0x1, R0, P1 ;  /* 0x0000000107077824 */ /* 0x000fca00008e0600 */
[----:B------:R0:W2:Y:S04]  /*13b70*/  @!P0 LDG.E.U16 R3, desc[UR8][R6.64] ;  /* 0x0000000806038981 */ /* 0x0000a8000c1e1500 */
[----:B------:R-:W4:Y:S04]  /*13b80*/  LDL R15, [R1+0x3dc] ;  /* 0x0003dc00010f7983 */ /* 0x000f280000100800 */
[----:B------:R1:W-:Y:S04]  /*13b90*/  STS.U16 [R4+UR4+0x3700], R5 ;  /* 0x0037000504007988 */ /* 0x0003e80008000404 */
[----:B------:R-:W0:Y:S04]  /*13ba0*/  LDL R7, [R1+0x3e4] ;  /* 0x0003e40001077983 */ /* 0x000e280000100800 */
[----:B------:R-:W-:Y:S01]  /*13bb0*/  STS.U16 [R4+UR4+0x3f00], R9 ;  /* 0x003f000904007988 */ /* 0x000fe20008000404 */
[----:B-1----:R-:W-:-:S03]  /*13bc0*/  PRMT R5, RZ, 0x7610, R5 ;  /* 0x00007610ff057816 */ /* 0x002fc60000000005 */
[----:B------:R-:W2:Y:S04]  /*13bd0*/  LDL R14, [R1+0x3d4] ;  /* 0x0003d400010e7983 */ /* 0x000ea80000100800 */
[----:B------:R1:W-:Y:S04]  /*13be0*/  STS.U16 [R4+UR4+0x4100], R10 ;  /* 0x0041000a04007988 */ /* 0x0003e80008000404 */
[----:B------:R3:W-:Y:S04]  /*13bf0*/  STS.U16 [R4+UR4+0x4300], R11 ;  /* 0x0043000b04007988 */ /* 0x0007e80008000404 */
[----:B-1----:R-:W2:Y:S04]  /*13c00*/  LDL R10, [R1+0x3cc] ;  /* 0x0003cc00010a7983 */ /* 0x002ea80000100800 */
[----:B---3--:R-:W3:Y:S01]  /*13c10*/  LDL R11, [R1+0x2b0] ;  /* 0x0002b000010b7983 */ /* 0x008ee20000100800 */
[----:B0-----:R-:W-:-:S05]  /*13c20*/  IADD3 R6, P1, R7, R2, RZ ;  /* 0x0000000207067210 */ /* 0x001fca0007f3e0ff */
[--C-:B------:R-:W-:Y:S01]  /*13c30*/  IMAD.X R7, R8, 0x1, R0.reuse, P1 ;  /* 0x0000000108077824 */ /* 0x100fe200008e0600 */
[----:B----4-:R-:W-:Y:S02]  /*13c40*/  IADD3 R8, P1, R15, R2, RZ ;  /* 0x000000020f087210 */ /* 0x010fe40007f3e0ff */
[----:B------:R-:W4:Y:S04]  /*13c50*/  LDL R15, [R1+0x2c0] ;  /* 0x0002c000010f7983 */ /* 0x000f280000100800 */
[----:B------:R0:W4:Y:S01]  /*13c60*/  @!P0 LDG.E.U16 R5, desc[UR8][R6.64] ;  /* 0x0000000806058981 */ /* 0x000122000c1e1500 */
[----:B------:R-:W-:-:S03]  /*13c70*/  IMAD.X R9, R26, 0x1, R0, P1 ;  /* 0x000000011a097824 */ /* 0x000fc600008e0600 */
[----:B------:R-:W4:Y:S01]  /*13c80*/  LDL R26, [R1+0x2d0] ;  /* 0x0002d000011a7983 */ /* 0x000f220000100800 */
[----:B0-----:R-:W-:-:S06]  /*13c90*/  PRMT R6, RZ, 0x7610, R6 ;  /* 0x00007610ff067816 */ /* 0x001fcc0000000006 */
[----:B------:R2:W4:Y:S04]  /*13ca0*/  @!P0 LDG.E.U16 R6, desc[UR8][R8.64] ;  /* 0x0000000808068981 */ /* 0x000528000c1e1500 */
[----:B------:R-:W3:Y:S01]  /*13cb0*/  LDL R9, [R1+0x2a0] ;  /* 0x0002a00001097983 */ /* 0x000ee20000100800 */
[-C--:B--2---:R-:W-:Y:S02]  /*13cc0*/  IADD3 R8, P1, R14, R2.reuse, RZ ;  /* 0x000000020e087210 */ /* 0x084fe40007f3e0ff */
[----:B------:R-:W-:Y:S01]  /*13cd0*/  PRMT R7, RZ, 0x7610, R7 ;  /* 0x00007610ff077816 */ /* 0x000fe20000000007 */
[----:B------:R-:W2:Y:S02]  /*13ce0*/  LDL R14, [R1+0x3bc] ;  /* 0x0003bc00010e7983 */ /* 0x000ea40000100800 */
[----:B---3--:R-:W-:Y:S01]  /*13cf0*/  IMAD.X R9, R9, 0x1, R0, P1 ;  /* 0x0000000109097824 */ /* 0x008fe200008e0600 */
[----:B------:R-:W-:-:S04]  /*13d00*/  IADD3 R10, P1, R10, R2, RZ ;  /* 0x000000020a0a7210 */ /* 0x000fc80007f3e0ff */
[----:B------:R0:W3:Y:S01]  /*13d10*/  @!P0 LDG.E.U16 R7, desc[UR8][R8.64] ;  /* 0x0000000808078981 */ /* 0x0000e2000c1e1500 */
[----:B------:R-:W-:Y:S01]  /*13d20*/  IMAD.X R11, R11, 0x1, R0, P1 ;  /* 0x000000010b0b7824 */ /* 0x000fe200008e0600 */
[----:B0-----:R-:W-:-:S06]  /*13d30*/  PRMT R8, RZ, 0x7610, R8 ;  /* 0x00007610ff087816 */ /* 0x001fcc0000000008 */
[----:B------:R0:W3:Y:S04]  /*13d40*/  @!P0 LDG.E.U16 R8, desc[UR8][R10.64] ;  /* 0x000000080a088981 */ /* 0x0000e8000c1e1500 */
[----:B------:R-:W0:Y:S01]  /*13d50*/  LDL R11, [R1+0x3c4] ;  /* 0x0003c400010b7983 */ /* 0x000e220000100800 */
[----:B------:R-:W-:-:S03]  /*13d60*/  PRMT R9, RZ, 0x7610, R9 ;  /* 0x00007610ff097816 */ /* 0x000fc60000000009 */
[----:B------:R1:W-:Y:S04]  /*13d70*/  STS.U16 [R4+UR4+0x4500], R12 ;  /* 0x0045000c04007988 */ /* 0x0003e80008000404 */
[----:B-1----:R-:W3:Y:S01]  /*13d80*/  LDL R12, [R1+0x3b4] ;  /* 0x0003b400010c7983 */ /* 0x002ee20000100800 */
[----:B0-----:R-:W-:-:S05]  /*13d90*/  IADD3 R10, P1, R11, R2, RZ ;  /* 0x000000020b0a7210 */ /* 0x001fca0007f3e0ff */
[----:B----4-:R-:W-:Y:S01]  /*13da0*/  IMAD.X R11, R15, 0x1, R0, P1 ;  /* 0x000000010f0b7824 */ /* 0x010fe200008e0600 */
[----:B--2---:R-:W-:-:S04]  /*13db0*/  IADD3 R14, P1, R14, R2, RZ ;  /* 0x000000020e0e7210 */ /* 0x004fc80007f3e0ff */
[----:B------:R0:W2:Y:S01]  /*13dc0*/  @!P0 LDG.E.U16 R9, desc[UR8][R10.64] ;  /* 0x000000080a098981 */ /* 0x0000a2000c1e1500 */
[----:B------:R-:W-:Y:S01]  /*13dd0*/  IMAD.X R15, R26, 0x1, R0, P1 ;  /* 0x000000011a0f7824 */ /* 0x000fe200008e0600 */
[----:B0-----:R-:W-:Y:S02]  /*13de0*/  PRMT R10, RZ, 0x7610, R10 ;  /* 0x00007610ff0a7816 */ /* 0x001fe4000000000a */
[----:B------:R0:W-:Y:S01]  /*13df0*/  STS.U16 [R4+UR4+0x4900], R13 ;  /* 0x0049000d04007988 */ /* 0x0001e20008000404 */
[----:B------:R-:W-:-:S03]  /*13e00*/  PRMT R11, RZ, 0x7610, R11 ;  /* 0x00007610ff0b7816 */ /* 0x000fc6000000000b */
[----:B------:R-:W4:Y:S04]  /*13e10*/  LDL R26, [R1+0x39c] ;  /* 0x00039c00011a7983 */ /* 0x000f280000100800 */
[----:B------:R1:W2:Y:S04]  /*13e20*/  @!P0 LDG.E.U16 R10, desc[UR8][R14.64] ;  /* 0x000000080e0a8981 */ /* 0x0002a8000c1e1500 */
[----:B------:R-:W0:Y:S04]  /*13e30*/  LDL R14, [R1+0x2e0] ;  /* 0x0002e000010e7983 */ /* 0x000e280000100800 */
[----:B------:R-:W1:Y:S01]  /*13e40*/  LDL R15, [R1+0x3ac] ;  /* 0x0003ac00010f7983 */ /* 0x000e620000100800 */
[----:B---3--:R-:W-:-:S05]  /*13e50*/  IADD3 R12, P1, R12, R2, RZ ;  /* 0x000000020c0c7210 */ /* 0x008fca0007f3e0ff */
[----:B0-----:R-:W-:Y:S01]  /*13e60*/  IMAD.X R13, R14, 0x1, R0, P1 ;  /* 0x000000010e0d7824 */ /* 0x001fe200008e0600 */
[----:B-1----:R-:W-:-:S04]  /*13e70*/  IADD3 R14, P1, R15, R2, RZ ;  /* 0x000000020f0e7210 */ /* 0x002fc80007f3e0ff */
[----:B------:R0:W3:Y:S04]  /*13e80*/  @!P0 LDG.E.U16 R11, desc[UR8][R12.64] ;  /* 0x000000080c0b8981 */ /* 0x0000e8000c1e1500 */
        /* <DEDUP_REMOVED lines=10> */
[----:B------:R-:W3:Y:S01]  /*13f30*/  LDL R15, [R1+0x310] ;  /* 0x00031000010f7983 */ /* 0x000ee20000100800 */
[----:B0-----:R-:W-:-:S03]  /*13f40*/  IADD3 R14, P1, R26, R2, RZ ;  /* 0x000000021a0e7210 */ /* 0x001fc60007f3e0ff */
[----:B------:R0:W-:Y:S04]  /*13f50*/  STS.U16 [R4+UR4+0x4700], R16 ;  /* 0x0047001004007988 */ /* 0x0001e80008000404 */
[----:B------:R1:W-:Y:S04]  /*13f60*/  STS.U16 [R4+UR4+0x4b00], R17 ;  /* 0x004b001104007988 */ /* 0x0003e80008000404 */
[----:B------:R4:W-:Y:S01]  /*13f70*/  STS.U16 [R4+UR4+0x5300], R24 ;  /* 0x0053001804007988 */ /* 0x0009e20008000404 */
[----:B0-----:R-:W-:-:S03]  /*13f80*/  PRMT R16, RZ, 0x7610, R16 ;  /* 0x00007610ff107816 */ /* 0x001fc60000000010 */
[----:B------:R-:W2:Y:S01]  /*13f90*/  LDL R26, [R1+0x348] ;  /* 0x00034800011a7983 */ /* 0x000ea20000100800 */
[----:B---3--:R-:W-:Y:S01]  /*13fa0*/  IMAD.X R15, R15, 0x1, R0, P1 ;  /* 0x000000010f0f7824 */ /* 0x008fe200008e0600 */
[----:B-1----:R-:W-:Y:S02]  /*13fb0*/  PRMT R17, RZ, 0x7610, R17 ;  /* 0x00007610ff117816 */ /* 0x002fe40000000011 */
[----:B----4-:R-:W3:Y:S04]  /*13fc0*/  LDL R24, [R1+0x544] ;  /* 0x0005440001187983 */ /* 0x010ee80000100800 */
[----:B------:R0:W4:Y:S04]  /*13fd0*/  @!P0 LDG.E.U16 R16, desc[UR8][R14.64] ;  /* 0x000000080e108981 */ /* 0x000128000c1e1500 */
[----:B------:R-:W0:Y:S02]  /*13fe0*/  LDL R15, [R1+0x394] ;  /* 0x00039400010f7983 */ /* 0x000e240000100800 */
[----:B0-----:R-:W-:-:S02]  /*13ff0*/  IADD3 R14, P1, R15, R2, RZ ;  /* 0x000000020f0e7210 */ /* 0x001fc40007f3e0ff */
[----:B------:R-:W2:Y:S03]  /*14000*/  LDL R15, [R1+0x320] ;  /* 0x00032000010f7983 */ /* 0x000ea60000100800 */
[----:B--2---:R-:W-:-:S05]  /*14010*/  IMAD.X R15, R15, 0x1, R0, P1 ;  /* 0x000000010f0f7824 */ /* 0x004fca00008e0600 */
[----:B------:R0:W2:Y:S04]  /*14020*/  @!P0 LDG.E.U16 R17, desc[UR8][R14.64] ;  /* 0x000000080e118981 */ /* 0x0000a8000c1e1500 */
[----:B------:R-:W0:Y:S02]  /*14030*/  LDL R15, [R1+0x524] ;  /* 0x00052400010f7983 */ /* 0x000e240000100800 */
[----:B0-----:R-:W-:Y:S02]  /*14040*/  IADD3 R14, P1, R15, R2, RZ ;  /* 0x000000020f0e7210 */ /* 0x001fe40007f3e0ff */
[----:B------:R-:W3:Y:S04]  /*14050*/  LDL R15, [R1+0x338] ;  /* 0x00033800010f7983 */ /* 0x000ee80000100800 */
[----:B------:R0:W-:Y:S02]  /*14060*/  STS.U16 [R4+UR4+0x4d00], R18 ;  /* 0x004d001204007988 */ /* 0x0001e40008000404 */
[----:B0-----:R-:W-:-:S02]  /*14070*/  PRMT R18, RZ, 0x7610, R18 ;  /* 0x00007610ff127816 */ /* 0x001fc40000000012 */
[----:B------:R0:W-:Y:S04]  /*14080*/  STS.U16 [R4+UR4+0x4f00], R20 ;  /* 0x004f001404007988 */ /* 0x0001e80008000404 */
[----:B------:R1:W-:Y:S01]  /*14090*/  STS.U16 [R4+UR4+0x5100], R23 ;  /* 0x0051001704007988 */ /* 0x0003e20008000404 */
[----:B0-----:R-:W-:-:S03]  /*140a0*/  PRMT R20, RZ, 0x7610, R20 ;  /* 0x00007610ff147816 */ /* 0x001fc60000000014 */
[----:B-1----:R-:W4:Y:S01]  /*140b0*/  LDL R23, [R1+0x75c] ;  /* 0x00075c0001177983 */ /* 0x002f220000100800 */
[----:B---3--:R-:W-:-:S05]  /*140c0*/  IMAD.X R15, R15, 0x1, R0, P1 ;  /* 0x000000010f0f7824 */ /* 0x008fca00008e0600 */
[----:B------:R0:W3:Y:S02]  /*140d0*/  @!P0 LDG.E.U16 R18, desc[UR8][R14.64] ;  /* 0x000000080e128981 */ /* 0x0000e4000c1e1500 */
[----:B0-----:R-:W-:Y:S02]  /*140e0*/  IADD3 R14, P1, R24, R2, RZ ;  /* 0x00000002180e7210 */ /* 0x001fe40007f3e0ff */
[----:B------:R0:W-:Y:S03]  /*140f0*/  STS.U16 [R4+UR4+0x5700], R21 ;  /* 0x0057001504007988 */ /* 0x0001e60008000404 */
[----:B------:R-:W-:Y:S01]  /*14100*/  IMAD.X R15, R26, 0x1, R0, P1 ;  /* 0x000000011a0f7824 */ /* 0x000fe200008e0600 */
[----:B------:R1:W-:Y:S04]  /*14110*/  STS.U16 [R4+UR4+0x5900], R19 ;  /* 0x0059001304007988 */ /* 0x0003e80008000404 */
[----:B------:R4:W3:Y:S01]  /*14120*/  @!P0 LDG.E.U16 R20, desc[UR8][R14.64] ;  /* 0x000000080e148981 */ /* 0x0008e2000c1e1500 */
[----:B0-----:R-:W-:-:S03]  /*14130*/  PRMT R21, RZ, 0x7610, R21 ;  /* 0x00007610ff157816 */ /* 0x001fc60000000015 */
[----:B------:R-:W2:Y:S04]  /*14140*/  LDL R26, [R1+0x378] ;  /* 0x00037800011a7983 */ /* 0x000ea80000100800 */
[----:B------:R-:W3:Y:S04]  /*14150*/  LDL R24, [R1+0x77c] ;  /* 0x00077c0001187983 */ /* 0x000ee80000100800 */
[----:B------:R-:W2:Y:S01]  /*14160*/  LDL R15, [R1+0x358] ;  /* 0x00035800010f7983 */ /* 0x000ea20000100800 */
[----:B----4-:R-:W-:Y:S02]  /*14170*/  IADD3 R14, P1, R23, R2, RZ ;  /* 0x00000002170e7210 */ /* 0x010fe40007f3e0ff */
[----:B-1----:R-:W-:Y:S01]  /*14180*/  PRMT R19, RZ, 0x7610, R19 ;  /* 0x00007610ff137816 */ /* 0x002fe20000000013 */
[----:B------:R-:W4:Y:S02]  /*14190*/  LDL R23, [R1+0x52c] ;  /* 0x00052c0001177983 */ /* 0x000f240000100800 */
[----:B--2---:R-:W-:-:S05]  /*141a0*/  IMAD.X R15, R15, 0x1, R0, P1 ;  /* 0x000000010f0f7824 */ /* 0x004fca00008e0600 */
[----:B------:R0:W2:Y:S04]  /*141b0*/  @!P0 LDG.E.U16 R21, desc[UR8][R14.64] ;  /* 0x000000080e158981 */ /* 0x0000a8000c1e1500 */
[----:B------:R-:W0:Y:S02]  /*141c0*/  LDL R15, [R1+0x79c] ;  /* 0x00079c00010f7983 */ /* 0x000e240000100800 */
[----:B0-----:R-:W-:Y:S02]  /*141d0*/  IADD3 R14, P1, R15, R2, RZ ;  /* 0x000000020f0e7210 */ /* 0x001fe40007f3e0ff */
[----:B------:R-:W3:Y:S03]  /*141e0*/  LDL R15, [R1+0x368] ;  /* 0x00036800010f7983 */ /* 0x000ee60000100800 */
[----:B---3--:R-:W-:-:S05]  /*141f0*/  IMAD.X R15, R15, 0x1, R0, P1 ;  /* 0x000000010f0f7824 */ /* 0x008fca00008e0600 */
[----:B------:R0:W3:Y:S04]  /*14200*/  @!P0 LDG.E.U16 R19, desc[UR8][R14.64] ;  /* 0x000000080e138981 */ /* 0x0000e8000c1e1500 */
[----:B------:R-:W0:Y:S04]  /*14210*/  LDL R15, [R1+0x78c] ;  /* 0x00078c00010f7983 */ /* 0x000e280000100800 */
[----:B------:R1:W-:Y:S02]  /*14220*/  STS.U16 [R4+UR4+0x5500], R22 ;  /* 0x0055001604007988 */ /* 0x0003e40008000404 */
[----:B-1----:R-:W-:-:S02]  /*14230*/  PRMT R22, RZ, 0x7610, R22 ;  /* 0x00007610ff167816 */ /* 0x002fc40000000016 */
[----:B------:R1:W-:Y:S02]  /*14240*/  STS.U16 [R4+UR4+0x5d00], R5 ;  /* 0x005d000504007988 */ /* 0x0003e40008000404 */
[----:B-1----:R-:W-:Y:S02]  /*14250*/  PRMT R5, RZ, 0x7610, R5 ;  /* 0x00007610ff057816 */ /* 0x002fe40000000005 */
[----:B0-----:R-:W-:-:S05]  /*14260*/  IADD3 R14, P1, R15, R2, RZ ;  /* 0x000000020f0e7210 */ /* 0x001fca0007f3e0ff */
[----:B------:R-:W-:-:S05]  /*14270*/  IMAD.X R15, R26, 0x1, R0, P1 ;  /* 0x000000011a0f7824 */ /* 0x000fca00008e0600 */
[----:B------:R0:W3:Y:S02]  /*14280*/  @!P0 LDG.E.U16 R22, desc[UR8][R14.64] ;  /* 0x000000080e168981 */ /* 0x0000e4000c1e1500 */
[----:B0-----:R-:W-:-:S05]  /*14290*/  IADD3 R14, P1, R24, R2, RZ ;  /* 0x00000002180e7210 */ /* 0x001fca0007f3e0ff */
[----:B----4-:R-:W-:-:S05]  /*142a0*/  IMAD.X R15, R23, 0x1, R0, P1 ;  /* 0x00000001170f7824 */ /* 0x010fca00008e0600 */
[----:B------:R-:W4:Y:S04]  /*142b0*/  @!P0 LDG.E.U16 R5, desc[UR8][R14.64] ;  /* 0x000000080e058981 */ /* 0x000f28000c1e1500 */
[----:B------:R-:W-:Y:S04]  /*142c0*/  STL [R1+0xe28], R2 ;  /* 0x000e280201007387 */ /* 0x000fe80000100800 */
[----:B------:R-:W-:Y:S04]  /*142d0*/  STL [R1+0xa1c], R0 ;  /* 0x000a1c0001007387 */ /* 0x000fe80000100800 */
[----:B------:R-:W-:Y:S04]  /*142e0*/  STS.U16 [R4+UR4+0x6300], R8 ;  /* 0x0063000804007988 */ /* 0x000fe80008000404 */
[----:B------:R0:W-:Y:S04]  /*142f0*/  STS.U16 [R4+UR4+0x6500], R9 ;  /* 0x0065000904007988 */ /* 0x0001e80008000404 */
[----:B------:R-:W-:Y:S04]  /*14300*/  STS.U16 [R4+UR4+0x6700], R10 ;  /* 0x0067000a04007988 */ /* 0x000fe80008000404 */
[----:B------:R1:W-:Y:S04]  /*14310*/  STS.U16 [R4+UR4+0x6900], R11 ;  /* 0x0069000b04007988 */ /* 0x0003e80008000404 */
[----:B0-----:R-:W4:Y:S04]  /*14320*/  LDL.LU.64 R8, [R1+0x740] ;  /* 0x0007400001087983 */ /* 0x001f280000300a00 */
[----:B-1----:R-:W4:Y:S04]  /*14330*/  LDL.LU.64 R10, [R1+0x748] ;  /* 0x00074800010a7983 */ /* 0x002f280000300a00 */
[----:B------:R-:W-:Y:S04]  /*14340*/  STS.U16 [R4+UR4+0x5b00], R3 ;  /* 0x005b000304007988 */ /* 0x000fe80008000404 */
        /* <DEDUP_REMOVED lines=9> */
[----:B--2---:R-:W-:Y:S04]  /*143e0*/  STS.U16 [R4+UR4+0x7700], R21 ;  /* 0x0077001504007988 */ /* 0x004fe80008000404 */
[----:B---3--:R-:W-:Y:S04]  /*143f0*/  STS.U16 [R4+UR4+0x7900], R19 ;  /* 0x0079001304007988 */ /* 0x008fe80008000404 */
[----:B------:R-:W-:Y:S04]  /*14400*/  STS.U16 [R4+UR4+0x7b00], R22 ;  /* 0x007b001604007988 */ /* 0x000fe80008000404 */
[----:B----4-:R0:W-:Y:S01]  /*14410*/  STS.U16 [R4+UR4+0x7d00], R5 ;  /* 0x007d000504007988 */ /* 0x0101e20008000404 */
[----:B------:R-:W-:Y:S06]  /*14420*/  BAR.SYNC.DEFER_BLOCKING 0x0 ;  /* 0x0000000000007b1d */ /* 0x000fec0000010000 */
[----:B0-----:R-:W2:Y:S04]  /*14430*/  LDL.LU.64 R4, [R1+0x6c0] ;  /* 0x0006c00001047983 */ /* 0x001ea80000300a00 */
[----:B------:R-:W2:Y:S01]  /*14440*/  LDL.LU.64 R6, [R1+0x6c8] ;  /* 0x0006c80001067983 */ /* 0x000ea20000300a00 */
[----:B------:R-:W-:-:S05]  /*14450*/  IMAD.SHL.U32 R3, R27, 0x20, RZ ;  /* 0x000000201b037824 */ /* 0x000fca00078e00ff */
[----:B------:R-:W-:Y:S01]  /*14460*/  LOP3.LUT R3, R25, 0x200, R3, 0xf8, !PT ;  /* 0x0000020019037812 */ /* 0x000fe200078ef803 */
[----:B------:R-:W0:Y:S04]  /*14470*/  LDSM.16.M88.4 R20, [R28+0x800] ;  /* 0x000800001c14783b */ /* 0x000e280000000200 */
[----:B------:R-:W-:Y:S04]  /*14480*/  LDSM.16.MT88.4 R16, [R3+UR5+0x8000] ;  /* 0x008000050310783b */ /* 0x000fe80008004200 */
[----:B------:R-:W1:Y:S01]  /*14490*/  LDSM.16.M88.4 R24, [R28] ;  /* 0x000000001c18783b */ /* 0x000e620000000200 */
[----:B------:R-:W-:-:S05]  /*144a0*/  LOP3.LUT R29, R3, 0x20, RZ, 0x3c, !PT ;  /* 0x00000020031d7812 */ /* 0x000fca00078e3cff */
[----:B------:R-:W2:Y:S04]  /*144b0*/  LDSM.16.MT88.4 R12, [R29+UR5+0x8000] ;  /* 0x008000051d0c783b */ /* 0x000ea80008004200 */
[----:B0-----:R-:W-:Y:S04]  /*144c0*/  STL.64 [R1+0xf38], R22 ;  /* 0x000f381601007387 */ /* 0x001fe80000100a00 */
[----:B------:R1:W-:Y:S02]  /*144d0*/  STL.64 [R1+0xf30], R20 ;  /* 0x000f301401007387 */ /* 0x0003e40000100a00 */
[----:B-1----:R-:W-:-:S15]  /*144e0*/  HMMA.16816.F32.BF16 R20, R16, R24, R8 ;  /* 0x000000181014723c */ /* 0x002fde0000041808 */
[----:B------:R-:W-:-:S08]  /*144f0*/  NOP ;  /* 0x0000000000007918 */ /* 0x000fd00000000000 */
[----:B------:R2:W-:Y:S01]  /*14500*/  STL.64 [R1+0x30], R20 ;  /* 0x0000301401007387 */ /* 0x0005e20000100a00 */
[----:B------:R-:W-:Y:S02]  /*14510*/  IMAD.MOV.U32 R11, RZ, RZ, R22 ;  /* 0x000000ffff0b7224 */ /* 0x000fe400078e0016 */
[----:B------:R-:W-:Y:S02]  /*14520*/  IMAD.MOV.U32 R10, RZ, RZ, R23 ;  /* 0x000000ffff0a7224 */ /* 0x000fe400078e0017 */
[----:B--2---:R-:W-:-:S15]  /*14530*/  HMMA.16816.F32.BF16 R20, R12, R24, R4 ;  /* 0x000000180c14723c */ /* 0x004fde0000041804 */
[----:B------:R-:W-:-:S09]  /*14540*/  NOP ;  /* 0x0000000000007918 */ /* 0x000fd20000000000 */
[----:B------:R-:W-:Y:S02]  /*14550*/  IMAD.MOV.U32 R7, RZ, RZ, R22 ;  /* 0x000000ffff077224 */ /* 0x000fe400078e0016 */
[----:B------:R-:W-:Y:S02]  /*14560*/  IMAD.MOV.U32 R6, RZ, RZ, R23 ;  /* 0x000000ffff067224 */ /* 0x000fe400078e0017 */
[----:B------:R-:W-:Y:S01]  /*14570*/  IMAD.MOV.U32 R9, RZ, RZ, R20 ;  /* 0x000000ffff097224 */ /* 0x000fe200078e0014 */
[----:B------:R-:W2:Y:S01]  /*14580*/  LDL.LU.64 R22, [R1+0xf38] ;  /* 0x000f380001167983 */ /* 0x000ea20000300a00 */
[----:B------:R-:W-:-:S03]  /*14590*/  IMAD.MOV.U32 R8, RZ, RZ, R21 ;  /* 0x000000ffff087224 */ /* 0x000fc600078e0015 */
[----:B------:R-:W3:Y:S04]  /*145a0*/  LDL.LU.64 R20, [R1+0xf30] ;  /* 0x000f300001147983 */ /* 0x000ee80000300a00 */
[----:B------:R0:W-:Y:S04]  /*145b0*/  STL.64 [R1+0xf28], R26 ;  /* 0x000f281a01007387 */ /* 0x0001e80000100a00 */
[----:B------:R-:W3:Y:S04]  /*145c0*/  LDL.LU.64 R24, [R1+0x730] ;  /* 0x0007300001187983 */ /* 0x000ee80000300a00 */
[----:B0-----:R-:W3:Y:S02]  /*145d0*/  LDL.LU.64 R26, [R1+0x738] ;  /* 0x00073800011a7983 */ /* 0x001ee40000300a00 */
[----:B---3--:R-:W-:-:S15]  /*145e0*/  HMMA.16816.F32.BF16 R24, R16, R20, R24 ;  /* 0x000000141018723c */ /* 0x008fde0000041818 */
[----:B------:R-:W-:-:S09]  /*145f0*/  NOP ;  /* 0x0000000000007918 */ /* 0x000fd20000000000 */
[----:B------:R-:W-:Y:S02]  /*14600*/  IMAD.MOV.U32 R2, RZ, RZ, R26 ;  /* 0x000000ffff027224 */ /* 0x000fe400078e001a */
[----:B------:R-:W-:Y:S02]  /*14610*/  IMAD.MOV.U32 R0, RZ, RZ, R27 ;  /* 0x000000ffff007224 */ /* 0x000fe400078e001b */
[----:B------:R-:W3:Y:S04]  /*14620*/  LDL.LU.64 R26, [R1+0xf28] ;  /* 0x000f2800011a7983 */ /* 0x000ee80000300a00 */
[----:B------:R-:W-:Y:S04]  /*14630*/  STL.64 [R1+0xef8], R18 ;  /* 0x000ef81201007387 */ /* 0x000fe80000100a00 */
[----:B------:R0:W-:Y:S04]  /*14640*/  STL.64 [R1+0xef0], R16 ;  /* 0x000ef01001007387 */ /* 0x0001e80000100a00 */
[----:B0-----:R-:W4:Y:S04]  /*14650*/  LDL.LU.64 R16, [R1+0x6b0] ;  /* 0x0006b00001107983 */ /* 0x001f280000300a00 */
[----:B------:R-:W4:Y:S02]  /*14660*/  LDL.LU.64 R18, [R1+0x6b8] ;  /* 0x0006b80001127983 */ /* 0x000f240000300a00 */
[----:B----4-:R-:W-:-:S15]  /*14670*/  HMMA.16816.F32.BF16 R16, R12, R20, R16 ;  /* 0x000000140c10723c */ /* 0x010fde0000041810 */
[----:B------:R-:W-:-:S08]  /*14680*/  NOP ;  /* 0x0000000000007918 */ /* 0x000fd00000000000 */
[----:B------:R-:W-:Y:S04]  /*14690*/  STL.64 [R1+0xf20], R18 ;  /* 0x000f201201007387 */ /* 0x000fe80000100a00 */
[----:B------:R0:W-:Y:S04]  /*146a0*/  STL.64 [R1+0xf18], R16 ;  /* 0x000f181001007387 */ /* 0x0001e80000100a00 */
[----:B0-----:R-:W3:Y:S04]  /*146b0*/  LDL.LU R16, [R1+0x30] ;  /* 0x0000300001107983 */ /* 0x001ee80000300800 */
[----:B------:R-:W3:Y:S01]  /*146c0*/  LDL.LU R17, [R1+0x34] ;  /* 0x0000340001117983 */ /* 0x000ee20000300800 */
[----:B------:R-:W-:-:S02]  /*146d0*/  IMAD.MOV.U32 R18, RZ, RZ, R11 ;  /* 0x000000ffff127224 */ /* 0x000fc400078e000b */
[----:B------:R-:W-:Y:S02]  /*146e0*/  IMAD.MOV.U32 R19, RZ, RZ, R10 ;  /* 0x000000ffff137224 */ /* 0x000fe400078e000a */
[----:B------:R-:W-:Y:S02]  /*146f0*/  IMAD.MOV.U32 R20, RZ, RZ, R9 ;  /* 0x000000ffff147224 */ /* 0x000fe400078e0009 */
[----:B------:R-:W-:Y:S02]  /*14700*/  IMAD.MOV.U32 R21, RZ, RZ, R8 ;  /* 0x000000ffff157224 */ /* 0x000fe400078e0008 */
[----:B------:R-:W3:Y:S01]  /*14710*/  LDSM.16.MT88.4 R8, [R3+UR5+0x8400] ;  /* 0x008400050308783b */ /* 0x000ee20008004200 */
[----:B------:R-:W-:Y:S02]  /*14720*/  IMAD.MOV.U32 R5, RZ, RZ, R24 ;  /* 0x000000ffff057224 */ /* 0x000fe400078e0018 */
[----:B------:R-:W-:Y:S01]  /*14730*/  IMAD.MOV.U32 R4, RZ, RZ, R25 ;  /* 0x000000ffff047224 */ /* 0x000fe200078e0019 */
[----:B--2---:R0:W-:Y:S04]  /*14740*/  STL.64 [R1+0xf10], R22 ;  /* 0x000f101601007387 */ /* 0x0041e80000100a00 */
[----:B------:R-:W-:Y:S04]  /*14750*/  STL.64 [R1+0xf08], R14 ;  /* 0x000f080e01007387 */ /* 0x000fe80000100a00 */
[----:B------:R1:W-:Y:S01]  /*14760*/  STL.64 [R1+0xf00], R12 ;  /* 0x000f000c01007387 */ /* 0x0003e20000100a00 */
[----:B0-----:R-:W-:-:S02]  /*14770*/  IMAD.MOV.U32 R22, RZ, RZ, R7 ;  /* 0x000000ffff167224 */ /* 0x001fc400078e0007 */
[----:B------:R-:W-:Y:S02]  /*14780*/  IMAD.MOV.U32 R23, RZ, RZ, R6 ;  /* 0x000000ffff177224 */ /* 0x000fe400078e0006 */
[----:B-1----:R-:W-:Y:S02]  /*14790*/  IMAD.MOV.U32 R12, RZ, RZ, R5 ;  /* 0x000000ffff0c7224 */ /* 0x002fe400078e0005 */
[----:B------:R-:W-:Y:S02]  /*147a0*/  IMAD.MOV.U32 R13, RZ, RZ, R4 ;  /* 0x000000ffff0d7224 */ /* 0x000fe400078e0004 */
[----:B------:R-:W0:Y:S01]  /*147b0*/  LDSM.16.MT88.4 R4, [R29+UR5+0x8400] ;  /* 0x008400051d04783b */ /* 0x000e220008004200 */
[-C--:B---3--:R-:W-:Y:S06]  /*147c0*/  HMMA.16816.F32.BF16 R16, R8, R26.reuse, R16 ;  /* 0x0000001a0810723c */ /* 0x088fec0000041810 */
[----:B0-----:R-:W-:-:S15]  /*147d0*/  HMMA.16816.F32.BF16 R24, R4, R26, R20 ;  /* 0x0000001a0418723c */ /* 0x001fde0000041814 */
[----:B------:R-:W-:-:S02]  /*147e0*/  NOP ;  /* 0x0000000000007918 */ /* 0x000fc40000000000 */
[----:B------:R-:W-:Y:S04]  /*147f0*/  STL.64 [R1+0x740], R16 ;  /* 0x0007401001007387 */ /* 0x000fe80000100a00 */
[----:B------:R0:W-:Y:S04]  /*14800*/  STL.64 [R1+0x748], R18 ;  /* 0x0007481201007387 */ /* 0x0001e80000100a00 */
[----:B0-----:R-:W2:Y:S04]  /*14810*/  LDL.LU.64 R18, [R1+0xf20] ;  /* 0x000f200001127983 */ /* 0x001ea80000300a00 */
[----:B------:R-:W2:Y:S04]  /*14820*/  LDL.LU.64 R16, [R1+0xf18] ;  /* 0x000f180001107983 */ /* 0x000ea80000300a00 */
[----:B------:R-:W3:Y:S01]  /*14830*/  LDL.LU.64 R22, [R1+0xf10] ;  /* 0x000f100001167983 */ /* 0x000ee20000300a00 */
[----:B------:R-:W-:-:S02]  /*14840*/  IMAD.MOV.U32 R14, RZ, RZ, R2 ;  /* 0x000000ffff0e7224 */ /* 0x000fc400078e0002 */
[----:B------:R-:W-:Y:S01]  /*14850*/  IMAD.MOV.U32 R15, RZ, RZ, R0 ;  /* 0x000000ffff0f7224 */ /* 0x000fe200078e0000 */
[----:B------:R0:W-:Y:S04]  /*14860*/  STL.64 [R1+0x6c0], R24 ;  /* 0x0006c01801007387 */ /* 0x0001e80000100a00 */
[----:B------:R1:W-:Y:S04]  /*14870*/  STL.64 [R1+0x6c8], R26 ;  /* 0x0006c81a01007387 */ /* 0x0003e80000100a00 */
[----:B0-----:R-:W4:Y:S04]  /*14880*/  LDL.LU.64 R24, [R1+0x6a0] ;  /* 0x0006a00001187983 */ /* 0x001f280000300a00 */
[----:B-1----:R-:W4:Y:S01]  /*14890*/  LDL.LU.64 R26, [R1+0x6a8] ;  /* 0x0006a800011a7983 */ /* 0x002f220000300a00 */
[-C--:B---3--:R-:W-:Y:S06]  /*148a0*/  HMMA.16816.F32.BF16 R12, R8, R22.reuse, R12 ;  /* 0x00000016080c723c */ /* 0x088fec000004180c */
[----:B--2---:R-:W-:-:S15]  /*148b0*/  HMMA.16816.F32.BF16 R20, R4, R22, R16 ;  /* 0x000000160414723c */ /* 0x004fde0000041810 */
[----:B------:R-:W-:-:S02]  /*148c0*/  NOP ;  /* 0x0000000000007918 */ /* 0x000fc40000000000 */
[----:B------:R-:W-:Y:S04]  /*148d0*/  STL.64 [R1+0x730], R12 ;  /* 0x0007300c01007387 */ /* 0x000fe80000100a00 */
[----:B------:R0:W-:Y:S04]  /*148e0*/  STL.64 [R1+0x738], R14 ;  /* 0x0007380e01007387 */ /* 0x0001e80000100a00 */
[----:B0-----:R-:W4:Y:S04]  /*148f0*/  LDL.LU.64 R14, [R1+0xf08] ;  /* 0x000f0800010e7983 */ /* 0x001f280000300a00 */
[----:B------:R-:W4:Y:S04]  /*14900*/  LDL.LU.64 R12, [R1+0xf00] ;  /* 0x000f0000010c7983 */ /* 0x000f280000300a00 */
[----:B------:R-:W2:Y:S04]  /*14910*/  LDL.LU.64 R18, [R1+0xef8] ;  /* 0x000ef80001127983 */ /* 0x000ea80000300a00 */
[----:B------:R-:W2:Y:S04]  /*14920*/  LDL.LU.64 R16, [R1+0xef0] ;  /* 0x000ef00001107983 */ /* 0x000ea80000300a00 */
[----:B------:R-:W-:Y:S04]  /*14930*/  STL.64 [R1+0xee8], R6 ;  /* 0x000ee80601007387 */ /* 0x000fe80000100a00 */
[----:B------:R0:W-:Y:S04]  /*14940*/  STL.64 [R1+0xee0], R4 ;  /* 0x000ee00401007387 */ /* 0x0001e80000100a00 */
[----:B------:R-:W-:Y:S04]  /*14950*/  STL.64 [R1+0x6b0], R20 ;  /* 0x0006b01401007387 */ /* 0x000fe80000100a00 */
[----:B------:R-:W-:Y:S04]  /*14960*/  STL.64 [R1+0x6b8], R22 ;  /* 0x0006b81601007387 */ /* 0x000fe80000100a00 */
[----:B0-----:R-:W2:Y:S04]  /*14970*/  LDL.LU.64 R4, [R1+0x720] ;  /* 0x0007200001047983 */ /* 0x001ea80000300a00 */
[----:B------:R-:W2:Y:S04]  /*14980*/  LDL.LU.64 R6, [R1+0x728] ;  /* 0x0007280001067983 */ /* 0x000ea80000300a00 */
[----:B------:R-:W2:Y:S02]  /*14990*/  LDSM.16.M88.4 R20, [R28+0x1000] ;  /* 0x001000001c14783b */ /* 0x000ea40000000200 */
[----:B--2---:R-:W-:-:S15]  /*149a0*/  HMMA.16816.F32.BF16 R4, R16, R20, R4 ;  /* 0x000000141004723c */ /* 0x004fde0000041804 */
[----:B------:R-:W-:-:S09]  /*149b0*/  NOP ;  /* 0x0000000000007918 */ /* 0x000fd20000000000 */
[----:B------:R-:W-:-:S15]  /*149c0*/  HMMA.16816.F32.BF16 R4, R8, R22, R4 ;  /* 0x000000160804723c */ /* 0x000fde0000041804 */
[----:B------:R-:W-:-:S08]  /*149d0*/  NOP ;  /* 0x0000000000007918 */ /* 0x000fd00000000000 */
[----:B------:R-:W-:Y:S04]  /*149e0*/  STL.64 [R1+0x720], R4 ;  /* 0x0007200401007387 */ /* 0x000fe80000100a00 */
[----:B------:R0:W-:Y:S04]  /*149f0*/  STL.64 [R1+0x728], R6 ;  /* 0x0007280601007387 */ /* 0x0001e80000100a00 */
[----:B0-----:R-:W2:Y:S04]  /*14a00*/  LDL.LU.64 R6, [R1+0xee8] ;  /* 0x000ee80001067983 */ /* 0x001ea80000300a00 */
[----:B------:R-:W2:Y:S01]  /*14a10*/  LDL.LU.64 R4, [R1+0xee0] ;  /* 0x000ee00001047983 */ /* 0x000ea20000300a00 */
[----:B----4-:R-:W-:-:S15]  /*14a20*/  HMMA.16816.F32.BF16 R24, R12, R20, R24 ;  /* 0x000000140c18723c */ /* 0x010fde0000041818 */
[----:B------:R-:W-:-:S09]  /*14a30*/  NOP ;  /* 0x0000000000007918 */ /* 0x000fd20000000000 */
[----:B--2---:R-:W-:Y:S01]  /*14a40*/  HMMA.16816.F32.BF16 R20, R4, R22, R24 ;  /* 0x000000160414723c */ /* 0x004fe20000041818 */
[----:B------:R-:W2:Y:S04]  /*14a50*/  LDL.LU.64 R24, [R1+0x690] ;  /* 0x0006900001187983 */ /* 0x000ea80000300a00 */
[----:B------:R-:W2:-:S15]  /*14a60*/  LDL.LU.64 R26, [R1+0x698] ;  /* 0x00069800011a7983 */ /* 0x000e9e0000300a00 */
[----:B------:R-:W-:-:S03]  /*14a70*/  NOP ;  /* 0x0000000000007918 */ /* 0x000fc60000000000 */
[----:B------:R-:W-:Y:S04]  /*14a80*/  STL.64 [R1+0x6a0], R20 ;  /* 0x0006a01401007387 */ /* 0x000fe80000100a00 */
[----:B------:R-:W-:Y:S04]  /*14a90*/  STL.64 [R1+0x6a8], R22 ;  /* 0x0006a81601007387 */ /* 0x000fe80000100a00 */
[----:B------:R-:W-:Y:S04]  /*14aa0*/  STL.64 [R1+0xed8], R6 ;  /* 0x000ed80601007387 */ /* 0x000fe80000100a00 */
[----:B------:R0:W-:Y:S04]  /*14ab0*/  STL.64 [R1+0xed0], R4 ;  /* 0x000ed00401007387 */ /* 0x0001e80000100a00 */
[----:B------:R-:W1:Y:S04]  /*14ac0*/  LDSM.16.M88.4 R20, [R28+0x1800] ;  /* 0x001800001c14783b */ /* 0x000e680000000200 */
[----:B0-----:R-:W1:Y:S04]  /*14ad0*/  LDL.LU.64 R4, [R1+0x710] ;  /* 0x0007100001047983 */ /* 0x001e680000300a00 */
[----:B------:R-:W1:Y:S02]  /*14ae0*/  LDL.LU.64 R6, [R1+0x718] ;  /* 0x0007180001067983 */ /* 0x000e640000300a00 */
[----:B-1----:R-:W-:-:S15]  /*14af0*/  HMMA.16816.F32.BF16 R4, R16, R20, R4 ;  /* 0x000000141004723c */ /* 0x002fde0000041804 */
[----:B------:R-:W-:-:S09]  /*14b00*/  NOP ;  /* 0x0000000000007918 */ /* 0x000fd20000000000 */
[----:B------:R-:W-:-:S15]  /*14b10*/  HMMA.16816.F32.BF16 R4, R8, R22, R4 ;  /* 0x000000160804723c */ /* 0x000fde0000041804 */
[----:B------:R-:W-:-:S08]  /*14b20*/  NOP ;  /* 0x0000000000007918 */ /* 0x000fd00000000000 */
[----:B------:R-:W-:Y:S04]  /*14b30*/  STL.64 [R1+0x710], R4 ;  /* 0x0007100401007387 */ /* 0x000fe80000100a00 */
[----:B------:R0:W-:Y:S04]  /*14b40*/  STL.64 [R1+0x718], R6 ;  /* 0x0007180601007387 */ /* 0x0001e80000100a00 */
[----:B0-----:R-:W3:Y:S04]  /*14b50*/  LDL.LU.64 R6, [R1+0xed8] ;  /* 0x000ed80001067983 */ /* 0x001ee80000300a00 */
[----:B------:R-:W3:Y:S01]  /*14b60*/  LDL.LU.64 R4, [R1+0xed0] ;  /* 0x000ed00001047983 */ /* 0x000ee20000300a00 */
[----:B--2---:R-:W-:-:S15]  /*14b70*/  HMMA.16816.F32.BF16 R24, R12, R20, R24 ;  /* 0x000000140c18723c */ /* 0x004fde0000041818 */
[----:B------:R-:W-:-:S09]  /*14b80*/  NOP ;  /* 0x0000000000007918 */ /* 0x000fd20000000000 */
[----:B---3--:R-:W-:Y:S01]  /*14b90*/  HMMA.16816.F32.BF16 R20, R4, R22, R24 ;  /* 0x000000160414723c */ /* 0x008fe20000041818 */
        /* <DEDUP_REMOVED lines=175> */
[----:B------:R-:W2:Y:S04]  /*15690*/  LDSM.16.M88.4 R20, [R28+0x6000] ;  /* 0x006000001c14783b */ /* 0x000ea80000000200 */
[----:B0-----:R-:W3:Y:S04]  /*156a0*/  LDL.LU.64 R4, [R1+0x600] ;  /* 0x0006000001047983 */ /* 0x001ee80000300a00 */
[----:B------:R-:W3:Y:S04]  /*156b0*/  LDL.LU.64 R6, [R1+0x608] ;  /* 0x0006080001067983 */ /* 0x000ee80000300a00 */
[----:B------:R-:W-:Y:S04]  /*156c0*/  STL.64 [R1+0xe38], R14 ;  /* 0x000e380e01007387 */ /* 0x000fe80000100a00 */
[----:B------:R0:W-:Y:S01]  /*156d0*/  STL.64 [R1+0xe30], R12 ;  /* 0x000e300c01007387 */ /* 0x0001e20000100a00 */
[-C--:B--2---:R-:W-:Y:S03]  /*156e0*/  HMMA.16816.F32.BF16 R24, R12, R20.reuse, R24 ;  /* 0x000000140c18723c */ /* 0x084fe60000041818 */
[----:B0-----:R-:W2:Y:S04]  /*156f0*/  LDL.LU.64 R12, [R1+0x5f0] ;  /* 0x0005f000010c7983 */ /* 0x001ea80000300a00 */
[----:B------:R-:W2:Y:S01]  /*15700*/  LDL.LU.64 R14, [R1+0x5f8] ;  /* 0x0005f800010e7983 */ /* 0x000ea20000300a00 */
[----:B---3--:R-:W-:-:S15]  /*15710*/  HMMA.16816.F32.BF16 R4, R16, R20, R4 ;  /* 0x000000141004723c */ /* 0x008fde0000041804 */
[----:B------:R-:W-:-:S09]  /*15720*/  NOP ;  /* 0x0000000000007918 */ /* 0x000fd20000000000 */
[----:B------:R-:W-:-:S15]  /*15730*/  HMMA.16816.F32.BF16 R4, R8, R22, R4 ;  /* 0x000000160804723c */ /* 0x000fde0000041804 */
[----:B------:R-:W-:-:S08]  /*15740*/  NOP ;  /* 0x0000000000007918 */ /* 0x000fd00000000000 */
[----:B------:R-:W-:Y:S04]  /*15750*/  STL.64 [R1+0x600], R4 ;  /* 0x0006000401007387 */ /* 0x000fe80000100a00 */
[----:B------:R0:W-:Y:S04]  /*15760*/  STL.64 [R1+0x608], R6 ;  /* 0x0006080601007387 */ /* 0x0001e80000100a00 */
[----:B0-----:R-:W3:Y:S04]  /*15770*/  LDL.LU.64 R6, [R1+0xe48] ;  /* 0x000e480001067983 */ /* 0x001ee80000300a00 */
[----:B------:R-:W3:Y:S02]  /*15780*/  LDL.LU.64 R4, [R1+0xe40] ;  /* 0x000e400001047983 */ /* 0x000ee40000300a00 */
[----:B---3--:R-:W-:Y:S02]  /*15790*/  HMMA.16816.F32.BF16 R20, R4, R22, R24 ;  /* 0x000000160414723c */ /* 0x008fe40000041818 */
[----:B------:R-:W3:Y:S04]  /*157a0*/  LDL.LU.64 R24, [R1+0x570] ;  /* 0x0005700001187983 */ /* 0x000ee80000300a00 */
[----:B------:R-:W3:-:S15]  /*157b0*/  LDL.LU.64 R26, [R1+0x578] ;  /* 0x00057800011a7983 */ /* 0x000ede0000300a00 */
[----:B------:R-:W-:-:S02]  /*157c0*/  NOP ;  /* 0x0000000000007918 */ /* 0x000fc40000000000 */
[----:B------:R-:W-:Y:S04]  /*157d0*/  STL.64 [R1+0x580], R20 ;  /* 0x0005801401007387 */ /* 0x000fe80000100a00 */
[----:B------:R-:W-:Y:S04]  /*157e0*/  STL.64 [R1+0x588], R22 ;  /* 0x0005881601007387 */ /* 0x000fe80000100a00 */
[----:B------:R-:W2:Y:S02]  /*157f0*/  LDSM.16.M88.4 R20, [R28+0x6800] ;  /* 0x006800001c14783b */ /* 0x000ea40000000200 */
        /* <DEDUP_REMOVED lines=8> */
[----:B--2---:R0:W-:Y:S01]  /*15880*/  STL.64 [R1+0xe20], R14 ;  /* 0x000e200e01007387 */ /* 0x0041e20000100a00 */
[----:B---3--:R-:W-:Y:S06]  /*15890*/  HMMA.16816.F32.BF16 R24, R12, R20, R24 ;  /* 0x000000140c18723c */ /* 0x008fec0000041818 */
[----:B------:R1:W-:Y:S01]  /*158a0*/  STL.64 [R1+0xe18], R12 ;  /* 0x000e180c01007387 */ /* 0x0003e20000100a00 */
[----:B0-----:R-:W-:-:S02]  /*158b0*/  IMAD.MOV.U32 R14, RZ, RZ, R3 ;  /* 0x000000ffff0e7224 */ /* 0x001fc400078e0003 */
[----:B------:R-:W-:Y:S02]  /*158c0*/  IMAD.MOV.U32 R15, RZ, RZ, R0 ;  /* 0x000000ffff0f7224 */ /* 0x000fe400078e0000 */
[----:B-1----:R-:W-:Y:S02]  /*158d0*/  IMAD.MOV.U32 R12, RZ, RZ, R2 ;  /* 0x000000ffff0c7224 */ /* 0x002fe400078e0002 */
[----:B------:R-:W-:Y:S01]  /*158e0*/  IMAD.MOV.U32 R13, RZ, RZ, R29 ;  /* 0x000000ffff0d7224 */ /* 0x000fe200078e001d */
[----:B------:R-:W2:Y:S06]  /*158f0*/  LDL.LU R2, [R1+0xe28] ;  /* 0x000e280001027983 */ /* 0x000eac0000300800 */
[----:B------:R-:W-:-:S15]  /*15900*/  HMMA.16816.F32.BF16 R12, R8, R22, R12 ;  /* 0x00000016080c723c */ /* 0x000fde000004180c */
[----:B------:R-:W-:-:S08]  /*15910*/  NOP ;  /* 0x0000000000007918 */ /* 0x000fd00000000000 */
[----:B------:R0:W-:Y:S04]  /*15920*/  STL.64 [R1+0x5f0], R12 ;  /* 0x0005f00c01007387 */ /* 0x0001e80000100a00 */
[----:B------:R1:W-:Y:S04]  /*15930*/  STL.64 [R1+0x5f8], R14 ;  /* 0x0005f80e01007387 */ /* 0x0003e80000100a00 */
[----:B0-----:R-:W3:Y:S04]  /*15940*/  LDL.LU.64 R12, [R1+0x5e0] ;  /* 0x0005e000010c7983 */ /* 0x001ee80000300a00 */
[----:B-1----:R-:W3:Y:S04]  /*15950*/  LDL.LU.64 R14, [R1+0x5e8] ;  /* 0x0005e800010e7983 */ /* 0x002ee80000300a00 */
[----:B------:R-:W-:Y:S04]  /*15960*/  STL.64 [R1+0xe00], R10 ;  /* 0x000e000a01007387 */ /* 0x000fe80000100a00 */
[----:B------:R0:W-:Y:S04]  /*15970*/  STL.64 [R1+0xdf8], R8 ;  /* 0x000df80801007387 */ /* 0x0001e80000100a00 */
[----:B------:R-:W4:Y:S01]  /*15980*/  LDL.LU.64 R20, [R1+0x550] ;  /* 0x0005500001147983 */ /* 0x000f220000300a00 */
[----:B0-----:R-:W-:Y:S03]  /*15990*/  HMMA.16816.F32.BF16 R8, R4, R22, R24 ;  /* 0x000000160408723c */ /* 0x001fe60000041818 */
[----:B------:R-:W4:Y:S04]  /*159a0*/  LDL.LU.64 R22, [R1+0x558] ;  /* 0x0005580001167983 */ /* 0x000f280000300a00 */
[----:B------:R-:W3:-:S15]  /*159b0*/  LDSM.16.M88.4 R24, [R28+0x7000] ;  /* 0x007000001c18783b */ /* 0x000ede0000000200 */
[----:B------:R-:W-:-:S01]  /*159c0*/  NOP ;  /* 0x0000000000007918 */ /* 0x000fc20000000000 */
[----:B------:R0:W-:Y:S04]  /*159d0*/  STL.64 [R1+0x570], R8 ;  /* 0x0005700801007387 */ /* 0x0001e80000100a00 */
[----:B------:R1:W-:Y:S04]  /*159e0*/  STL.64 [R1+0x578], R10 ;  /* 0x0005780a01007387 */ /* 0x0003e80000100a00 */
[----:B0-----:R-:W2:Y:S04]  /*159f0*/  LDL.LU.64 R8, [R1+0x560] ;  /* 0x0005600001087983 */ /* 0x001ea80000300a00 */
[----:B-1----:R-:W3:Y:S04]  /*15a00*/  LDL.LU.64 R10, [R1+0x568] ;  /* 0x00056800010a7983 */ /* 0x002ee80000300a00 */
[----:B---3--:R-:W-:Y:S04]  /*15a10*/  STL.64 [R1+0xe10], R10 ;  /* 0x000e100a01007387 */ /* 0x008fe80000100a00 */
[----:B--2---:R0:W-:Y:S04]  /*15a20*/  STL.64 [R1+0xe08], R8 ;  /* 0x000e080801007387 */ /* 0x0041e80000100a00 */
[----:B0-----:R-:W2:Y:S04]  /*15a30*/  LDL.LU.64 R8, [R1+0x5d0] ;  /* 0x0005d00001087983 */ /* 0x001ea80000300a00 */
[----:B------:R-:W2:Y:S04]  /*15a40*/  LDL.LU.64 R10, [R1+0x5d8] ;  /* 0x0005d800010a7983 */ /* 0x000ea80000300a00 */
[----:B------:R-:W-:Y:S04]  /*15a50*/  STL [R1+0xdf4], R6 ;  /* 0x000df40601007387 */ /* 0x000fe80000100800 */
[----:B------:R-:W-:Y:S04]  /*15a60*/  STL [R1+0xdf0], R7 ;  /* 0x000df00701007387 */ /* 0x000fe80000100800 */
[----:B------:R-:W3:Y:S04]  /*15a70*/  LDL.LU R29, [R1+0x3bc] ;  /* 0x0003bc00011d7983 */ /* 0x000ee80000300800 */
[----:B------:R-:W4:Y:S01]  /*15a80*/  LDL.LU R3, [R1+0x2c8] ;  /* 0x0002c80001037983 */ /* 0x000f220000300800 */
[----:B------:R-:W-:Y:S03]  /*15a90*/  HMMA.16816.F32.BF16 R12, R16, R24, R12 ;  /* 0x00000018100c723c */ /* 0x000fe6000004180c */
[----:B----4-:R-:W-:Y:S04]  /*15aa0*/  STL.64 [R1+0xd80], R2 ;  /* 0x000d800201007387 */ /* 0x010fe80000100a00 */
[----:B------:R-:W4:-:S15]  /*15ab0*/  LDL.LU R0, [R1+0x3c0] ;  /* 0x0003c00001007983 */ /* 0x000f1e0000300800 */
[----:B------:R-:W-:-:S01]  /*15ac0*/  NOP ;  /* 0x0000000000007918 */ /* 0x000fc20000000000 */
[----:B------:R-:W-:Y:S04]  /*15ad0*/  STL.64 [R1+0x10], R12 ;  /* 0x0000100c01007387 */ /* 0x000fe80000100a00 */
[----:B------:R0:W-:Y:S04]  /*15ae0*/  STL.64 [R1+0x18], R14 ;  /* 0x0000180e01007387 */ /* 0x0001e80000100a00 */
[----:B0-----:R-:W2:Y:S04]  /*15af0*/  LDL.LU.64 R14, [R1+0xe20] ;  /* 0x000e2000010e7983 */ /* 0x001ea80000300a00 */
[----:B------:R-:W2:Y:S02]  /*15b00*/  LDL.LU.64 R12, [R1+0xe18] ;  /* 0x000e1800010c7983 */ /* 0x000ea40000300a00 */
[----:B--2---:R-:W-:Y:S02]  /*15b10*/  HMMA.16816.F32.BF16 R20, R12, R24, R20 ;  /* 0x000000180c14723c */ /* 0x004fe40000041814 */
[----:B------:R-:W2:Y:S04]  /*15b20*/  LDL.LU R24, [R1+0x3b8] ;  /* 0x0003b80001187983 */ /* 0x000ea80000300800 */
[----:B------:R-:W2:-:S15]  /*15b30*/  LDL.LU R25, [R1+0x2d0] ;  /* 0x0002d00001197983 */ /* 0x000e9e0000300800 */
[----:B------:R-:W-:-:S03]  /*15b40*/  NOP ;  /* 0x0000000000007918 */ /* 0x000fc60000000000 */
[----:B------:R-:W-:Y:S02]  /*15b50*/  IMAD.MOV.U32 R6, RZ, RZ, R20 ;  /* 0x000000ffff067224 */ /* 0x000fe400078e0014 */
[----:B------:R-:W-:Y:S02]  /*15b60*/  IMAD.MOV.U32 R7, RZ, RZ, R21 ;  /* 0x000000ffff077224 */ /* 0x000fe400078e0015 */
[----:B------:R-:W-:Y:S02]  /*15b70*/  IMAD.MOV.U32 R3, RZ, RZ, R22 ;  /* 0x000000ffff037224 */ /* 0x000fe400078e0016 */
[----:B------:R-:W-:Y:S02]  /*15b80*/  IMAD.MOV.U32 R2, RZ, RZ, R23 ;  /* 0x000000ffff027224 */ /* 0x000fe400078e0017 */
[----:B------:R0:W1:Y:S04]  /*15b90*/  LDSM.16.M88.4 R20, [R28+0x7800] ;  /* 0x007800001c14783b */ /* 0x0000680000000200 */
[----:B--2---:R-:W-:Y:S04]  /*15ba0*/  STL.64 [R1+0xd88], R24 ;  /* 0x000d881801007387 */ /* 0x004fe80000100a00 */
[----:B0-----:R-:W3:Y:S01]  /*15bb0*/  LDL.LU R28, [R1+0x2d8] ;  /* 0x0002d800011c7983 */ /* 0x001ee20000300800 */
[-C--:B-1----:R-:W-:Y:S03]  /*15bc0*/  HMMA.16816.F32.BF16 R16, R16, R20.reuse, R8 ;  /* 0x000000141010723c */ /* 0x082fe60000041808 */
[----:B---3--:R-:W-:Y:S04]  /*15bd0*/  STL.64 [R1+0xd90], R28 ;  /* 0x000d901c01007387 */ /* 0x008fe80000100a00 */
[----:B------:R-:W2:Y:S04]  /*15be0*/  LDL.LU.64 R10, [R1+0xe10] ;  /* 0x000e1000010a7983 */ /* 0x000ea80000300a00 */
[----:B------:R-:W2:Y:S02]  /*15bf0*/  LDL.LU.64 R8, [R1+0xe08] ;  /* 0x000e080001087983 */ /* 0x000ea40000300a00 */
[----:B--2---:R-:W-:Y:S02]  /*15c00*/  HMMA.16816.F32.BF16 R12, R12, R20, R8 ;  /* 0x000000140c0c723c */ /* 0x004fe40000041808 */
[----:B------:R-:W2:Y:S04]  /*15c10*/  LDL.LU.64 R10, [R1+0xe00] ;  /* 0x000e0000010a7983 */ /* 0x000ea80000300a00 */
[----:B------:R-:W2:-:S15]  /*15c20*/  LDL.LU.64 R8, [R1+0xdf8] ;  /* 0x000df80001087983 */ /* 0x000e9e0000300a00 */
[----:B------:R-:W-:-:S02]  /*15c30*/  NOP ;  /* 0x0000000000007918 */ /* 0x000fc40000000000 */
[----:B------:R-:W-:Y:S04]  /*15c40*/  STL.64 [R1+0xde8], R14 ;  /* 0x000de80e01007387 */ /* 0x000fe80000100a00 */
[----:B------:R0:W-:Y:S04]  /*15c50*/  STL.64 [R1+0xde0], R12 ;  /* 0x000de00c01007387 */ /* 0x0001e80000100a00 */
[----:B0-----:R-:W2:Y:S04]  /*15c60*/  LDL.LU R12, [R1+0x10] ;  /* 0x00001000010c7983 */ /* 0x001ea80000300800 */
[----:B------:R-:W2:Y:S04]  /*15c70*/  LDL.LU R13, [R1+0x14] ;  /* 0x00001400010d7983 */ /* 0x000ea80000300800 */
[----:B------:R-:W2:Y:S04]  /*15c80*/  LDL.LU R14, [R1+0x18] ;  /* 0x00001800010e7983 */ /* 0x000ea80000300800 */
[----:B------:R-:W2:Y:S04]  /*15c90*/  LDL.LU R15, [R1+0x1c] ;  /* 0x00001c00010f7983 */ /* 0x000ea80000300800 */
[----:B------:R-:W3:Y:S04]  /*15ca0*/  LDL.LU R20, [R1+0x2e0] ;  /* 0x0002e00001147983 */ /* 0x000ee80000300800 */
[----:B------:R-:W3:Y:S01]  /*15cb0*/  LDL.LU R21, [R1+0x3b4] ;  /* 0x0003b40001157983 */ /* 0x000ee20000300800 */
[C---:B--2---:R-:W-:Y:S06]  /*15cc0*/  HMMA.16816.F32.BF16 R12, R8.reuse, R26, R12 ;  /* 0x0000001a080c723c */ /* 0x044fec000004180c */
[----:B------:R-:W-:Y:S01]  /*15cd0*/  HMMA.16816.F32.BF16 R8, R8, R22, R16 ;  /* 0x000000160808723c */ /* 0x000fe20000041810 */
[----:B---3--:R-:W-:-:S15]  /*15ce0*/  STL.64 [R1+0xd98], R20 ;  /* 0x000d981401007387 */ /* 0x008fde0000100a00 */
[----:B------:R-:W-:-:S01]  /*15cf0*/  NOP ;  /* 0x0000000000007918 */ /* 0x000fc20000000000 */
[----:B------:R0:W-:Y:S04]  /*15d00*/  STL.64 [R1+0x5e0], R12 ;  /* 0x0005e00c01007387 */ /* 0x0001e80000100a00 */
[----:B------:R-:W-:Y:S01]  /*15d10*/  STL.64 [R1+0x5e8], R14 ;  /* 0x0005e80e01007387 */ /* 0x000fe20000100a00 */
[----:B0-----:R-:W-:-:S03]  /*15d20*/  IMAD.MOV.U32 R12, RZ, RZ, R6 ;  /* 0x000000ffff0c7224 */ /* 0x001fc600078e0006 */
[----:B------:R-:W2:Y:S01]  /*15d30*/  LDL.LU R6, [R1+0xdf4] ;  /* 0x000df40001067983 */ /* 0x000ea20000300800 */
[----:B------:R-:W-:-:S03]  /*15d40*/  IMAD.MOV.U32 R13, RZ, RZ, R7 ;  /* 0x000000ffff0d7224 */ /* 0x000fc600078e0007 */
[----:B------:R-:W-:Y:S04]  /*15d50*/  STL.64 [R1+0x5d0], R8 ;  /* 0x0005d00801007387 */ /* 0x000fe80000100a00 */
[----:B------:R-:W-:Y:S04]  /*15d60*/  STL.64 [R1+0x5d8], R10 ;  /* 0x0005d80a01007387 */ /* 0x000fe80000100a00 */
[----:B------:R-:W2:Y:S04]  /*15d70*/  LDL.LU R7, [R1+0xdf0] ;  /* 0x000df00001077983 */ /* 0x000ea80000300800 */
[----:B------:R-:W3:Y:S04]  /*15d80*/  LDL.LU R20, [R1+0x358] ;  /* 0x0003580001147983 */ /* 0x000ee80000300800 */
[----:B------:R-:W3:Y:S04]  /*15d90*/  LDL.LU R21, [R1+0x75c] ;  /* 0x00075c0001157983 */ /* 0x000ee80000300800 */
[----:B---3--:R0:W-:Y:S04]  /*15da0*/  STL.64 [R1+0xda0], R20 ;  /* 0x000da01401007387 */ /* 0x0081e80000100a00 */
[----:B0-----:R-:W3:Y:S04]  /*15db0*/  LDL.LU R20, [R1+0x360] ;  /* 0x0003600001147983 */ /* 0x001ee80000300800 */
        /* <DEDUP_REMOVED lines=15> */
[----:B------:R-:W3:Y:S01]  /*15eb0*/  LDL.LU R21, [R1+0x77c] ;  /* 0x00077c0001157983 */ /* 0x000ee20000300800 */
[----:B------:R-:W-:-:S02]  /*15ec0*/  IMAD.MOV.U32 R14, RZ, RZ, R3 ;  /* 0x000000ffff0e7224 */ /* 0x000fc400078e0003 */
[----:B------:R-:W-:Y:S01]  /*15ed0*/  IMAD.MOV.U32 R15, RZ, RZ, R2 ;  /* 0x000000ffff0f7224 */ /* 0x000fe200078e0002 */
[----:B---3--:R0:W-:Y:S04]  /*15ee0*/  STL.64 [R1+0xdd0], R20 ;  /* 0x000dd01401007387 */ /* 0x0081e80000100a00 */
[----:B0-----:R-:W3:Y:S04]  /*15ef0*/  LDL.LU R20, [R1+0x53c] ;  /* 0x00053c0001147983 */ /* 0x001ee80000300800 */
[----:B------:R-:W3:Y:S01]  /*15f00*/  LDL.LU R21, [R1+0x774] ;  /* 0x0007740001157983 */ /* 0x000ee20000300800 */
[----:B--2---:R-:W-:Y:S03]  /*15f10*/  HMMA.16816.F32.BF16 R12, R4, R26, R12 ;  /* 0x0000001a040c723c */ /* 0x004fe6000004180c */
[----:B---3--:R0:W-:Y:S04]  /*15f20*/  STL.64 [R1+0xdd8], R20 ;  /* 0x000dd81401007387 */ /* 0x0081e80000100a00 */
[----:B0-----:R-:W2:Y:S04]  /*15f30*/  LDL.LU R20, [R1+0x54c] ;  /* 0x00054c0001147983 */ /* 0x001ea80000300800 */
[----:B------:R-:W2:Y:S04]  /*15f40*/  LDL.LU R21, [R1+0x76c] ;  /* 0x00076c0001157983 */ /* 0x000ea80000300800 */
[----:B------:R-:W3:Y:S04]  /*15f50*/  LDL.LU R28, [R1+0x350] ;  /* 0x00035000011c7983 */ /* 0x000ee80000300800 */
        /* <DEDUP_REMOVED lines=13> */
[----:B------:R-:W-:Y:S04]  /*16030*/  STL.64 [R1+0x550], R12 ;  /* 0x0005500c01007387 */ /* 0x000fe80000100a00 */
[----:B------:R0:W-:Y:S04]  /*16040*/  STL.64 [R1+0x558], R14 ;  /* 0x0005580e01007387 */ /* 0x0001e80000100a00 */
[----:B0-----:R-:W3:Y:S04]  /*16050*/  LDL.LU.64 R14, [R1+0xde8] ;  /* 0x000de800010e7983 */ /* 0x001ee80000300a00 */
[----:B------:R-:W3:Y:S04]  /*16060*/  LDL.LU.64 R12, [R1+0xde0] ;  /* 0x000de000010c7983 */ /* 0x000ee80000300a00 */
[----:B------:R-:W4:Y:S04]  /*16070*/  LDL.LU R26, [R1+0x308] ;  /* 0x00030800011a7983 */ /* 0x000f280000300800 */
[----:B------:R-:W4:Y:S01]  /*16080*/  LDL.LU R27, [R1+0x3a0] ;  /* 0x0003a000011b7983 */ /* 0x000f220000300800 */
[----:B--2---:R-:W-:-:S04]  /*16090*/  LOP3.LUT R21, R21, R20, RZ, 0x3c, !PT ;  /* 0x0000001415157212 */ /* 0x004fc800078e3cff */
[----:B------:R-:W-:-:S04]  /*160a0*/  LOP3.LUT R20, R21, R20, RZ, 0x3c, !PT ;  /* 0x0000001415147212 */ /* 0x000fc800078e3cff */
[----:B------:R-:W-:Y:S01]  /*160b0*/  LOP3.LUT R21, R21, R20, RZ, 0x3c, !PT ;  /* 0x0000001415157212 */ /* 0x000fe200078e3cff */
[----:B---3--:R-:W-:Y:S01]  /*160c0*/  HMMA.16816.F32.BF16 R12, R4, R22, R12 ;  /* 0x00000016040c723c */ /* 0x008fe2000004180c */
[----:B------:R-:W2:Y:S04]  /*160d0*/  LDL.LU R4, [R1+0x338] ;  /* 0x0003380001047983 */ /* 0x000ea80000300800 */
[----:B------:R-:W2:-:S15]  /*160e0*/  LDL.LU R5, [R1+0x524] ;  /* 0x0005240001057983 */ /* 0x000e9e0000300800 */
[----:B------:R-:W-:-:S03]  /*160f0*/  NOP ;  /* 0x0000000000007918 */ /* 0x000fc60000000000 */
[----:B------:R0:W-:Y:S04]  /*16100*/  STL.64 [R1+0x560], R12 ;  /* 0x0005600c01007387 */ /* 0x0001e80000100a00 */
[----:B------:R1:W-:Y:S04]  /*16110*/  STL.64 [R1+0x568], R14 ;  /* 0x0005680e01007387 */ /* 0x0003e80000100a00 */
[----:B------:R-:W3:Y:S04]  /*16120*/  LDL.LU R6, [R1+0x330] ;  /* 0x0003300001067983 */ /* 0x000ee80000300800 */
[----:B------:R-:W3:Y:S04]  /*16130*/  LDL.LU R7, [R1+0x390] ;  /* 0x0003900001077983 */ /* 0x000ee80000300800 */
[----:B------:R-:W3:Y:S04]  /*16140*/  LDL.LU R22, [R1+0x320] ;  /* 0x0003200001167983 */ /* 0x000ee80000300800 */
[----:B------:R-:W3:Y:S04]  /*16150*/  LDL.LU R23, [R1+0x394] ;  /* 0x0003940001177983 */ /* 0x000ee80000300800 */
[----:B0-----:R-:W3:Y:S04]  /*16160*/  LDL.LU R12, [R1+0x318] ;  /* 0x00031800010c7983 */ /* 0x001ee80000300800 */
[----:B------:R-:W3:Y:S04]  /*16170*/  LDL.LU R13, [R1+0x398] ;  /* 0x00039800010d7983 */ /* 0x000ee80000300800 */
[----:B-1----:R-:W3:Y:S04]  /*16180*/  LDL.LU R14, [R1+0x310] ;  /* 0x00031000010e7983 */ /* 0x002ee80000300800 */
[----:B------:R-:W3:Y:S04]  /*16190*/  LDL.LU R15, [R1+0x39c] ;  /* 0x00039c00010f7983 */ /* 0x000ee80000300800 */
[----:B------:R0:W-:Y:S04]  /*161a0*/  STL.64 [R1+0x128], R20 ;  /* 0x0001281401007387 */ /* 0x0001e80000100a00 */
[----:B0-----:R-:W4:Y:S02]  /*161b0*/  LDL.LU.64 R20, [R1+0xdd8] ;  /* 0x000dd80001147983 */ /* 0x001f240000300a00 */
[----:B----4-:R-:W-:-:S04]  /*161c0*/  LOP3.LUT R21, R21, R20, RZ, 0x3c, !PT ;  /* 0x0000001415157212 */ /* 0x010fc800078e3cff */
[----:B------:R-:W-:-:S04]  /*161d0*/  LOP3.LUT R20, R21, R20, RZ, 0x3c, !PT ;  /* 0x0000001415147212 */ /* 0x000fc800078e3cff */
[----:B------:R-:W-:-:S05]  /*161e0*/  LOP3.LUT R21, R21, R20, RZ, 0x3c, !PT ;  /* 0x0000001415157212 */ /* 0x000fca00078e3cff */
        /* <DEDUP_REMOVED lines=31> */
[----:B0-----:R-:W4:Y:S01]  /*163e0*/  LDL.LU.64 R20, [R1+0xda0] ;  /* 0x000da00001147983 */ /* 0x001f220000300a00 */
[----:B------:R-:W-:Y:S02]  /*163f0*/  LOP3.LUT R29, R29, R28, RZ, 0x3c, !PT ;  /* 0x0000001c1d1d7212 */ /* 0x000fe400078e3cff */
[----:B------:R-:W-:Y:S02]  /*16400*/  LOP3.LUT R25, R25, R24, RZ, 0x3c, !PT ;  /* 0x0000001819197212 */ /* 0x000fe400078e3cff */
[----:B------:R-:W-:Y:S02]  /*16410*/  LOP3.LUT R28, R29, R28, RZ, 0x3c, !PT ;  /* 0x0000001c1d1c7212 */ /* 0x000fe400078e3cff */
[----:B------:R-:W-:-:S02]  /*16420*/  LOP3.LUT R24, R25, R24, RZ, 0x3c, !PT ;  /* 0x0000001819187212 */ /* 0x000fc400078e3cff */
[----:B------:R-:W-:Y:S02]  /*16430*/  LOP3.LUT R29, R29, R28, RZ, 0x3c, !PT ;  /* 0x0000001c1d1d7212 */ /* 0x000fe400078e3cff */
[----:B------:R-:W-:Y:S02]  /*16440*/  LOP3.LUT R25, R25, R24, RZ, 0x3c, !PT ;  /* 0x0000001819197212 */ /* 0x000fe400078e3cff */
[----:B------:R-:W-:Y:S02]  /*16450*/  LOP3.LUT R3, R3, R2, RZ, 0x3c, !PT ;  /* 0x0000000203037212 */ /* 0x000fe400078e3cff */
[----:B----4-:R-:W-:-:S04]  /*16460*/  LOP3.LUT R21, R21, R20, RZ, 0x3c, !PT ;  /* 0x0000001415157212 */ /* 0x010fc800078e3cff */
[----:B------:R-:W-:-:S04]  /*16470*/  LOP3.LUT R20, R21, R20, RZ, 0x3c, !PT ;  /* 0x0000001415147212 */ /* 0x000fc800078e3cff */
[----:B------:R-:W-:-:S05]  /*16480*/  LOP3.LUT R21, R21, R20, RZ, 0x3c, !PT ;  /* 0x0000001415157212 */ /* 0x000fca00078e3cff */
[----:B------:R0:W-:Y:S04]  /*16490*/  STL.64 [R1+0xe8], R20 ;  /* 0x0000e81401007387 */ /* 0x0001e80000100a00 */
[----:B0-----:R-:W4:Y:S04]  /*164a0*/  LDL.LU.64 R20, [R1+0xd98] ;  /* 0x000d980001147983 */ /* 0x001f280000300a00 */
[----:B------:R0:W-:Y:S04]  /*164b0*/  STL.64 [R1+0xe0], R28 ;  /* 0x0000e01c01007387 */ /* 0x0001e80000100a00 */
[----:B0-----:R-:W4:Y:S04]  /*164c0*/  LDL.LU.64 R28, [R1+0xd90] ;  /* 0x000d9000011c7983 */ /* 0x001f280000300a00 */
[----:B------:R0:W-:Y:S04]  /*164d0*/  STL.64 [R1+0xd8], R24 ;  /* 0x0000d81801007387 */ /* 0x0001e80000100a00 */
[----:B0-----:R-:W4:Y:S01]  /*164e0*/  LDL.LU.64 R24, [R1+0xd88] ;  /* 0x000d880001187983 */ /* 0x001f220000300a00 */
[----:B--2---:R-:W-:-:S02]  /*164f0*/  LOP3.LUT R5, R5, R4, RZ, 0x3c, !PT ;  /* 0x0000000405057212 */ /* 0x004fc400078e3cff */
[----:B------:R-:W-:Y:S02]  /*16500*/  LOP3.LUT R2, R3, R2, RZ, 0x3c, !PT ;  /* 0x0000000203027212 */ /* 0x000fe400078e3cff */
[----:B------:R-:W-:Y:S02]  /*16510*/  LOP3.LUT R4, R5, R4, RZ, 0x3c, !PT ;  /* 0x0000000405047212 */ /* 0x000fe400078e3cff */
[----:B---3--:R-:W-:Y:S02]  /*16520*/  LOP3.LUT R7, R7, R6, RZ, 0x3c, !PT ;  /* 0x0000000607077212 */ /* 0x008fe400078e3cff */
[----:B------:R-:W-:Y:S02]  /*16530*/  LOP3.LUT R3, R3, R2, RZ, 0x3c, !PT ;  /* 0x0000000203037212 */ /* 0x000fe400078e3cff */
[----:B------:R-:W-:Y:S02]  /*16540*/  LOP3.LUT R5, R5, R4, RZ, 0x3c, !PT ;  /* 0x0000000405057212 */ /* 0x000fe400078e3cff */
[----:B------:R-:W-:Y:S01]  /*16550*/  LOP3.LUT R6, R7, R6, RZ, 0x3c, !PT ;  /* 0x0000000607067212 */ /* 0x000fe200078e3cff */
[----:B------:R0:W-:Y:S01]  /*16560*/  STL.64 [R1+0xd0], R2 ;  /* 0x0000d00201007387 */ /* 0x0001e20000100a00 */
[----:B------:R-:W-:-:S02]  /*16570*/  LOP3.LUT R13, R13, R12, RZ, 0x3c, !PT ;  /* 0x0000000c0d0d7212 */ /* 0x000fc400078e3cff */
[----:B------:R-:W-:Y:S02]  /*16580*/  LOP3.LUT R7, R7, R6, RZ, 0x3c, !PT ;  /* 0x0000000607077212 */ /* 0x000fe400078e3cff */
[----:B------:R-:W-:Y:S02]  /*16590*/  LOP3.LUT R12, R13, R12, RZ, 0x3c, !PT ;  /* 0x0000000c0d0c7212 */ /* 0x000fe400078e3cff */
[----:B------:R-:W-:Y:S01]  /*165a0*/  LOP3.LUT R9, R9, R8, RZ, 0x3c, !PT ;  /* 0x0000000809097212 */ /* 0x000fe200078e3cff */
[----:B0-----:R-:W2:Y:S04]  /*165b0*/  LDL.LU.64 R2, [R1+0xd80] ;  /* 0x000d800001027983 */ /* 0x001ea80000300a00 */
[----:B------:R0:W-:Y:S01]  /*165c0*/  STL.64 [R1+0xc8], R4 ;  /* 0x0000c80401007387 */ /* 0x0001e20000100a00 */
[----:B------:R-:W-:-:S02]  /*165d0*/  LOP3.LUT R13, R13, R12, RZ, 0x3c, !PT ;  /* 0x0000000c0d0d7212 */ /* 0x000fc400078e3cff */
[C---:B------:R-:W-:Y:S01]  /*165e0*/  LOP3.LUT R8, R9.reuse, R8, RZ, 0x3c, !PT ;  /* 0x0000000809087212 */ /* 0x040fe200078e3cff */
[----:B------:R1:W-:Y:S01]  /*165f0*/  STL.64 [R1+0xc0], R6 ;  /* 0x0000c00601007387 */ /* 0x0003e20000100a00 */
[----:B0-----:R-:W-:Y:S02]  /*16600*/  IMAD.MOV.U32 R4, RZ, RZ, R23 ;  /* 0x000000ffff047224 */ /* 0x001fe400078e0017 */
[----:B------:R-:W-:Y:S02]  /*16610*/  IMAD.MOV.U32 R5, RZ, RZ, R22 ;  /* 0x000000ffff057224 */ /* 0x000fe400078e0016 */
[----:B-1----:R-:W-:Y:S02]  /*16620*/  IMAD.MOV.U32 R6, RZ, RZ, R15 ;  /* 0x000000ffff067224 */ /* 0x002fe400078e000f */
[----:B------:R-:W-:Y:S01]  /*16630*/  IMAD.MOV.U32 R7, RZ, RZ, R14 ;  /* 0x000000ffff077224 */ /* 0x000fe200078e000e */
[----:B------:R0:W-:Y:S01]  /*16640*/  STL.64 [R1+0xb8], R4 ;  /* 0x0000b80401007387 */ /* 0x0001e20000100a00 */
[----:B------:R-:W-:-:S03]  /*16650*/  LOP3.LUT R9, R9, R8, RZ, 0x3c, !PT ;  /* 0x0000000809097212 */ /* 0x000fc600078e3cff */
[----:B------:R-:W-:Y:S04]  /*16660*/  STL.64 [R1+0xb0], R12 ;  /* 0x0000b00c01007387 */ /* 0x000fe80000100a00 */
[----:B------:R1:W-:Y:S01]  /*16670*/  STL.64 [R1+0xa8], R6 ;  /* 0x0000a80601007387 */ /* 0x0003e20000100a00 */
[----:B0-----:R-:W-:Y:S02]  /*16680*/  IMAD.MOV.U32 R4, RZ, RZ, R27 ;  /* 0x000000ffff047224 */ /* 0x001fe400078e001b */
[----:B------:R-:W-:-:S05]  /*16690*/  IMAD.MOV.U32 R5, RZ, RZ, R26 ;  /* 0x000000ffff057224 */ /* 0x000fca00078e001a */
[----:B------:R0:W-:Y:S01]  /*166a0*/  STL.64 [R1+0xa0], R4 ;  /* 0x0000a00401007387 */ /* 0x0001e20000100a00 */
[----:B-1----:R-:W-:Y:S02]  /*166b0*/  IMAD.MOV.U32 R6, RZ, RZ, R11 ;  /* 0x000000ffff067224 */ /* 0x002fe400078e000b */
[----:B------:R-:W-:Y:S01]  /*166c0*/  IMAD.MOV.U32 R7, RZ, RZ, R10 ;  /* 0x000000ffff077224 */ /* 0x000fe200078e000a */
[----:B------:R1:W-:Y:S04]  /*166d0*/  STL.64 [R1+0x98], R8 ;  /* 0x0000980801007387 */ /* 0x0003e80000100a00 */
[----:B------:R4:W-:Y:S01]  /*166e0*/  STL.64 [R1+0x90], R6 ;  /* 0x0000900601007387 */ /* 0x0009e20000100a00 */
[----:B0-----:R-:W-:Y:S02]  /*166f0*/  IMAD.MOV.U32 R4, RZ, RZ, R17 ;  /* 0x000000ffff047224 */ /* 0x001fe400078e0011 */
[----:B------:R-:W-:-:S02]  /*16700*/  IMAD.MOV.U32 R5, RZ, RZ, R16 ;  /* 0x000000ffff057224 */ /* 0x000fc400078e0010 */
[----:B-1----:R-:W-:Y:S02]  /*16710*/  IMAD.MOV.U32 R8, RZ, RZ, R19 ;  /* 0x000000ffff087224 */ /* 0x002fe400078e0013 */
[----:B------:R-:W-:Y:S01]  /*16720*/  IMAD.MOV.U32 R9, RZ, RZ, R18 ;  /* 0x000000ffff097224 */ /* 0x000fe200078e0012 */
[----:B------:R0:W-:Y:S04]  /*16730*/  STL.64 [R1+0x88], R4 ;  /* 0x0000880401007387 */ /* 0x0001e80000100a00 */
[----:B------:R1:W-:Y:S01]  /*16740*/  STL.64 [R1+0x80], R8 ;  /* 0x0000800801007387 */ /* 0x0003e20000100a00 */
[----:B----4-:R-:W-:Y:S02]  /*16750*/  IMAD.MOV.U32 R6, RZ, RZ, R21 ;  /* 0x000000ffff067224 */ /* 0x010fe400078e0015 */
[----:B------:R-:W-:-:S05]  /*16760*/  IMAD.MOV.U32 R7, RZ, RZ, R20 ;  /* 0x000000ffff077224 */ /* 0x000fca00078e0014 */
[----:B------:R-:W-:Y:S01]  /*16770*/  STL.64 [R1+0x78], R6 ;  /* 0x0000780601007387 */ /* 0x000fe20000100a00 */
[----:B0-----:R-:W-:Y:S02]  /*16780*/  IMAD.MOV.U32 R5, RZ, RZ, R28 ;  /* 0x000000ffff057224 */ /* 0x001fe400078e001c */
[----:B-1----:R-:W-:Y:S02]  /*16790*/  IMAD.MOV.U32 R8, RZ, RZ, R29 ;  /* 0x000000ffff087224 */ /* 0x002fe400078e001d */
[----:B------:R-:W-:Y:S02]  /*167a0*/  IMAD.MOV.U32 R4, RZ, RZ, R24 ;  /* 0x000000ffff047224 */ /* 0x000fe400078e0018 */
[----:B------:R-:W-:-:S03]  /*167b0*/  IMAD.MOV.U32 R9, RZ, RZ, R25 ;  /* 0x000000ffff097224 */ /* 0x000fc600078e0019 */
[----:B------:R0:W-:Y:S04]  /*167c0*/  STL.64 [R1+0x70], R4 ;  /* 0x0000700401007387 */ /* 0x0001e80000100a00 */
[----:B0-----:R-:W3:Y:S04]  /*167d0*/  LDL.LU R4, [R1+0x280] ;  /* 0x0002800001047983 */ /* 0x001ee80000300800 */
[----:B------:R-:W-:Y:S04]  /*167e0*/  STL.64 [R1+0x68], R8 ;  /* 0x0000680801007387 */ /* 0x000fe80000100a00 */
[----:B------:R-:W3:Y:S01]  /*167f0*/  LDL.LU R5, [R1+0x3e4] ;  /* 0x0003e40001057983 */ /* 0x000ee20000300800 */
[----:B------:R-:W-:-:S02]  /*16800*/  IMAD.MOV.U32 R6, RZ, RZ, R0 ;  /* 0x000000ffff067224 */ /* 0x000fc400078e0000 */
[----:B--2---:R-:W-:-:S05]  /*16810*/  IMAD.MOV.U32 R7, RZ, RZ, R3 ;  /* 0x000000ffff077224 */ /* 0x004fca00078e0003 */
[----:B------:R-:W-:Y:S04]  /*16820*/  STL.64 [R1+0x60], R6 ;  /* 0x0000600601007387 */ /* 0x000fe80000100a00 */
[----:B---3--:R0:W-:Y:S04]  /*16830*/  STL.64 [R1+0xd40], R4 ;  /* 0x000d400401007387 */ /* 0x0081e80000100a00 */
[----:B0-----:R-:W2:Y:S04]  /*16840*/  LDL.LU R4, [R1+0x288] ;  /* 0x0002880001047983 */ /* 0x001ea80000300800 */
[----:B------:R-:W2:Y:S04]  /*16850*/  LDL.LU R5, [R1+0x3e0] ;  /* 0x0003e00001057983 */ /* 0x000ea80000300800 */
[----:B--2---:R0:W-:Y:S04]  /*16860*/  STL.64 [R1+0xd48], R4 ;  /* 0x000d480401007387 */ /* 0x0041e80000100a00 */
        /* <DEDUP_REMOVED lines=20> */
[----:B------:R-:W3:Y:S04]  /*169b0*/  LDL.LU R6, [R1+0x278] ;  /* 0x0002780001067983 */ /* 0x000ee80000300800 */
[----:B------:R-:W4:Y:S04]  /*169c0*/  LDL.LU R7, [R1+0x3e8] ;  /* 0x0003e80001077983 */ /* 0x000f280000300800 */
[----:B------:R-:W3:Y:S04]  /*169d0*/  LDL.LU R22, [R1+0x270] ;  /* 0x0002700001167983 */ /* 0x000ee80000300800 */
[----:B------:R-:W3:Y:S04]  /*169e0*/  LDL.LU R23, [R1+0x3ec] ;  /* 0x0003ec0001177983 */ /* 0x000ee80000300800 */
[----:B------:R-:W3:Y:S04]  /*169f0*/  LDL.LU R12, [R1+0x268] ;  /* 0x00026800010c7983 */ /* 0x000ee80000300800 */
[----:B------:R-:W3:Y:S04]  /*16a00*/  LDL.LU R13, [R1+0x3f0] ;  /* 0x0003f000010d7983 */ /* 0x000ee80000300800 */
[----:B------:R-:W4:Y:S04]  /*16a10*/  LDL.LU R28, [R1+0x260] ;  /* 0x00026000011c7983 */ /* 0x000f280000300800 */
        /* <DEDUP_REMOVED lines=19> */
[----:B--2---:R-:W-:-:S04]  /*16b50*/  LOP3.LUT R5, R5, R4, RZ, 0x3c, !PT ;  /* 0x0000000405057212 */ /* 0x004fc800078e3cff */
[----:B------:R-:W-:-:S04]  /*16b60*/  LOP3.LUT R4, R5, R4, RZ, 0x3c, !PT ;  /* 0x0000000405047212 */ /* 0x000fc800078e3cff */
[----:B------:R-:W-:-:S05]  /*16b70*/  LOP3.LUT R5, R5, R4, RZ, 0x3c, !PT ;  /* 0x0000000405057212 */ /* 0x000fca00078e3cff */
[----:B------:R0:W-:Y:S04]  /*16b80*/  STL.64 [R1+0x58], R4 ;  /* 0x0000580401007387 */ /* 0x0001e80000100a00 */
[----:B0-----:R-:W2:Y:S02]  /*16b90*/  LDL.LU.64 R4, [R1+0xd78] ;  /* 0x000d780001047983 */ /* 0x001ea40000300a00 */
        /* <DEDUP_REMOVED lines=34> */
[----:B0-----:R-:W2:Y:S01]  /*16dc0*/  LDL.LU.64 R4, [R1+0xd40] ;  /* 0x000d400001047983 */ /* 0x001ea20000300a00 */
[----:B----4-:R-:W-:-:S04]  /*16dd0*/  LOP3.LUT R29, R29, R28, RZ, 0x3c, !PT ;  /* 0x0000001c1d1d7212 */ /* 0x010fc800078e3cff */
[----:B------:R-:W-:Y:S02]  /*16de0*/  LOP3.LUT R28, R29, R28, RZ, 0x3c, !PT ;  /* 0x0000001c1d1c7212 */ /* 0x000fe400078e3cff */
[----:B---3--:R-:W-:Y:S02]  /*16df0*/  LOP3.LUT R9, R9, R8, RZ, 0x3c, !PT ;  /* 0x0000000809097212 */ /* 0x008fe400078e3cff */
[----:B------:R-:W-:Y:S02]  /*16e00*/  LOP3.LUT R29, R29, R28, RZ, 0x3c, !PT ;  /* 0x0000001c1d1d7212 */ /* 0x000fe400078e3cff */
[----:B------:R-:W-:Y:S02]  /*16e10*/  LOP3.LUT R11, R11, R10, RZ, 0x3c, !PT ;  /* 0x0000000a0b0b7212 */ /* 0x000fe400078e3cff */
[----:B------:R-:W-:Y:S02]  /*16e20*/  LOP3.LUT R8, R9, R8, RZ, 0x3c, !PT ;  /* 0x0000000809087212 */ /* 0x000fe400078e3cff */
[----:B------:R-:W-:-:S02]  /*16e30*/  LOP3.LUT R10, R11, R10, RZ, 0x3c, !PT ;  /* 0x0000000a0b0a7212 */ /* 0x000fc400078e3cff */
[----:B------:R-:W-:Y:S02]  /*16e40*/  LOP3.LUT R9, R9, R8, RZ, 0x3c, !PT ;  /* 0x0000000809097212 */ /* 0x000fe400078e3cff */
[----:B------:R-:W-:Y:S02]  /*16e50*/  LOP3.LUT R11, R11, R10, RZ, 0x3c, !PT ;  /* 0x0000000a0b0b7212 */ /* 0x000fe400078e3cff */
[----:B--2---:R-:W-:-:S04]  /*16e60*/  LOP3.LUT R5, R5, R4, RZ, 0x3c, !PT ;  /* 0x0000000405057212 */ /* 0x004fc800078e3cff */
[----:B------:R-:W-:-:S04]  /*16e70*/  LOP3.LUT R4, R5, R4, RZ, 0x3c, !PT ;  /* 0x0000000405047212 */ /* 0x000fc800078e3cff */
[----:B------:R-:W-:-:S05]  /*16e80*/  LOP3.LUT R5, R5, R4, RZ, 0x3c, !PT ;  /* 0x0000000405057212 */ /* 0x000fca00078e3cff */
[----:B------:R0:W-:Y:S02]  /*16e90*/  STL.64 [R1+0x18], R4 ;  /* 0x0000180401007387 */ /* 0x0001e40000100a00 */
[----:B0-----:R-:W-:Y:S02]  /*16ea0*/  IMAD.MOV.U32 R4, RZ, RZ, R7 ;  /* 0x000000ffff047224 */ /* 0x001fe400078e0007 */
[----:B------:R-:W-:Y:S02]  /*16eb0*/  IMAD.MOV.U32 R5, RZ, RZ, R6 ;  /* 0x000000ffff057224 */ /* 0x000fe400078e0006 */
[----:B------:R-:W-:Y:S02]  /*16ec0*/  IMAD.MOV.U32 R6, RZ, RZ, R23 ;  /* 0x000000ffff067224 */ /* 0x000fe400078e0017 */
[----:B------:R-:W-:Y:S01]  /*16ed0*/  IMAD.MOV.U32 R7, RZ, RZ, R22 ;  /* 0x000000ffff077224 */ /* 0x000fe200078e0016 */
[----:B------:R0:W-:Y:S04]  /*16ee0*/  STL.64 [R1+0x10], R4 ;  /* 0x0000100401007387 */ /* 0x0001e80000100a00 */
[----:B------:R1:W-:Y:S04]  /*16ef0*/  STL.64 [R1+0x8], R6 ;  /* 0x0000080601007387 */ /* 0x0003e80000100a00 */
[----:B------:R-:W-:Y:S01]  /*16f00*/  STL.64 [R1+0xaf0], R28 ;  /* 0x000af01c01007387 */ /* 0x000fe20000100a00 */
[----:B0-----:R-:W-:-:S02]  /*16f10*/  IMAD.MOV.U32 R4, RZ, RZ, R13 ;  /* 0x000000ffff047224 */ /* 0x001fc400078e000d */
[----:B------:R-:W-:Y:S02]  /*16f20*/  IMAD.MOV.U32 R5, RZ, RZ, R12 ;  /* 0x000000ffff057224 */ /* 0x000fe400078e000c */
[----:B-1----:R-:W-:-:S03]  /*16f30*/  IMAD.MOV.U32 R6, RZ, RZ, R27 ;  /* 0x000000ffff067224 */ /* 0x002fc600078e001b */
[----:B------:R0:W-:Y:S01]  /*16f40*/  STL.64 [R1], R4 ;  /* 0x0000000401007387 */ /* 0x0001e20000100a00 */
[----:B------:R-:W-:Y:S02]  /*16f50*/  IMAD.MOV.U32 R7, RZ, RZ, R26 ;  /* 0x000000ffff077224 */ /* 0x000fe400078e001a */
[----:B------:R-:W-:Y:S02]  /*16f60*/  IMAD.MOV.U32 R12, RZ, RZ, R17 ;  /* 0x000000ffff0c7224 */ /* 0x000fe400078e0011 */
[----:B------:R-:W-:Y:S02]  /*16f70*/  IMAD.MOV.U32 R13, RZ, RZ, R16 ;  /* 0x000000ffff0d7224 */ /* 0x000fe400078e0010 */
[----:B0-----:R-:W-:Y:S02]  /*16f80*/  IMAD.MOV.U32 R4, RZ, RZ, R15 ;  /* 0x000000ffff047224 */ /* 0x001fe400078e000f */
[----:B------:R-:W-:Y:S02]  /*16f90*/  IMAD.MOV.U32 R5, RZ, RZ, R14 ;  /* 0x000000ffff057224 */ /* 0x000fe400078e000e */
[----:B------:R-:W-:-:S02]  /*16fa0*/  IMAD.MOV.U32 R14, RZ, RZ, R19 ;  /* 0x000000ffff0e7224 */ /* 0x000fc400078e0013 */
[----:B------:R-:W-:Y:S01]  /*16fb0*/  IMAD.MOV.U32 R15, RZ, RZ, R18 ;  /* 0x000000ffff0f7224 */ /* 0x000fe200078e0012 */
[----:B------:R-:W-:Y:S01]  /*16fc0*/  STL.64 [R1+0xaf8], R4 ;  /* 0x000af80401007387 */ /* 0x000fe20000100a00 */
[----:B------:R-:W-:Y:S02]  /*16fd0*/  IMAD.MOV.U32 R16, RZ, RZ, R21 ;  /* 0x000000ffff107224 */ /* 0x000fe400078e0015 */
[----:B------:R-:W-:Y:S01]  /*16fe0*/  IMAD.MOV.U32 R17, RZ, RZ, R20 ;  /* 0x000000ffff117224 */ /* 0x000fe200078e0014 */
[----:B------:R-:W-:Y:S01]  /*16ff0*/  STL.64 [R1+0xb00], R6 ;  /* 0x000b000601007387 */ /* 0x000fe20000100a00 */
[----:B------:R-:W-:Y:S02]  /*17000*/  IMAD.MOV.U32 R18, RZ, RZ, R25 ;  /* 0x000000ffff127224 */ /* 0x000fe400078e0019 */
[----:B------:R-:W-:Y:S01]  /*17010*/  IMAD.MOV.U32 R19, RZ, RZ, R24 ;  /* 0x000000ffff137224 */ /* 0x000fe200078e0018 */
[----:B------:R-:W-:Y:S04]  /*17020*/  STL.64 [R1+0xb08], R8 ;  /* 0x000b080801007387 */ /* 0x000fe80000100a00 */
[----:B------:R-:W-:Y:S04]  /*17030*/  STL.64 [R1+0xb10], R10 ;  /* 0x000b100a01007387 */ /* 0x000fe80000100a00 */
[----:B------:R-:W-:Y:S04]  /*17040*/  STL.64 [R1+0xb18], R12 ;  /* 0x000b180c01007387 */ /* 0x000fe80000100a00 */
[----:B------:R-:W-:Y:S04]  /*17050*/  STL.64 [R1+0xb20], R14 ;  /* 0x000b200e01007387 */ /* 0x000fe80000100a00 */
[----:B------:R-:W-:Y:S04]  /*17060*/  STL.64 [R1+0xb28], R16 ;  /* 0x000b281001007387 */ /* 0x000fe80000100a00 */
[----:B------:R0:W-:Y:S04]  /*17070*/  STL.64 [R1+0xb30], R18 ;  /* 0x000b301201007387 */ /* 0x0001e80000100a00 */
[----:B------:R-:W2:Y:S04]  /*17080*/  LDL.LU R22, [R1+0x210] ;  /* 0x0002100001167983 */ /* 0x000ea80000300800 */
[----:B------:R-:W2:Y:S04]  /*17090*/  LDL.LU R23, [R1+0x41c] ;  /* 0x00041c0001177983 */ /* 0x000ea80000300800 */
[----:B------:R-:W3:Y:S04]  /*170a0*/  LDL.LU R24, [R1+0x208] ;  /* 0x0002080001187983 */ /* 0x000ee80000300800 */
[----:B------:R-:W3:Y:S04]  /*170b0*/  LDL.LU R25, [R1+0x420] ;  /* 0x0004200001197983 */ /* 0x000ee80000300800 */
[----:B------:R-:W4:Y:S04]  /*170c0*/  LDL.LU R26, [R1+0x200] ;  /* 0x00020000011a7983 */ /* 0x000f280000300800 */
[----:B------:R-:W4:Y:S04]  /*170d0*/  LDL.LU R27, [R1+0x424] ;  /* 0x00042400011b7983 */ /* 0x000f280000300800 */
        /* <DEDUP_REMOVED lines=31> */
[----:B------:R-:W2:Y:S01]  /*172d0*/  LDL.LU R19, [R1+0x42c] ;  /* 0x00042c0001137983 */ /* 0x000ea20000300800 */
[----:B------:R-:W-:-:S02]  /*172e0*/  LOP3.LUT R23, R23, R22, RZ, 0x3c, !PT ;  /* 0x0000001617177212 */ /* 0x000fc400078e3cff */
[----:B---3--:R-:W-:Y:S01]  /*172f0*/  LOP3.LUT R25, R25, R24, RZ, 0x3c, !PT ;  /* 0x0000001819197212 */ /* 0x008fe200078e3cff */
[----:B--2---:R0:W-:Y:S04]  /*17300*/  STL.64 [R1+0xd38], R18 ;  /* 0x000d381201007387 */ /* 0x0041e80000100a00 */
[----:B0-----:R-:W2:Y:S04]  /*17310*/  LDL.LU R18, [R1+0x1f8] ;  /* 0x0001f80001127983 */ /* 0x001ea80000300800 */
[----:B------:R-:W2:Y:S04]  /*17320*/  LDL.LU R19, [R1+0x428] ;  /* 0x0004280001137983 */ /* 0x000ea80000300800 */
        /* <DEDUP_REMOVED lines=9> */
[----:B------:R-:W-:-:S03]  /*173c0*/  LOP3.LUT R22, R23, R22, RZ, 0x3c, !PT ;  /* 0x0000001617167212 */ /* 0x000fc600078e3cff */
[----:B------:R-:W3:Y:S01]  /*173d0*/  LDL.LU R9, [R1+0x478] ;  /* 0x0004780001097983 */ /* 0x000ee20000300800 */
[----:B------:R-:W-:-:S03]  /*173e0*/  IMAD.MOV.U32 R20, RZ, RZ, R0 ;  /* 0x000000ffff147224 */ /* 0x000fc600078e0000 */
[----:B------:R-:W3:Y:S01]  /*173f0*/  LDL.LU R6, [R1+0x1dc] ;  /* 0x0001dc0001067983 */ /* 0x000ee20000300800 */
[----:B------:R-:W-:-:S03]  /*17400*/  IMAD.MOV.U32 R21, RZ, RZ, R3 ;  /* 0x000000ffff157224 */ /* 0x000fc600078e0003 */
[----:B------:R-:W3:Y:S01]  /*17410*/  LDL.LU R7, [R1+0x47c] ;  /* 0x00047c0001077983 */ /* 0x000ee20000300800 */
[----:B----4-:R-:W-:-:S03]  /*17420*/  LOP3.LUT R27, R27, R26, RZ, 0x3c, !PT ;  /* 0x0000001a1b1b7212 */ /* 0x010fc600078e3cff */
[----:B------:R-:W4:Y:S01]  /*17430*/  LDL.LU R4, [R1+0x1e4] ;  /* 0x0001e40001047983 */ /* 0x000f220000300800 */
[----:B------:R-:W-:-:S03]  /*17440*/  LOP3.LUT R24, R25, R24, RZ, 0x3c, !PT ;  /* 0x0000001819187212 */ /* 0x000fc600078e3cff */
[----:B------:R-:W4:Y:S01]  /*17450*/  LDL.LU R5, [R1+0x480] ;  /* 0x0004800001057983 */ /* 0x000f220000300800 */
[----:B------:R-:W-:-:S03]  /*17460*/  LOP3.LUT R23, R23, R22, RZ, 0x3c, !PT ;  /* 0x0000001617177212 */ /* 0x000fc600078e3cff */
[----:B------:R-:W4:Y:S01]  /*17470*/  LDL.LU R28, [R1+0x1ec] ;  /* 0x0001ec00011c7983 */ /* 0x000f220000300800 */
[----:B------:R-:W-:-:S03]  /*17480*/  LOP3.LUT R26, R27, R26, RZ, 0x3c, !PT ;  /* 0x0000001a1b1a7212 */ /* 0x000fc600078e3cff */
[----:B------:R-:W4:Y:S01]  /*17490*/  LDL.LU R29, [R1+0x484] ;  /* 0x00048400011d7983 */ /* 0x000f220000300800 */
[----:B------:R-:W-:-:S03]  /*174a0*/  LOP3.LUT R25, R25, R24, RZ, 0x3c, !PT ;  /* 0x0000001819197212 */ /* 0x000fc600078e3cff */
[----:B------:R-:W4:Y:S04]  /*174b0*/  LDL.LU R3, [R1+0x1f4] ;  /* 0x0001f40001037983 */ /* 0x000f280000300800 */
[----:B------:R-:W4:Y:S04]  /*174c0*/  LDL.LU R0, [R1+0x488] ;  /* 0x0004880001007983 */ /* 0x000f280000300800 */
[----:B------:R0:W-:Y:S01]  /*174d0*/  STL.64 [R1+0xb38], R20 ;  /* 0x000b381401007387 */ /* 0x0001e20000100a00 */
[----:B------:R-:W-:-:S03]  /*174e0*/  LOP3.LUT R27, R27, R26, RZ, 0x3c, !PT ;  /* 0x0000001a1b1b7212 */ /* 0x000fc600078e3cff */
[----:B0-----:R-:W3:Y:S04]  /*174f0*/  LDL.LU R20, [R1+0x1a4] ;  /* 0x0001a40001147983 */ /* 0x001ee80000300800 */
[----:B------:R-:W4:Y:S04]  /*17500*/  LDL.LU R21, [R1+0x460] ;  /* 0x0004600001157983 */ /* 0x000f280000300800 */
[----:B------:R0:W-:Y:S04]  /*17510*/  STL.64 [R1+0xb40], R22 ;  /* 0x000b401601007387 */ /* 0x0001e80000100a00 */
[----:B0-----:R-:W3:Y:S04]  /*17520*/  LDL.LU R22, [R1+0x19c] ;  /* 0x00019c0001167983 */ /* 0x001ee80000300800 */
[----:B------:R-:W4:Y:S04]  /*17530*/  LDL.LU R23, [R1+0x45c] ;  /* 0x00045c0001177983 */ /* 0x000f280000300800 */
[----:B------:R0:W-:Y:S04]  /*17540*/  STL.64 [R1+0xb48], R24 ;  /* 0x000b481801007387 */ /* 0x0001e80000100a00 */
[----:B0-----:R-:W3:Y:S04]  /*17550*/  LDL.LU R24, [R1+0x198] ;  /* 0x0001980001187983 */ /* 0x001ee80000300800 */
[----:B------:R-:W3:Y:S04]  /*17560*/  LDL.LU R25, [R1+0x458] ;  /* 0x0004580001197983 */ /* 0x000ee80000300800 */
[----:B------:R0:W-:Y:S04]  /*17570*/  STL.64 [R1+0xb50], R26 ;  /* 0x000b501a01007387 */ /* 0x0001e80000100a00 */
[----:B0-----:R-:W4:Y:S04]  /*17580*/  LDL.LU R26, [R1+0x1a0] ;  /* 0x0001a000011a7983 */ /* 0x001f280000300800 */
[----:B------:R-:W4:Y:S01]  /*17590*/  LDL.LU R27, [R1+0x454] ;  /* 0x00045400011b7983 */ /* 0x000f220000300800 */
        /* <DEDUP_REMOVED lines=50> */
[----:B----4-:R-:W-:Y:S02]  /*178c0*/  LOP3.LUT R27, R27, R26, RZ, 0x3c, !PT ;  /* 0x0000001a1b1b7212 */ /* 0x010fe400078e3cff */
[----:B--2---:R-:W-:-:S04]  /*178d0*/  LOP3.LUT R19, R19, R18, RZ, 0x3c, !PT ;  /* 0x0000001213137212 */ /* 0x004fc800078e3cff */
[----:B------:R-:W-:-:S04]  /*178e0*/  LOP3.LUT R18, R19, R18, RZ, 0x3c, !PT ;  /* 0x0000001213127212 */ /* 0x000fc800078e3cff */
[----:B------:R-:W-:-:S05]  /*178f0*/  LOP3.LUT R19, R19, R18, RZ, 0x3c, !PT ;  /* 0x0000001213137212 */ /* 0x000fca00078e3cff */
[----:B------:R0:W-:Y:S04]  /*17900*/  STL.64 [R1+0x180], R18 ;  /* 0x0001801201007387 */ /* 0x0001e80000100a00 */
[----:B0-----:R-:W2:Y:S01]  /*17910*/  LDL.LU.64 R18, [R1+0xce8] ;  /* 0x000ce80001127983 */ /* 0x001ea20000300a00 */
[----:B---3--:R-:W-:Y:S02]  /*17920*/  LOP3.LUT R25, R25, R24, RZ, 0x3c, !PT ;  /* 0x0000001819197212 */ /* 0x008fe400078e3cff */
[----:B------:R-:W-:Y:S02]  /*17930*/  LOP3.LUT R26, R27, R26, RZ, 0x3c, !PT ;  /* 0x0000001a1b1a7212 */ /* 0x000fe400078e3cff */
[----:B------:R-:W-:Y:S02]  /*17940*/  LOP3.LUT R24, R25, R24, RZ, 0x3c, !PT ;  /* 0x0000001819187212 */ /* 0x000fe400078e3cff */
[----:B------:R-:W-:-:S02]  /*17950*/  LOP3.LUT R27, R27, R26, RZ, 0x3c, !PT ;  /* 0x0000001a1b1b7212 */ /* 0x000fc400078e3cff */
[----:B------:R-:W-:-:S03]  /*17960*/  LOP3.LUT R25, R25, R24, RZ, 0x3c, !PT ;  /* 0x0000001819197212 */ /* 0x000fc600078e3cff */
[----:B------:R0:W-:Y:S04]  /*17970*/  STL.64 [R1+0x188], R26 ;  /* 0x0001881a01007387 */ /* 0x0001e80000100a00 */
[----:B------:R1:W-:Y:S01]  /*17980*/  STL.64 [R1+0x190], R24 ;  /* 0x0001901801007387 */ /* 0x0003e20000100a00 */
[----:B0-----:R-:W-:Y:S02]  /*17990*/  IMAD.MOV.U32 R26, RZ, RZ, R23 ;  /* 0x000000ffff1a7224 */ /* 0x001fe400078e0017 */
[----:B------:R-:W-:Y:S02]  /*179a0*/  IMAD.MOV.U32 R27, RZ, RZ, R22 ;  /* 0x000000ffff1b7224 */ /* 0x000fe400078e0016 */
[----:B-1----:R-:W-:Y:S02]  /*179b0*/  IMAD.MOV.U32 R24, RZ, RZ, R21 ;  /* 0x000000ffff187224 */ /* 0x002fe400078e0015 */
[----:B------:R-:W-:-:S02]  /*179c0*/  IMAD.MOV.U32 R25, RZ, RZ, R20 ;  /* 0x000000ffff197224 */ /* 0x000fc400078e0014 */
[----:B------:R-:W-:Y:S02]  /*179d0*/  IMAD.MOV.U32 R20, RZ, RZ, R17 ;  /* 0x000000ffff147224 */ /* 0x000fe400078e0011 */
[----:B------:R-:W-:Y:S01]  /*179e0*/  IMAD.MOV.U32 R21, RZ, RZ, R16 ;  /* 0x000000ffff157224 */ /* 0x000fe200078e0010 */
[----:B------:R0:W-:Y:S01]  /*179f0*/  STL.64 [R1+0x3a0], R26 ;  /* 0x0003a01a01007387 */ /* 0x0001e20000100a00 */
[----:B------:R-:W-:Y:S02]  /*17a00*/  IMAD.MOV.U32 R16, RZ, RZ, R13 ;  /* 0x000000ffff107224 */ /* 0x000fe400078e000d */
[----:B------:R-:W-:Y:S01]  /*17a10*/  IMAD.MOV.U32 R17, RZ, RZ, R12 ;  /* 0x000000ffff117224 */ /* 0x000fe200078e000c */
[----:B------:R-:W-:Y:S01]  /*17a20*/  STL.64 [R1+0x3a8], R24 ;  /* 0x0003a81801007387 */ /* 0x000fe20000100a00 */
[----:B------:R-:W-:Y:S02]  /*17a30*/  IMAD.MOV.U32 R12, RZ, RZ, R9 ;  /* 0x000000ffff0c7224 */ /* 0x000fe400078e0009 */
[----:B------:R-:W-:-:S02]  /*17a40*/  IMAD.MOV.U32 R13, RZ, RZ, R8 ;  /* 0x000000ffff0d7224 */ /* 0x000fc400078e0008 */
[----:B------:R-:W-:Y:S02]  /*17a50*/  IMAD.MOV.U32 R8, RZ, RZ, R5 ;  /* 0x000000ffff087224 */ /* 0x000fe400078e0005 */
[----:B------:R-:W-:Y:S02]  /*17a60*/  IMAD.MOV.U32 R9, RZ, RZ, R4 ;  /* 0x000000ffff097224 */ /* 0x000fe400078e0004 */
[----:B--2---:R-:W-:Y:S02]  /*17a70*/  IMAD.MOV.U32 R22, RZ, RZ, R19 ;  /* 0x000000ffff167224 */ /* 0x004fe400078e0013 */
[----:B------:R-:W-:Y:S02]  /*17a80*/  IMAD.MOV.U32 R23, RZ, RZ, R18 ;  /* 0x000000ffff177224 */ /* 0x000fe400078e0012 */
[----:B------:R-:W-:Y:S02]  /*17a90*/  IMAD.MOV.U32 R18, RZ, RZ, R15 ;  /* 0x000000ffff127224 */ /* 0x000fe400078e000f */
[----:B------:R-:W-:Y:S01]  /*17aa0*/  IMAD.MOV.U32 R19, RZ, RZ, R14 ;  /* 0x000000ffff137224 */ /* 0x000fe200078e000e */
[----:B------:R-:W-:Y:S01]  /*17ab0*/  STL.64 [R1+0x3b0], R22 ;  /* 0x0003b01601007387 */ /* 0x000fe20000100a00 */
        /* <DEDUP_REMOVED lines=13> */
[----:B0-----:R-:W2:Y:S04]  /*17b90*/  LDL.LU R26, [R1+0x274] ;  /* 0x00027400011a7983 */ /* 0x001ea80000300800 */
[----:B------:R-:W-:Y:S04]  /*17ba0*/  STL.64 [R1+0x3f0], R6 ;  /* 0x0003f00601007387 */ /* 0x000fe80000100a00 */
[----:B------:R-:W2:Y:S01]  /*17bb0*/  LDL.LU R27, [R1+0x4c8] ;  /* 0x0004c800011b7983 */ /* 0x000ea20000300800 */
[----:B------:R-:W-:-:S02]  /*17bc0*/  IMAD.MOV.U32 R4, RZ, RZ, R0 ;  /* 0x000000ffff047224 */ /* 0x000fc400078e0000 */
[----:B------:R-:W-:-:S05]  /*17bd0*/  IMAD.MOV.U32 R5, RZ, RZ, R3 ;  /* 0x000000ffff057224 */ /* 0x000fca00078e0003 */
[----:B------:R-:W-:Y:S04]  /*17be0*/  STL.64 [R1+0x3f8], R4 ;  /* 0x0003f80401007387 */ /* 0x000fe80000100a00 */
        /* <DEDUP_REMOVED lines=149> */
[----:B------:R3:W-:Y:S02]  /*18540*/  STL.64 [R1+0x478], R26 ;  /* 0x0004781a01007387 */ /* 0x0007e40000100a00 */
[----:B---3--:R-:W-:Y:S02]  /*18550*/  IMAD.MOV.U32 R27, RZ, RZ, R24 ;  /* 0x000000ffff1b7224 */ /* 0x008fe400078e0018 */
[----:B----4-:R-:W-:Y:S02]  /*18560*/  IMAD.MOV.U32 R24, RZ, RZ, R23 ;  /* 0x000000ffff187224 */ /* 0x010fe400078e0017 */
[----:B------:R-:W-:Y:S02]  /*18570*/  IMAD.MOV.U32 R23, RZ, RZ, R20 ;  /* 0x000000ffff177224 */ /* 0x000fe400078e0014 */
[----:B------:R-:W-:Y:S02]  /*18580*/  IMAD.MOV.U32 R20, RZ, RZ, R19 ;  /* 0x000000ffff147224 */ /* 0x000fe400078e0013 */
[----:B------:R-:W-:-:S02]  /*18590*/  IMAD.MOV.U32 R19, RZ, RZ, R16 ;  /* 0x000000ffff137224 */ /* 0x000fc400078e0010 */
[----:B------:R-:W-:Y:S02]  /*185a0*/  IMAD.MOV.U32 R16, RZ, RZ, R15 ;  /* 0x000000ffff107224 */ /* 0x000fe400078e000f */
[----:B------:R-:W-:Y:S02]  /*185b0*/  IMAD.MOV.U32 R15, RZ, RZ, R12 ;  /* 0x000000ffff0f7224 */ /* 0x000fe400078e000c */
[----:B------:R-:W-:Y:S02]  /*185c0*/  IMAD.MOV.U32 R12, RZ, RZ, R11 ;  /* 0x000000ffff0c7224 */ /* 0x000fe400078e000b */
[----:B------:R-:W-:Y:S02]  /*185d0*/  IMAD.MOV.U32 R11, RZ, RZ, R8 ;  /* 0x000000ffff0b7224 */ /* 0x000fe400078e0008 */
[----:B------:R-:W-:Y:S02]  /*185e0*/  IMAD.MOV.U32 R8, RZ, RZ, R3 ;  /* 0x000000ffff087224 */ /* 0x000fe400078e0003 */
[----:B------:R-:W0:Y:S01]  /*185f0*/  LDC R3, c[0x0][0x23c] ;  /* 0x00008f00ff037b82 */ /* 0x000e220000000800 */
[----:B------:R-:W-:-:S02]  /*18600*/  IMAD.MOV.U32 R26, RZ, RZ, R25 ;  /* 0x000000ffff1a7224 */ /* 0x000fc400078e0019 */
[----:B------:R-:W-:Y:S02]  /*18610*/  IMAD.MOV.U32 R25, RZ, RZ, R22 ;  /* 0x000000ffff197224 */ /* 0x000fe400078e0016 */
[----:B------:R-:W-:Y:S02]  /*18620*/  IMAD.MOV.U32 R22, RZ, RZ, R21 ;  /* 0x000000ffff167224 */ /* 0x000fe400078e0015 */
[----:B------:R-:W-:Y:S01]  /*18630*/  IMAD.MOV.U32 R21, RZ, RZ, R18 ;  /* 0x000000ffff157224 */ /* 0x000fe200078e0012 */
[----:B------:R-:W-:Y:S01]  /*18640*/  STL.64 [R1+0x480], R26 ;  /* 0x0004801a01007387 */ /* 0x000fe20000100a00 */
[----:B------:R-:W-:Y:S02]  /*18650*/  IMAD.MOV.U32 R18, RZ, RZ, R17 ;  /* 0x000000ffff127224 */ /* 0x000fe400078e0011 */
[----:B------:R-:W-:Y:S01]  /*18660*/  IMAD.MOV.U32 R17, RZ, RZ, R14 ;  /* 0x000000ffff117224 */ /* 0x000fe200078e000e */
[----:B------:R-:W-:Y:S01]  /*18670*/  STL.64 [R1+0x488], R24 ;  /* 0x0004881801007387 */ /* 0x000fe20000100a00 */
[----:B------:R-:W-:-:S02]  /*18680*/  IMAD.MOV.U32 R14, RZ, RZ, R13 ;  /* 0x000000ffff0e7224 */ /* 0x000fc400078e000d */
[----:B------:R-:W-:Y:S01]  /*18690*/  IMAD.MOV.U32 R13, RZ, RZ, R10 ;  /* 0x000000ffff0d7224 */ /* 0x000fe200078e000a */
[----:B------:R-:W-:Y:S01]  /*186a0*/  STL.64 [R1+0x490], R22 ;  /* 0x0004901601007387 */ /* 0x000fe20000100a00 */
[----:B------:R-:W-:-:S03]  /*186b0*/  IMAD.MOV.U32 R10, RZ, RZ, R9 ;  /* 0x000000ffff0a7224 */ /* 0x000fc600078e0009 */
[----:B------:R-:W-:Y:S04]  /*186c0*/  STL.64 [R1+0x498], R20 ;  /* 0x0004981401007387 */ /* 0x000fe80000100a00 */
[----:B------:R-:W-:Y:S04]  /*186d0*/  STL.64 [R1+0x4a0], R18 ;  /* 0x0004a01201007387 */ /* 0x000fe80000100a00 */
[----:B------:R-:W-:Y:S01]  /*186e0*/  STL.64 [R1+0x4a8], R16 ;  /* 0x0004a81001007387 */ /* 0x000fe20000100a00 */
[----:B------:R-:W-:-:S03]  /*186f0*/  IMAD.MOV.U32 R9, RZ, RZ, R6 ;  /* 0x000000ffff097224 */ /* 0x000fc600078e0006 */
[----:B------:R-:W-:Y:S04]  /*18700*/  STL.64 [R1+0x4b0], R14 ;  /* 0x0004b00e01007387 */ /* 0x000fe80000100a00 */
[----:B------:R-:W-:Y:S04]  /*18710*/  STL.64 [R1+0x4b8], R12 ;  /* 0x0004b80c01007387 */ /* 0x000fe80000100a00 */
[----:B------:R-:W-:Y:S01]  /*18720*/  STL.64 [R1+0x4c0], R10 ;  /* 0x0004c00a01007387 */ /* 0x000fe20000100a00 */
[----:B------:R-:W-:-:S03]  /*18730*/  IMAD.MOV.U32 R6, RZ, RZ, R28 ;  /* 0x000000ffff067224 */ /* 0x000fc600078e001c */
[----:B0-----:R0:W-:Y:S04]  /*18740*/  STL.64 [R1+0xbe8], R2 ;  /* 0x000be80201007387 */ /* 0x0011e80000100a00 */
[----:B------:R-:W-:Y:S01]  /*18750*/  STL.64 [R1+0x4c8], R8 ;  /* 0x0004c80801007387 */ /* 0x000fe20000100a00 */
[----:B0-----:R-:W-:Y:S02]  /*18760*/  IMAD.MOV.U32 R2, RZ, RZ, R4 ;  /* 0x000000ffff027224 */ /* 0x001fe400078e0004 */
[----:B------:R-:W-:Y:S02]  /*18770*/  IMAD.MOV.U32 R3, RZ, RZ, R7 ;  /* 0x000000ffff037224 */ /* 0x000fe400078e0007 */
[----:B------:R-:W-:-:S03]  /*18780*/  IMAD.MOV.U32 R7, RZ, RZ, R5 ;  /* 0x000000ffff077224 */ /* 0x000fc600078e0005 */
[----:B------:R0:W-:Y:S04]  /*18790*/  STL.64 [R1+0x4d0], R2 ;  /* 0x0004d00201007387 */ /* 0x0001e80000100a00 */
[----:B0-----:R-:W2:Y:S04]  /*187a0*/  LDL.LU R2, [R1+0x760] ;  /* 0x0007600001027983 */ /* 0x001ea80000300800 */
[----:B------:R-:W-:Y:S04]  /*187b0*/  STL.64 [R1+0x4d8], R6 ;  /* 0x0004d80601007387 */ /* 0x000fe80000100a00 */
[----:B------:R-:W3:Y:S01]  /*187c0*/  LDL.LU R3, [R1+0x36c] ;  /* 0x00036c0001037983 */ /* 0x000ee20000300800 */
[----:B------:R-:W-:-:S02]  /*187d0*/  IMAD.MOV.U32 R4, RZ, RZ, R0 ;  /* 0x000000ffff047224 */ /* 0x000fc400078e0000 */
[----:B------:R-:W-:-:S05]  /*187e0*/  IMAD.MOV.U32 R5, RZ, RZ, R29 ;  /* 0x000000ffff057224 */ /* 0x000fca00078e001d */
[----:B------:R-:W-:Y:S04]  /*187f0*/  STL.64 [R1+0x4e0], R4 ;  /* 0x0004e00401007387 */ /* 0x000fe80000100a00 */
[----:B---3--:R0:W-:Y:S04]  /*18800*/  STL [R1+0xbf0], R3 ;  /* 0x000bf00301007387 */ /* 0x0081e80000100800 */
[----:B0-----:R-:W2:Y:S04]  /*18810*/  LDL.LU R3, [R1+0x364] ;  /* 0x0003640001037983 */ /* 0x001ea80000300800 */
        /* <DEDUP_REMOVED lines=58> */
[----:B------:R-:W4:Y:S04]  /*18bc0*/  LDL.LU.64 R14, [R1+0x128] ;  /* 0x00012800010e7983 */ /* 0x000f280000300a00 */
[----:B------:R-:W4:Y:S04]  /*18bd0*/  LDL.LU.64 R12, [R1+0x120] ;  /* 0x00012000010c7983 */ /* 0x000f280000300a00 */
[----:B------:R-:W4:Y:S04]  /*18be0*/  LDL.LU.64 R10, [R1+0x118] ;  /* 0x00011800010a7983 */ /* 0x000f280000300a00 */
[----:B------:R-:W4:Y:S04]  /*18bf0*/  LDL.LU.64 R8, [R1+0x110] ;  /* 0x0001100001087983 */ /* 0x000f280000300a00 */
[----:B------:R-:W4:Y:S04]  /*18c00*/  LDL.LU.64 R6, [R1+0x108] ;  /* 0x0001080001067983 */ /* 0x000f280000300a00 */
[----:B------:R-:W4:Y:S04]  /*18c10*/  LDL.LU.64 R4, [R1+0x100] ;  /* 0x0001000001047983 */ /* 0x000f280000300a00 */
[----:B------:R-:W4:Y:S01]  /*18c20*/  LDL.LU.64 R28, [R1+0xf8] ;  /* 0x0000f800011c7983 */ /* 0x000f220000300a00 */
        /* <DEDUP_REMOVED lines=74> */
[----:B0-----:R-:W2:Y:S04]  /*190d0*/  LDL.LU.64 R2, [R1+0xbf8] ;  /* 0x000bf80001027983 */ /* 0x001ea80000300a00 */
[----:B--2---:R0:W-:Y:S04]  /*190e0*/  STL.64 [R1+0x760], R2 ;  /* 0x0007600201007387 */ /* 0x0041e80000100a00 */
[----:B0-----:R-:W2:Y:S01]  /*190f0*/  LDL.LU R3, [R1+0xbf0] ;  /* 0x000bf00001037983 */ /* 0x001ea20000300800 */
[----:B---3--:R-:W-:-:S02]  /*19100*/  IMAD.MOV.U32 R2, RZ, RZ, R26 ;  /* 0x000000ffff027224 */ /* 0x008fc400078e001a */
[----:B----4-:R-:W-:-:S03]  /*19110*/  IMAD.MOV.U32 R26, RZ, RZ, R24 ;  /* 0x000000ffff1a7224 */ /* 0x010fc600078e0018 */
[----:B--2---:R0:W-:Y:S04]  /*19120*/  STL.64 [R1+0x768], R2 ;  /* 0x0007680201007387 */ /* 0x0041e80000100a00 */
[----:B0-----:R-:W2:Y:S01]  /*19130*/  LDL.LU.64 R2, [R1+0xbe8] ;  /* 0x000be80001027983 */ /* 0x001ea20000300a00 */
[----:B------:R-:W-:-:S03]  /*19140*/  IMAD.MOV.U32 R24, RZ, RZ, R20 ;  /* 0x000000ffff187224 */ /* 0x000fc600078e0014 */
[----:B------:R0:W-:Y:S01]  /*19150*/  STL.64 [R1+0x770], R26 ;  /* 0x0007701a01007387 */ /* 0x0001e20000100a00 */
[----:B------:R-:W-:Y:S02]  /*19160*/  IMAD.MOV.U32 R20, RZ, RZ, R16 ;  /* 0x000000ffff147224 */ /* 0x000fe400078e0010 */
[----:B0-----:R-:W-:Y:S02]  /*19170*/  IMAD.MOV.U32 R26, RZ, RZ, R22 ;  /* 0x000000ffff1a7224 */ /* 0x001fe400078e0016 */
[----:B------:R-:W-:Y:S02]  /*19180*/  IMAD.MOV.U32 R27, RZ, RZ, R25 ;  /* 0x000000ffff1b7224 */ /* 0x000fe400078e0019 */
[----:B------:R-:W-:Y:S02]  /*19190*/  IMAD.MOV.U32 R25, RZ, RZ, R23 ;  /* 0x000000ffff197224 */ /* 0x000fe400078e0017 */
[----:B------:R-:W-:Y:S02]  /*191a0*/  IMAD.MOV.U32 R22, RZ, RZ, R18 ;  /* 0x000000ffff167224 */ /* 0x000fe400078e0012 */
[----:B------:R-:W-:-:S02]  /*191b0*/  IMAD.MOV.U32 R23, RZ, RZ, R21 ;  /* 0x000000ffff177224 */ /* 0x000fc400078e0015 */
[----:B------:R-:W-:Y:S01]  /*191c0*/  IMAD.MOV.U32 R21, RZ, RZ, R19 ;  /* 0x000000ffff157224 */ /* 0x000fe200078e0013 */
[----:B------:R0:W-:Y:S01]  /*191d0*/  STL.64 [R1+0x778], R26 ;  /* 0x0007781a01007387 */ /* 0x0001e20000100a00 */
[----:B------:R-:W-:Y:S02]  /*191e0*/  IMAD.MOV.U32 R18, RZ, RZ, R0 ;  /* 0x000000ffff127224 */ /* 0x000fe400078e0000 */
[----:B------:R-:W-:Y:S01]  /*191f0*/  IMAD.MOV.U32 R19, RZ, RZ, R17 ;  /* 0x000000ffff137224 */ /* 0x000fe200078e0011 */
[----:B------:R-:W-:Y:S04]  /*19200*/  STL.64 [R1+0x780], R24 ;  /* 0x0007801801007387 */ /* 0x000fe80000100a00 */
[----:B------:R-:W-:Y:S04]  /*19210*/  STL.64 [R1+0x788], R22 ;  /* 0x0007881601007387 */ /* 0x000fe80000100a00 */
[----:B------:R-:W-:Y:S04]  /*19220*/  STL.64 [R1+0x790], R20 ;  /* 0x0007901401007387 */ /* 0x000fe80000100a00 */
[----:B------:R-:W-:Y:S01]  /*19230*/  STL.64 [R1+0x798], R18 ;  /* 0x0007981201007387 */ /* 0x000fe20000100a00 */
[----:B--2---:R-:W-:-:S04]  /*19240*/  IMAD.SHL.U32 R3, R3, 0x20, RZ ;  /* 0x0000002003037824 */ /* 0x004fc800078e00ff */
[----:B------:R-:W-:-:S04]  /*19250*/  IMAD.WIDE R16, R3, 0x2, R14 ;  /* 0x0000000203107825 */ /* 0x000fc800078e020e */
[----:B------:R-:W-:-:S04]  /*19260*/  IMAD.WIDE R14, R3, 0x2, R12 ;  /* 0x00000002030e7825 */ /* 0x000fc800078e020c */
[----:B------:R-:W-:-:S04]  /*19270*/  IMAD.WIDE R12, R3, 0x2, R10 ;  /* 0x00000002030c7825 */ /* 0x000fc800078e020a */
[----:B------:R-:W-:-:S04]  /*19280*/  IMAD.WIDE R10, R3, 0x2, R8 ;  /* 0x00000002030a7825 */ /* 0x000fc800078e0208 */
[C---:B------:R-:W-:Y:S01]  /*19290*/  IMAD.WIDE R8, R3.reuse, 0x2, R6 ;  /* 0x0000000203087825 */ /* 0x040fe200078e0206 */
[----:B------:R-:W-:Y:S04]  /*192a0*/  STL.64 [R1+0x398], R16 ;  /* 0x0003981001007387 */ /* 0x000fe80000100a00 */
[----:B------:R-:W-:Y:S04]  /*192b0*/  STL.64 [R1+0x390], R14 ;  /* 0x0003900e01007387 */ /* 0x000fe80000100a00 */
[----:B------:R-:W-:Y:S04]  /*192c0*/  STL.64 [R1+0x388], R12 ;  /* 0x0003880c01007387 */ /* 0x000fe80000100a00 */
[----:B------:R-:W-:Y:S04]  /*192d0*/  STL.64 [R1+0x380], R10 ;  /* 0x0003800a01007387 */ /* 0x000fe80000100a00 */
[----:B------:R-:W-:Y:S04]  /*192e0*/  STL.64 [R1+0x378], R8 ;  /* 0x0003780801007387 */ /* 0x000fe80000100a00 */
[----:B0-----:R-:W2:Y:S01]  /*192f0*/  LDL.LU.64 R26, [R1+0x60] ;  /* 0x00006000011a7983 */ /* 0x001ea20000300a00 */
[----:B------:R-:W-:-:S04]  /*19300*/  IMAD.WIDE R6, R3, 0x2, R4 ;  /* 0x0000000203067825 */ /* 0x000fc800078e0204 */
[C---:B------:R-:W-:Y:S01]  /*19310*/  IMAD.WIDE R4, R3.reuse, 0x2, R28 ;  /* 0x0000000203047825 */ /* 0x040fe200078e021c */
[----:B------:R-:W-:Y:S04]  /*19320*/  STL.64 [R1+0x370], R6 ;  /* 0x0003700601007387 */ /* 0x000fe80000100a00 */
[----:B--2---:R0:W-:Y:S04]  /*19330*/  STL.64 [R1+0xb58], R26 ;  /* 0x000b581a01007387 */ /* 0x0041e80000100a00 */
[----:B------:R-:W-:Y:S04]  /*19340*/  STL.64 [R1+0x368], R4 ;  /* 0x0003680401007387 */ /* 0x000fe80000100a00 */
[----:B0-----:R-:W2:Y:S04]  /*19350*/  LDL.LU.64 R26, [R1+0x68] ;  /* 0x00006800011a7983 */ /* 0x001ea80000300a00 */
[----:B--2---:R0:W-:Y:S04]  /*19360*/  STL.64 [R1+0xb60], R26 ;  /* 0x000b601a01007387 */ /* 0x0041e80000100a00 */
        /* <DEDUP_REMOVED lines=33> */
[----:B------:R-:W3:Y:S04]  /*19580*/  LDL.LU.64 R24, [R1+0x58] ;  /* 0x0000580001187983 */ /* 0x000ee80000300a00 */
[----:B------:R-:W4:Y:S04]  /*19590*/  LDL.LU.64 R22, [R1+0x50] ;  /* 0x0000500001167983 */ /* 0x000f280000300a00 */
        /* <DEDUP_REMOVED lines=9> */
[----:B------:R-:W4:Y:S01]  /*19630*/  LDL.LU.64 R28, [R1] ;  /* 0x00000000011c7983 */ /* 0x000f220000300a00 */
[----:B--2---:R-:W-:-:S05]  /*19640*/  IMAD.WIDE R26, R3, 0x2, R26 ;  /* 0x00000002031a7825 */ /* 0x004fca00078e021a */
[----:B------:R0:W-:Y:S04]  /*19650*/  STL.64 [R1+0x360], R26 ;  /* 0x0003601a01007387 */ /* 0x0001e80000100a00 */
[----:B0-----:R-:W2:Y:S02]  /*19660*/  LDL.LU.64 R26, [R1+0xbe0] ;  /* 0x000be000011a7983 */ /* 0x001ea40000300a00 */
        /* <DEDUP_REMOVED lines=50> */
[----:B0-----:R-:W2:Y:S01]  /*19990*/  LDL.LU.64 R26, [R1+0xb58] ;  /* 0x000b5800011a7983 */ /* 0x001ea20000300a00 */
[----:B---3--:R-:W-:-:S04]  /*199a0*/  IMAD.WIDE R24, R3, 0x2, R24 ;  /* 0x0000000203187825 */ /* 0x008fc800078e0218 */
[----:B----4-:R-:W-:-:S04]  /*199b0*/  IMAD.WIDE R22, R3, 0x2, R22 ;  /* 0x0000000203167825 */ /* 0x010fc800078e0216 */
[----:B------:R-:W-:-:S04]  /*199c0*/  IMAD.WIDE R20, R3, 0x2, R20 ;  /* 0x0000000203147825 */ /* 0x000fc800078e0214 */
        /* <DEDUP_REMOVED lines=9> */
[----:B--2---:R-:W-:-:S05]  /*19a60*/  IMAD.WIDE R26, R3, 0x2, R26 ;  /* 0x00000002031a7825 */ /* 0x004fca00078e021a */
[----:B------:R0:W-:Y:S04]  /*19a70*/  STL.64 [R1+0x2c8], R26 ;  /* 0x0002c81a01007387 */ /* 0x0001e80000100a00 */
[----:B0-----:R-:W2:Y:S04]  /*19a80*/  LDL.LU.64 R26, [R1+0xb50] ;  /* 0x000b5000011a7983 */ /* 0x001ea80000300a00 */
[----:B------:R0:W-:Y:S04]  /*19a90*/  STL.64 [R1+0x2c0], R24 ;  /* 0x0002c01801007387 */ /* 0x0001e80000100a00 */
[----:B0-----:R-:W3:Y:S04]  /*19aa0*/  LDL.LU.64 R24, [R1+0xb48] ;  /* 0x000b480001187983 */ /* 0x001ee80000300a00 */
[----:B------:R0:W-:Y:S04]  /*19ab0*/  STL.64 [R1+0x2b8], R22 ;  /* 0x0002b81601007387 */ /* 0x0001e80000100a00 */
[----:B0-----:R-:W4:Y:S04]  /*19ac0*/  LDL.LU.64 R22, [R1+0xb40] ;  /* 0x000b400001167983 */ /* 0x001f280000300a00 */
[----:B------:R0:W-:Y:S04]  /*19ad0*/  STL.64 [R1+0x2b0], R20 ;  /* 0x0002b01401007387 */ /* 0x0001e80000100a00 */
[----:B0-----:R-:W2:Y:S04]  /*19ae0*/  LDL.LU.64 R20, [R1+0xb38] ;  /* 0x000b380001147983 */ /* 0x001ea80000300a00 */
        /* <DEDUP_REMOVED lines=17> */
[----:B0-----:R-:W2:Y:S01]  /*19c00*/  LDL.LU.64 R28, [R1+0xaf0] ;  /* 0x000af000011c7983 */ /* 0x001ea20000300a00 */
[----:B---3--:R-:W-:-:S04]  /*19c10*/  IMAD.WIDE R24, R3, 0x2, R24 ;  /* 0x0000000203187825 */ /* 0x008fc800078e0218 */
[----:B----4-:R-:W-:-:S04]  /*19c20*/  IMAD.WIDE R22, R3, 0x2, R22 ;  /* 0x0000000203167825 */ /* 0x010fc800078e0216 */
[----:B--2---:R-:W-:-:S04]  /*19c30*/  IMAD.WIDE R20, R3, 0x2, R20 ;  /* 0x0000000203147825 */ /* 0x004fc800078e0214 */
        /* <DEDUP_REMOVED lines=8> */
[----:B------:R-:W-:-:S05]  /*19cc0*/  IMAD.WIDE R28, R3, 0x2, R28 ;  /* 0x00000002031c7825 */ /* 0x000fca00078e021c */
        /* <DEDUP_REMOVED lines=9> */
[----:B0-----:R-:W3:Y:S04]  /*19d60*/  LDL.LU.64 R10, [R1+0x168] ;  /* 0x00016800010a7983 */ /* 0x001ee80000300a00 */
[----:B------:R0:W-:Y:S04]  /*19d70*/  STL.64 [R1+0x238], R12 ;  /* 0x0002380c01007387 */ /* 0x0001e80000100a00 */
[----:B0-----:R-:W2:Y:S04]  /*19d80*/  LDL.LU.64 R12, [R1+0x160] ;  /* 0x00016000010c7983 */ /* 0x001ea80000300a00 */
        /* <DEDUP_REMOVED lines=11> */
[----:B0-----:R-:W2:Y:S01]  /*19e40*/  LDL.LU.64 R24, [R1+0x130] ;  /* 0x0001300001187983 */ /* 0x001ea20000300a00 */
[----:B------:R-:W-:-:S05]  /*19e50*/  IMAD.WIDE R26, R3, 0x2, R26 ;  /* 0x00000002031a7825 */ /* 0x000fca00078e021a */
[----:B------:R4:W-:Y:S02]  /*19e60*/  STL.64 [R1+0x200], R26 ;  /* 0x0002001a01007387 */ /* 0x0009e40000100a00 */
[----:B----4-:R-:W-:-:S04]  /*19e70*/  IMAD.WIDE R26, R3, 0x2, R22 ;  /* 0x00000002031a7825 */ /* 0x010fc800078e0216 */
[----:B---3--:R-:W-:-:S04]  /*19e80*/  IMAD.WIDE R22, R3, 0x2, R18 ;  /* 0x0000000203167825 */ /* 0x008fc800078e0212 */
[----:B------:R-:W-:-:S04]  /*19e90*/  IMAD.WIDE R18, R3, 0x2, R14 ;  /* 0x0000000203127825 */ /* 0x000fc800078e020e */
[----:B--2---:R-:W-:-:S05]  /*19ea0*/  IMAD.WIDE R24, R3, 0x2, R24 ;  /* 0x0000000203187825 */ /* 0x004fca00078e0218 */
[----:B------:R0:W-:Y:S04]  /*19eb0*/  STL.64 [R1+0x1f8], R24 ;  /* 0x0001f81801007387 */ /* 0x0001e80000100a00 */
[----:B------:R-:W-:Y:S01]  /*19ec0*/  STL.64 [R1+0x1f0], R26 ;  /* 0x0001f01a01007387 */ /* 0x000fe20000100a00 */
[----:B------:R-:W-:-:S04]  /*19ed0*/  IMAD.WIDE R14, R3, 0x2, R10 ;  /* 0x00000002030e7825 */ /* 0x000fc800078e020a */
[----:B------:R-:W-:-:S04]  /*19ee0*/  IMAD.WIDE R10, R3, 0x2, R6 ;  /* 0x00000002030a7825 */ /* 0x000fc800078e0206 */
[----:B0-----:R-:W-:-:S04]  /*19ef0*/  IMAD.WIDE R24, R3, 0x2, R20 ;  /* 0x0000000203187825 */ /* 0x001fc800078e0214 */
[----:B------:R-:W-:-:S04]  /*19f00*/  IMAD.WIDE R20, R3, 0x2, R16 ;  /* 0x0000000203147825 */ /* 0x000fc800078e0210 */
[----:B------:R-:W-:-:S04]  /*19f10*/  IMAD.WIDE R16, R3, 0x2, R12 ;  /* 0x0000000203107825 */ /* 0x000fc800078e020c */
[C---:B------:R-:W-:Y:S01]  /*19f20*/  IMAD.WIDE R12, R3.reuse, 0x2, R8 ;  /* 0x00000002030c7825 */ /* 0x040fe200078e0208 */
[----:B------:R-:W-:Y:S04]  /*19f30*/  STL.64 [R1+0x1e8], R24 ;  /* 0x0001e81801007387 */ /* 0x000fe80000100a00 */
[----:B------:R-:W-:Y:S04]  /*19f40*/  STL.64 [R1+0x1e0], R22 ;  /* 0x0001e01601007387 */ /* 0x000fe80000100a00 */
[----:B------:R-:W-:Y:S04]  /*19f50*/  STL.64 [R1+0x1d8], R20 ;  /* 0x0001d81401007387 */ /* 0x000fe80000100a00 */
[----:B------:R-:W-:Y:S04]  /*19f60*/  STL.64 [R1+0x1d0], R18 ;  /* 0x0001d01201007387 */ /* 0x000fe80000100a00 */
[----:B------:R-:W-:Y:S01]  /*19f70*/  STL.64 [R1+0x1c8], R16 ;  /* 0x0001c81001007387 */ /* 0x000fe20000100a00 */
[----:B------:R-:W-:-:S03]  /*19f80*/  IMAD.WIDE R8, R3, 0x2, R4 ;  /* 0x0000000203087825 */ /* 0x000fc600078e0204 */
[----:B------:R-:W-:Y:S04]  /*19f90*/  STL.64 [R1+0x1c0], R14 ;  /* 0x0001c00e01007387 */ /* 0x000fe80000100a00 */
[----:B------:R-:W-:Y:S04]  /*19fa0*/  STL.64 [R1+0x1b8], R12 ;  /* 0x0001b80c01007387 */ /* 0x000fe80000100a00 */
[----:B------:R-:W-:Y:S04]  /*19fb0*/  STL.64 [R1+0x1b0], R10 ;  /* 0x0001b00a01007387 */ /* 0x000fe80000100a00 */
[----:B------:R-:W2:Y:S04]  /*19fc0*/  LDL.LU.64 R4, [R1+0x190] ;  /* 0x0001900001047983 */ /* 0x000ea80000300a00 */
[----:B------:R0:W-:Y:S04]  /*19fd0*/  STL.64 [R1+0x1a8], R8 ;  /* 0x0001a80801007387 */ /* 0x0001e80000100a00 */
[----:B0-----:R-:W3:Y:S01]  /*19fe0*/  LDL.LU.64 R8, [R1+0x3c8] ;  /* 0x0003c80001087983 */ /* 0x001ee20000300a00 */
[----:B------:R-:W-:-:S05]  /*19ff0*/  IMAD.WIDE R6, R3, 0x2, R28 ;  /* 0x0000000203067825 */ /* 0x000fca00078e021c */
[----:B------:R-:W-:Y:S04]  /*1a000*/  STL.64 [R1+0x1a0], R6 ;  /* 0x0001a00601007387 */ /* 0x000fe80000100a00 */
[----:B---3--:R0:W-:Y:S04]  /*1a010*/  STL.64 [R1+0xac8], R8 ;  /* 0x000ac80801007387 */ /* 0x0081e80000100a00 */
[----:B0-----:R-:W3:Y:S04]  /*1a020*/  LDL.LU.64 R8, [R1+0x3c0] ;  /* 0x0003c00001087983 */ /* 0x001ee80000300a00 */
        /* <DEDUP_REMOVED lines=8> */
[----:B------:R-:W4:Y:S04]  /*1a0b0*/  LDL.LU.64 R10, [R1+0x3d0] ;  /* 0x0003d000010a7983 */ /* 0x000f280000300a00 */
[----:B------:R-:W2:Y:S04]  /*1a0c0*/  LDL.LU.64 R26, [R1+0x428] ;  /* 0x00042800011a7983 */ /* 0x000ea80000300a00 */
        /* <DEDUP_REMOVED lines=17> */
[----:B0-----:R-:W2:Y:S01]  /*1a1e0*/  LDL.LU.64 R26, [R1+0x3e0] ;  /* 0x0003e000011a7983 */ /* 0x001ea20000300a00 */
[----:B------:R-:W-:-:S04]  /*1a1f0*/  IMAD.WIDE R4, R3, 0x2, R4 ;  /* 0x0000000203047825 */ /* 0x000fc800078e0204 */
[C---:B---3--:R-:W-:Y:S01]  /*1a200*/  IMAD.WIDE R8, R3.reuse, 0x2, R8 ;  /* 0x0000000203087825 */ /* 0x048fe200078e0208 */
[----:B--2---:R0:W-:Y:S04]  /*1a210*/  STL.64 [R1+0xac0], R26 ;  /* 0x000ac01a01007387 */ /* 0x0041e80000100a00 */
[----:B0-----:R-:W2:Y:S04]  /*1a220*/  LDL.LU.64 R26, [R1+0x3d8] ;  /* 0x0003d800011a7983 */ /* 0x001ea80000300a00 */
[----:B------:R-:W3:Y:S04]  /*1a230*/  LDL.LU.64 R24, [R1+0x430] ;  /* 0x0004300001187983 */ /* 0x000ee80000300a00 */
        /* <DEDUP_REMOVED lines=8> */
[----:B------:R0:W-:Y:S04]  /*1a2c0*/  STL.64 [R1+0x198], R4 ;  /* 0x0001980401007387 */ /* 0x0001e80000100a00 */
[----:B0-----:R-:W3:Y:S04]  /*1a2d0*/  LDL.LU.64 R4, [R1+0x478] ;  /* 0x0004780001047983 */ /* 0x001ee80000300a00 */
[----:B------:R0:W-:Y:S04]  /*1a2e0*/  STL.64 [R1+0x190], R8 ;  /* 0x0001900801007387 */ /* 0x0001e80000100a00 */
[----:B0-----:R-:W4:Y:S02]  /*1a2f0*/  LDL.LU.64 R8, [R1+0xae8] ;  /* 0x000ae80001087983 */ /* 0x001f240000300a00 */
[----:B----4-:R-:W-:-:S05]  /*1a300*/  IMAD.WIDE R8, R3, 0x2, R8 ;  /* 0x0000000203087825 */ /* 0x010fca00078e0208 */
        /* <DEDUP_REMOVED lines=10> */
[----:B0-----:R-:W4:Y:S01]  /*1a3b0*/  LDL.LU.64 R8, [R1+0xac8] ;  /* 0x000ac80001087983 */ /* 0x001f220000300a00 */
[----:B------:R-:W-:-:S04]  /*1a3c0*/  IMAD.WIDE R10, R3, 0x2, R10 ;  /* 0x00000002030a7825 */ /* 0x000fc800078e020a */
[----:B--2---:R-:W-:-:S04]  /*1a3d0*/  IMAD.WIDE R26, R3, 0x2, R26 ;  /* 0x00000002031a7825 */ /* 0x004fc800078e021a */
[----:B----4-:R-:W-:-:S05]  /*1a3e0*/  IMAD.WIDE R8, R3, 0x2, R8 ;  /* 0x0000000203087825 */ /* 0x010fca00078e0208 */
[----:B------:R0:W-:Y:S04]  /*1a3f0*/  STL.64 [R1+0x168], R8 ;  /* 0x0001680801007387 */ /* 0x0001e80000100a00 */
[----:B0-----:R-:W2:Y:S04]  /*1a400*/  LDL.LU.64 R8, [R1+0x480] ;  /* 0x0004800001087983 */ /* 0x001ea80000300a00 */
[----:B------:R0:W-:Y:S04]  /*1a410*/  STL.64 [R1+0x160], R10 ;  /* 0x0001600a01007387 */ /* 0x0001e80000100a00 */
[----:B0-----:R-:W4:Y:S04]  /*1a420*/  LDL.LU.64 R10, [R1+0x488] ;  /* 0x00048800010a7983 */ /* 0x001f280000300a00 */
[----:B------:R0:W-:Y:S04]  /*1a430*/  STL.64 [R1+0x158], R26 ;  /* 0x0001581a01007387 */ /* 0x0001e80000100a00 */
[----:B0-----:R-:W3:Y:S02]  /*1a440*/  LDL.LU.64 R26, [R1+0xac0] ;  /* 0x000ac000011a7983 */ /* 0x001ee40000300a00 */
[----:B---3--:R-:W-:-:S05]  /*1a450*/  IMAD.WIDE R26, R3, 0x2, R26 ;  /* 0x00000002031a7825 */ /* 0x008fca00078e021a */
        /* <DEDUP_REMOVED lines=25> */
[----:B0-----:R-:W3:Y:S01]  /*1a5f0*/  LDL.LU.64 R26, [R1+0xa78] ;  /* 0x000a7800011a7983 */ /* 0x001ee20000300a00 */
[----:B------:R-:W-:-:S04]  /*1a600*/  IMAD.WIDE R12, R3, 0x2, R12 ;  /* 0x00000002030c7825 */ /* 0x000fc800078e020c */
[----:B---3--:R-:W-:-:S05]  /*1a610*/  IMAD.WIDE R26, R3, 0x2, R26 ;  /* 0x00000002031a7825 */ /* 0x008fca00078e021a */
[----:B------:R0:W-:Y:S02]  /*1a620*/  STL.64 [R1+0x108], R26 ;  /* 0x0001081a01007387 */ /* 0x0001e40000100a00 */
[----:B0-----:R-:W-:-:S04]  /*1a630*/  IMAD.WIDE R26, R3, 0x2, R24 ;  /* 0x00000002031a7825 */ /* 0x001fc800078e0218 */
[----:B------:R-:W-:-:S04]  /*1a640*/  IMAD.WIDE R24, R3, 0x2, R22 ;  /* 0x0000000203187825 */ /* 0x000fc800078e0216 */
[----:B------:R-:W-:-:S04]  /*1a650*/  IMAD.WIDE R22, R3, 0x2, R20 ;  /* 0x0000000203167825 */ /* 0x000fc800078e0214 */
[----:B------:R-:W-:-:S04]  /*1a660*/  IMAD.WIDE R20, R3, 0x2, R18 ;  /* 0x0000000203147825 */ /* 0x000fc800078e0212 */
[C---:B------:R-:W-:Y:S01]  /*1a670*/  IMAD.WIDE R18, R3.reuse, 0x2, R16 ;  /* 0x0000000203127825 */ /* 0x040fe200078e0210 */
[----:B------:R-:W-:Y:S03]  /*1a680*/  STL.64 [R1+0x100], R26 ;  /* 0x0001001a01007387 */ /* 0x000fe60000100a00 */
[C---:B------:R-:W-:Y:S01]  /*1a690*/  IMAD.WIDE R16, R3.reuse, 0x2, R14 ;  /* 0x0000000203107825 */ /* 0x040fe200078e020e */
[----:B------:R-:W-:Y:S04]  /*1a6a0*/  STL.64 [R1+0xf8], R24 ;  /* 0x0000f81801007387 */ /* 0x000fe80000100a00 */
[----:B------:R-:W-:Y:S04]  /*1a6b0*/  STL.64 [R1+0xf0], R22 ;  /* 0x0000f01601007387 */ /* 0x000fe80000100a00 */
[----:B------:R-:W-:Y:S04]  /*1a6c0*/  STL.64 [R1+0xe8], R20 ;  /* 0x0000e81401007387 */ /* 0x000fe80000100a00 */
[----:B------:R-:W-:Y:S01]  /*1a6d0*/  STL.64 [R1+0xe0], R18 ;  /* 0x0000e01201007387 */ /* 0x000fe20000100a00 */
[----:B------:R-:W-:-:S03]  /*1a6e0*/  IMAD.WIDE R14, R3, 0x2, R28 ;  /* 0x00000002030e7825 */ /* 0x000fc600078e021c */
[----:B------:R-:W-:Y:S04]  /*1a6f0*/  STL.64 [R1+0xd8], R16 ;  /* 0x0000d81001007387 */ /* 0x000fe80000100a00 */
[----:B------:R-:W3:Y:S04]  /*1a700*/  LDL.LU.64 R28, [R1+0x490] ;  /* 0x00049000011c7983 */ /* 0x000ee80000300a00 */
[----:B------:R0:W-:Y:S04]  /*1a710*/  STL.64 [R1+0xd0], R12 ;  /* 0x0000d00c01007387 */ /* 0x0001e80000100a00 */
[----:B------:R-:W-:Y:S01]  /*1a720*/  STL.64 [R1+0xc8], R14 ;  /* 0x0000c80e01007387 */ /* 0x000fe20000100a00 */
[----:B0-----:R-:W-:-:S04]  /*1a730*/  IMAD.WIDE R12, R3, 0x2, R6 ;  /* 0x00000002030c7825 */ /* 0x001fc800078e0206 */
[C---:B------:R-:W-:Y:S02]  /*1a740*/  IMAD.WIDE R6, R3.reuse, 0x2, R4 ;  /* 0x0000000203067825 */ /* 0x040fe400078e0204 */
[----:B------:R-:W2:Y:S04]  /*1a750*/  LDL.LU.64 R4, [R1+0x4a0] ;  /* 0x0004a00001047983 */ /* 0x000ea80000300a00 */
[----:B------:R-:W-:Y:S04]  /*1a760*/  STL.64 [R1+0xc0], R12 ;  /* 0x0000c00c01007387 */ /* 0x000fe80000100a00 */
[----:B--2---:R0:W-:Y:S04]  /*1a770*/  STL.64 [R1+0xa70], R4 ;  /* 0x000a700401007387 */ /* 0x0041e80000100a00 */
[----:B------:R1:W-:Y:S04]  /*1a780*/  STL.64 [R1+0xb8], R6 ;  /* 0x0000b80601007387 */ /* 0x0003e80000100a00 */
[----:B0-----:R-:W2:Y:S04]  /*1a790*/  LDL.LU.64 R4, [R1+0x498] ;  /* 0x0004980001047983 */ /* 0x001ea80000300a00 */
[----:B-1----:R-:W3:Y:S01]  /*1a7a0*/  LDL.LU.64 R6, [R1+0x4b0] ;  /* 0x0004b00001067983 */ /* 0x002ee20000300a00 */
[----:B------:R-:W-:-:S04]  /*1a7b0*/  IMAD.WIDE R12, R3, 0x2, R8 ;  /* 0x00000002030c7825 */ /* 0x000fc800078e0208 */
[C---:B----4-:R-:W-:Y:S01]  /*1a7c0*/  IMAD.WIDE R14, R3.reuse, 0x2, R10 ;  /* 0x00000002030e7825 */ /* 0x050fe200078e020a */
[----:B---3--:R0:W-:Y:S04]  /*1a7d0*/  STL.64 [R1+0xa68], R6 ;  /* 0x000a680601007387 */ /* 0x0081e80000100a00 */
[----:B0-----:R-:W3:Y:S04]  /*1a7e0*/  LDL.LU.64 R6, [R1+0x4a8] ;  /* 0x0004a80001067983 */ /* 0x001ee80000300a00 */
[----:B------:R-:W4:Y:S04]  /*1a7f0*/  LDL.LU.64 R8, [R1+0x4b8] ;  /* 0x0004b80001087983 */ /* 0x000f280000300a00 */
[----:B------:R0:W-:Y:S04]  /*1a800*/  STL.64 [R1+0xb0], R12 ;  /* 0x0000b00c01007387 */ /* 0x0001e80000100a00 */
[----:B------:R-:W4:Y:S04]  /*1a810*/  LDL.LU.64 R10, [R1+0x4c0] ;  /* 0x0004c000010a7983 */ /* 0x000f280000300a00 */
[----:B0-----:R-:W4:Y:S04]  /*1a820*/  LDL.LU.64 R12, [R1+0x4c8] ;  /* 0x0004c800010c7983 */ /* 0x001f280000300a00 */
[----:B------:R0:W-:Y:S04]  /*1a830*/  STL.64 [R1+0xa8], R14 ;  /* 0x0000a80e01007387 */ /* 0x0001e80000100a00 */
[----:B0-----:R-:W4:Y:S04]  /*1a840*/  LDL.LU.64 R14, [R1+0x4d0] ;  /* 0x0004d000010e7983 */ /* 0x001f280000300a00 */
[----:B------:R-:W2:Y:S04]  /*1a850*/  LDL.LU.64 R16, [R1+0x4e0] ;  /* 0x0004e00001107983 */ /* 0x000ea80000300a00 */
[----:B--2---:R0:W-:Y:S04]  /*1a860*/  STL.64 [R1+0xa60], R16 ;  /* 0x000a601001007387 */ /* 0x0041e80000100a00 */
[----:B0-----:R-:W2:Y:S04]  /*1a870*/  LDL.LU.64 R16, [R1+0x4d8] ;  /* 0x0004d80001107983 */ /* 0x001ea80000300a00 */
[----:B------:R-:W3:Y:S04]  /*1a880*/  LDL.LU.64 R18, [R1+0x4f8] ;  /* 0x0004f80001127983 */ /* 0x000ee80000300a00 */
[----:B---3--:R0:W-:Y:S04]  /*1a890*/  STL.64 [R1+0xa50], R18 ;  /* 0x000a501201007387 */ /* 0x0081e80000100a00 */
[----:B0-----:R-:W3:Y:S04]  /*1a8a0*/  LDL.LU.64 R18, [R1+0x4f0] ;  /* 0x0004f00001127983 */ /* 0x001ee80000300a00 */
[----:B---3--:R0:W-:Y:S04]  /*1a8b0*/  STL.64 [R1+0xa58], R18 ;  /* 0x000a581201007387 */ /* 0x0081e80000100a00 */
[----:B0-----:R-:W3:Y:S04]  /*1a8c0*/  LDL.LU.64 R18, [R1+0x4e8] ;  /* 0x0004e80001127983 */ /* 0x001ee80000300a00 */
[----:B------:R-:W4:Y:S04]  /*1a8d0*/  LDL.LU.64 R20, [R1+0x508] ;  /* 0x0005080001147983 */ /* 0x000f280000300a00 */
[----:B----4-:R0:W-:Y:S04]  /*1a8e0*/  STL.64 [R1+0xa48], R20 ;  /* 0x000a481401007387 */ /* 0x0101e80000100a00 */
[----:B0-----:R-:W4:Y:S04]  /*1a8f0*/  LDL.LU.64 R20, [R1+0x500] ;  /* 0x0005000001147983 */ /* 0x001f280000300a00 */
[----:B------:R-:W2:Y:S04]  /*1a900*/  LDL.LU.64 R22, [R1+0x520] ;  /* 0x0005200001167983 */ /* 0x000ea80000300a00 */
[----:B--2---:R0:W-:Y:S04]  /*1a910*/  STL.64 [R1+0xa38], R22 ;  /* 0x000a381601007387 */ /* 0x0041e80000100a00 */
[----:B0-----:R-:W2:Y:S01]  /*1a920*/  LDL.LU.64 R22, [R1+0x518] ;  /* 0x0005180001167983 */ /* 0x001ea20000300a00 */
[----:B------:R-:W-:-:S04]  /*1a930*/  IMAD.WIDE R28, R3, 0x2, R28 ;  /* 0x00000002031c7825 */ /* 0x000fc800078e021c */
[C---:B------:R-:W-:Y:S01]  /*1a940*/  IMAD.WIDE R4, R3.reuse, 0x2, R4 ;  /* 0x0000000203047825 */ /* 0x040fe200078e0204 */
[----:B--2---:R0:W-:Y:S04]  /*1a950*/  STL.64 [R1+0xa40], R22 ;  /* 0x000a401601007387 */ /* 0x0041e80000100a00 */
[----:B0-----:R-:W2:Y:S04]  /*1a960*/  LDL.LU.64 R22, [R1+0x510] ;  /* 0x0005100001167983 */ /* 0x001ea80000300a00 */
[----:B------:R-:W2:Y:S04]  /*1a970*/  LDL.LU.64 R26, [R1+0x528] ;  /* 0x00052800011a7983 */ /* 0x000ea80000300a00 */
[----:B------:R-:W2:Y:S04]  /*1a980*/  LDL.LU.64 R24, [R1+0x530] ;  /* 0x0005300001187983 */ /* 0x000ea80000300a00 */
[----:B------:R0:W-:Y:S04]  /*1a990*/  STL.64 [R1+0xa0], R28 ;  /* 0x0000a01c01007387 */ /* 0x0001e80000100a00 */
[----:B0-----:R-:W2:Y:S04]  /*1a9a0*/  LDL.LU.64 R28, [R1+0x538] ;  /* 0x00053800011c7983 */ /* 0x001ea80000300a00 */
[----:B------:R0:W-:Y:S04]  /*1a9b0*/  STL.64 [R1+0x98], R4 ;  /* 0x0000980401007387 */ /* 0x0001e80000100a00 */
[----:B0-----:R-:W3:Y:S01]  /*1a9c0*/  LDL.LU.64 R4, [R1+0xa70] ;  /* 0x000a700001047983 */ /* 0x001ee20000300a00 */
[----:B------:R-:W-:-:S04]  /*1a9d0*/  IMAD.WIDE R6, R3, 0x2, R6 ;  /* 0x0000000203067825 */ /* 0x000fc800078e0206 */
[----:B---3--:R-:W-:-:S05]  /*1a9e0*/  IMAD.WIDE R4, R3, 0x2, R4 ;  /* 0x0000000203047825 */ /* 0x008fca00078e0204 */
[----:B------:R0:W-:Y:S04]  /*1a9f0*/  STL.64 [R1+0x90], R4 ;  /* 0x0000900401007387 */ /* 0x0001e80000100a00 */
[----:B0-----:R-:W3:Y:S04]  /*1aa00*/  LDL.LU.64 R4, [R1+0x540] ;  /* 0x0005400001047983 */ /* 0x001ee80000300a00 */
[----:B------:R0:W-:Y:S04]  /*1aa10*/  STL.64 [R1+0x88], R6 ;  /* 0x0000880601007387 */ /* 0x0001e80000100a00 */
[----:B0-----:R-:W4:Y:S01]  /*1aa20*/  LDL.LU.64 R6, [R1+0xa68] ;  /* 0x000a680001067983 */ /* 0x001f220000300a00 */
[----:B------:R-:W-:-:S04]  /*1aa30*/  IMAD.WIDE R8, R3, 0x2, R8 ;  /* 0x0000000203087825 */ /* 0x000fc800078e0208 */
[----:B------:R-:W-:-:S04]  /*1aa40*/  IMAD.WIDE R10, R3, 0x2, R10 ;  /* 0x00000002030a7825 */ /* 0x000fc800078e020a */
[----:B------:R-:W-:-:S04]  /*1aa50*/  IMAD.WIDE R12, R3, 0x2, R12 ;  /* 0x00000002030c7825 */ /* 0x000fc800078e020c */
[----:B------:R-:W-:-:S04]  /*1aa60*/  IMAD.WIDE R14, R3, 0x2, R14 ;  /* 0x00000002030e7825 */ /* 0x000fc800078e020e */
[----:B------:R-:W-:-:S04]  /*1aa70*/  IMAD.WIDE R16, R3, 0x2, R16 ;  /* 0x0000000203107825 */ /* 0x000fc800078e0210 */
[----:B----4-:R-:W-:-:S05]  /*1aa80*/  IMAD.WIDE R6, R3, 0x2, R6 ;  /* 0x0000000203067825 */ /* 0x010fca00078e0206 */
[----:B------:R0:W-:Y:S04]  /*1aa90*/  STL.64 [R1+0x80], R6 ;  /* 0x0000800601007387 */ /* 0x0001e80000100a00 */
[----:B0-----:R-:W4:Y:S04]  /*1aaa0*/  LDL.LU.64 R6, [R1+0x548] ;  /* 0x0005480001067983 */ /* 0x001f280000300a00 */
        /* <DEDUP_REMOVED lines=9> */
[----:B0-----:R-:W2:Y:S01]  /*1ab40*/  LDL.LU.64 R16, [R1+0xa60] ;  /* 0x000a600001107983 */ /* 0x001ea20000300a00 */
[----:B------:R-:W-:-:S04]  /*1ab50*/  IMAD.WIDE R18, R3, 0x2, R18 ;  /* 0x0000000203127825 */ /* 0x000fc800078e0212 */
[----:B--2---:R-:W-:-:S05]  /*1ab60*/  IMAD.WIDE R16, R3, 0x2, R16 ;  /* 0x0000000203107825 */ /* 0x004fca00078e0210 */
[----:B------:R0:W-:Y:S04]  /*1ab70*/  STL.64 [R1+0x50], R16 ;  /* 0x0000501001007387 */ /* 0x0001e80000100a00 */
[----:B0-----:R-:W2:Y:S04]  /*1ab80*/  LDL.LU.64 R16, [R1+0x770] ;  /* 0x0007700001107983 */ /* 0x001ea80000300a00 */
[----:B------:R0:W-:Y:S04]  /*1ab90*/  STL.64 [R1+0x48], R18 ;  /* 0x0000481201007387 */ /* 0x0001e80000100a00 */
[----:B0-----:R-:W3:Y:S02]  /*1aba0*/  LDL.LU.64 R18, [R1+0xa58] ;  /* 0x000a580001127983 */ /* 0x001ee40000300a00 */
[----:B---3--:R-:W-:-:S05]  /*1abb0*/  IMAD.WIDE R18, R3, 0x2, R18 ;  /* 0x0000000203127825 */ /* 0x008fca00078e0212 */
        /* <DEDUP_REMOVED lines=9> */
[----:B----4-:R-:W-:-:S05]  /*1ac50*/  IMAD.WIDE R20, R3, 0x2, R20 ;  /* 0x0000000203147825 */ /* 0x010fca00078e0214 */
[----:B------:R0:W-:Y:S04]  /*1ac60*/  STL.64 [R1+0x28], R20 ;  /* 0x0000281401007387 */ /* 0x0001e80000100a00 */
[----:B0-----:R-:W4:Y:S04]  /*1ac70*/  LDL.LU.64 R20, [R1+0x780] ;  /* 0x0007800001147983 */ /* 0x001f280000300a00 */
[----:B------:R0:W-:Y:S04]  /*1ac80*/  STL.64 [R1+0x20], R22 ;  /* 0x0000201601007387 */ /* 0x0001e80000100a00 */
[----:B0-----:R-:W2:Y:S02]  /*1ac90*/  LDL.LU.64 R22, [R1+0xa40] ;  /* 0x000a400001167983 */ /* 0x001ea40000300a00 */
[----:B--2---:R-:W-:-:S05]  /*1aca0*/  IMAD.WIDE R22, R3, 0x2, R22 ;  /* 0x0000000203167825 */ /* 0x004fca00078e0216 */
[----:B------:R0:W-:Y:S04]  /*1acb0*/  STL.64 [R1+0x18], R22 ;  /* 0x0000181601007387 */ /* 0x0001e80000100a00 */
[----:B0-----:R-:W2:Y:S01]  /*1acc0*/  LDL.LU.64 R22, [R1+0xa38] ;  /* 0x000a380001167983 */ /* 0x001ea20000300a00 */
        /* <DEDUP_REMOVED lines=11> */
[----:B------:R0:W-:Y:S02]  /*1ad80*/  STL.64 [R1+0x8], R26 ;  /* 0x0000081a01007387 */ /* 0x0001e40000100a00 */
[----:B0-----:R-:W-:-:S02]  /*1ad90*/  IMAD.WIDE R26, R3, 0x2, R24 ;  /* 0x00000002031a7825 */ /* 0x001fc400078e0218 */
[----:B------:R-:W2:Y:S04]  /*1ada0*/  LDL.LU.64 R24, [R1+0x790] ;  /* 0x0007900001187983 */ /* 0x000ea80000300a00 */
[----:B------:R0:W-:Y:S04]  /*1adb0*/  STL.64 [R1], R26 ;  /* 0x0000001a01007387 */ /* 0x0001e80000100a00 */
[----:B------:R-:W-:Y:S01]  /*1adc0*/  STL.64 [R1+0x9b8], R28 ;  /* 0x0009b81c01007387 */ /* 0x000fe20000100a00 */
[----:B------:R-:W-:-:S03]  /*1add0*/  IMAD.WIDE R16, R3, 0x2, R16 ;  /* 0x0000000203107825 */ /* 0x000fc600078e0210 */
[----:B0-----:R-:W2:Y:S04]  /*1ade0*/  LDL.LU.64 R26, [R1+0x798] ;  /* 0x00079800011a7983 */ /* 0x001ea80000300a00 */
[----:B------:R-:W-:Y:S04]  /*1adf0*/  STL.64 [R1+0x9c0], R4 ;  /* 0x0009c00401007387 */ /* 0x000fe80000100a00 */
[----:B------:R-:W-:Y:S04]  /*1ae00*/  STL.64 [R1+0x9c8], R6 ;  /* 0x0009c80601007387 */ /* 0x000fe80000100a00 */
[----:B------:R-:W-:Y:S04]  /*1ae10*/  STL.64 [R1+0x9d0], R8 ;  /* 0x0009d00801007387 */ /* 0x000fe80000100a00 */
[----:B------:R-:W-:Y:S04]  /*1ae20*/  STL.64 [R1+0x9d8], R10 ;  /* 0x0009d80a01007387 */ /* 0x000fe80000100a00 */
[----:B------:R-:W-:Y:S04]  /*1ae30*/  STL.64 [R1+0x9e0], R12 ;  /* 0x0009e00c01007387 */ /* 0x000fe80000100a00 */
[----:B------:R0:W-:Y:S01]  /*1ae40*/  STL.64 [R1+0x9e8], R14 ;  /* 0x0009e80e01007387 */ /* 0x0001e20000100a00 */
[----:B---3--:R-:W-:-:S04]  /*1ae50*/  IMAD.WIDE R18, R3, 0x2, R18 ;  /* 0x0000000203127825 */ /* 0x008fc800078e0212 */
[C---:B----4-:R-:W-:Y:S01]  /*1ae60*/  IMAD.WIDE R20, R3.reuse, 0x2, R20 ;  /* 0x0000000203147825 */ /* 0x050fe200078e0214 */
[----:B0-----:R-:W3:Y:S04]  /*1ae70*/  LDL.LU.64 R14, [R1+0x390] ;  /* 0x00039000010e7983 */ /* 0x001ee80000300a00 */
[----:B------:R-:W4:Y:S04]  /*1ae80*/  LDL.LU.64 R12, [R1+0x378] ;  /* 0x00037800010c7983 */ /* 0x000f280000300a00 */
[----:B------:R0:W-:Y:S04]  /*1ae90*/  STL.64 [R1+0x9f0], R16 ;  /* 0x0009f01001007387 */ /* 0x0001e80000100a00 */
[----:B0-----:R-:W3:Y:S04]  /*1aea0*/  LDL.LU.64 R16, [R1+0x398] ;  /* 0x0003980001107983 */ /* 0x001ee80000300a00 */
[----:B------:R0:W-:Y:S04]  /*1aeb0*/  STL.64 [R1+0x9f8], R18 ;  /* 0x0009f81201007387 */ /* 0x0001e80000100a00 */
[----:B0-----:R-:W4:Y:S04]  /*1aec0*/  LDL.LU.64 R18, [R1+0x370] ;  /* 0x0003700001127983 */ /* 0x001f280000300a00 */
[----:B------:R-:W4:Y:S04]  /*1aed0*/  LDL.LU.64 R10, [R1+0x368] ;  /* 0x00036800010a7983 */ /* 0x000f280000300a00 */
[----:B------:R0:W-:Y:S04]  /*1aee0*/  STL.64 [R1+0xa00], R20 ;  /* 0x000a001401007387 */ /* 0x0001e80000100a00 */
[----:B0-----:R-:W4:Y:S04]  /*1aef0*/  LDL.LU.64 R20, [R1+0x380] ;  /* 0x0003800001147983 */ /* 0x001f280000300a00 */
[----:B------:R-:W4:Y:S01]  /*1af00*/  LDL.LU.64 R8, [R1+0x360] ;  /* 0x0003600001087983 */ /* 0x000f220000300a00 */
[----:B--2---:R-:W-:-:S05]  /*1af10*/  IMAD.WIDE R22, R3, 0x2, R22 ;  /* 0x0000000203167825 */ /* 0x004fca00078e0216 */
[----:B------:R0:W-:Y:S04]  /*1af20*/  STL.64 [R1+0xa08], R22 ;  /* 0x000a081601007387 */ /* 0x0001e80000100a00 */
[----:B0-----:R-:W2:Y:S01]  /*1af30*/  LDL.LU.64 R22, [R1+0x388] ;  /* 0x0003880001167983 */ /* 0x001ea20000300a00 */
[----:B------:R-:W-:-:S03]  /*1af40*/  IMAD.WIDE R24, R3, 0x2, R24 ;  /* 0x0000000203187825 */ /* 0x000fc600078e0218 */
[----:B------:R-:W4:Y:S04]  /*1af50*/  LDL.LU.64 R6, [R1+0x358] ;  /* 0x0003580001067983 */ /* 0x000f280000300a00 */
[----:B------:R-:W-:Y:S04]  /*1af60*/  STL.64 [R1+0xa10], R24 ;  /* 0x000a101801007387 */ /* 0x000fe80000100a00 */
[----:B------:R-:W4:Y:S04]  /*1af70*/  LDL.LU.64 R4, [R1+0x350] ;  /* 0x0003500001047983 */ /* 0x000f280000300a00 */
[----:B------:R-:W4:Y:S01]  /*1af80*/  LDL.LU.64 R28, [R1+0x348] ;  /* 0x00034800011c7983 */ /* 0x000f220000300a00 */
[----:B------:R-:W-:-:S05]  /*1af90*/  IMAD.WIDE R26, R3, 0x2, R26 ;  /* 0x00000002031a7825 */ /* 0x000fca00078e021a */
[----:B------:R-:W-:Y:S04]  /*1afa0*/  STL.64 [R1+0xa20], R26 ;  /* 0x000a201a01007387 */ /* 0x000fe80000100a00 */
[----:B------:R-:W-:Y:S04]  /*1afb0*/  STL [R1+0xa18], R2 ;  /* 0x000a180201007387 */ /* 0x000fe80000100800 */
[----:B---3--:R0:W-:Y:S01]  /*1afc0*/  STL [R1+0x76c], R16 ;  /* 0x00076c1001007387 */ /* 0x0081e20000100800 */
[----:B------:R-:W-:-:S03]  /*1afd0*/  IMAD.MOV.U32 R0, RZ, RZ, R17 ;  /* 0x000000ffff007224 */ /* 0x000fc600078e0011 */
[----:B0-----:R-:W3:Y:S04]  /*1afe0*/  LDL.LU.64 R16, [R1+0x340] ;  /* 0x0003400001107983 */ /* 0x001ee80000300a00 */
[----:B------:R0:W-:Y:S04]  /*1aff0*/  STL [R1+0x54c], R0 ;  /* 0x00054c0001007387 */ /* 0x0001e80000100800 */
[----:B------:R1:W-:Y:S01]  /*1b000*/  STL [R1+0x774], R14 ;  /* 0x0007740e01007387 */ /* 0x0003e20000100800 */
[----:B0-----:R-:W-:-:S03]  /*1b010*/  IMAD.MOV.U32 R0, RZ, RZ, R15 ;  /* 0x000000ffff007224 */ /* 0x001fc600078e000f */
[----:B-1----:R-:W3:Y:S04]  /*1b020*/  LDL.LU.64 R14, [R1+0x338] ;  /* 0x00033800010e7983 */ /* 0x002ee80000300a00 */
[----:B------:R0:W-:Y:S04]  /*1b030*/  STL [R1+0x53c], R0 ;  /* 0x00053c0001007387 */ /* 0x0001e80000100800 */
[----:B--2---:R1:W-:Y:S01]  /*1b040*/  STL [R1+0x77c], R22 ;  /* 0x00077c1601007387 */ /* 0x0043e20000100800 */
[----:B0-----:R-:W-:-:S03]  /*1b050*/  IMAD.MOV.U32 R0, RZ, RZ, R23 ;  /* 0x000000ffff007224 */ /* 0x001fc600078e0017 */
[----:B-1----:R-:W2:Y:S04]  /*1b060*/  LDL.LU.64 R22, [R1+0x330] ;  /* 0x0003300001167983 */ /* 0x002ea80000300a00 */
[----:B------:R0:W-:Y:S04]  /*1b070*/  STL [R1+0x52c], R0 ;  /* 0x00052c0001007387 */ /* 0x0001e80000100800 */
[----:B----4-:R1:W-:Y:S01]  /*1b080*/  STL [R1+0x784], R20 ;  /* 0x0007841401007387 */ /* 0x0103e20000100800 */
[----:B0-----:R-:W-:-:S03]  /*1b090*/  IMAD.MOV.U32 R0, RZ, RZ, R21 ;  /* 0x000000ffff007224 */ /* 0x001fc600078e0015 */
[----:B-1----:R-:W4:Y:S04]  /*1b0a0*/  LDL.LU.64 R20, [R1+0x320] ;  /* 0x0003200001147983 */ /* 0x002f280000300a00 */
[----:B------:R0:W-:Y:S04]  /*1b0b0*/  STL [R1+0x51c], R0 ;  /* 0x00051c0001007387 */ /* 0x0001e80000100800 */
[----:B------:R1:W-:Y:S01]  /*1b0c0*/  STL [R1+0x78c], R12 ;  /* 0x00078c0c01007387 */ /* 0x0003e20000100800 */
        /* <DEDUP_REMOVED lines=27> */
[----:B---3--:R1:W-:Y:S01]  /*1b280*/  STL [R1+0x534], R16 ;  /* 0x0005341001007387 */ /* 0x0083e20000100800 */
[----:B0-----:R-:W-:-:S03]  /*1b290*/  IMAD.MOV.U32 R0, RZ, RZ, R17 ;  /* 0x000000ffff007224 */ /* 0x001fc600078e0011 */
[----:B-1----:R-:W3:Y:S04]  /*1b2a0*/  LDL.LU.64 R16, [R1+0x2e0] ;  /* 0x0002e00001107983 */ /* 0x002ee80000300a00 */
        /* <DEDUP_REMOVED lines=149> */
[----:B------:R-:W-:Y:S04]  /*1bc00*/  STL [R1+0x420], R18 ;  /* 0x0004201201007387 */ /* 0x000fe80000100800 */
[----:B------:R-:W4:Y:S01]  /*1bc10*/  LDL.LU.64 R24, [R1+0x1b0] ;  /* 0x0001b00001187983 */ /* 0x000f220000300a00 */
[----:B0-----:R-:W-:-:S05]  /*1bc20*/  IMAD.MOV.U32 R0, RZ, RZ, R19 ;  /* 0x000000ffff007224 */ /* 0x001fca00078e0013 */
        /* <DEDUP_REMOVED lines=9> */
[----:B------:R1:W-:Y:S04]  /*1bcc0*/  STL [R1+0x42c], R6 ;  /* 0x00042c0601007387 */ /* 0x0003e80000100800 */
[----:B------:R-:W4:Y:S01]  /*1bcd0*/  LDL.LU.64 R18, [R1+0x198] ;  /* 0x0001980001127983 */ /* 0x000f220000300a00 */
[----:B0-----:R-:W-:-:S05]  /*1bce0*/  IMAD.MOV.U32 R0, RZ, RZ, R7 ;  /* 0x000000ffff007224 */ /* 0x001fca00078e0007 */
[----:B------:R0:W-:Y:S04]  /*1bcf0*/  STL [R1+0x1f0], R0 ;  /* 0x0001f00001007387 */ /* 0x0001e80000100800 */
[----:B------:R0:W-:Y:S04]  /*1bd00*/  STL [R1+0x430], R4 ;  /* 0x0004300401007387 */ /* 0x0001e80000100800 */
[----:B-1----:R-:W4:Y:S01]  /*1bd10*/  LDL.LU.64 R6, [R1+0x190] ;  /* 0x0001900001067983 */ /* 0x002f220000300a00 */
[----:B0-----:R-:W-:-:S05]  /*1bd20*/  IMAD.MOV.U32 R0, RZ, RZ, R5 ;  /* 0x000000ffff007224 */ /* 0x001fca00078e0005 */
[----:B------:R0:W-:Y:S04]  /*1bd30*/  STL [R1+0x1e8], R0 ;  /* 0x0001e80001007387 */ /* 0x0001e80000100800 */
[----:B------:R1:W-:Y:S04]  /*1bd40*/  STL [R1+0x434], R28 ;  /* 0x0004341c01007387 */ /* 0x0003e80000100800 */
[----:B------:R-:W4:Y:S01]  /*1bd50*/  LDL.LU.64 R4, [R1+0x188] ;  /* 0x0001880001047983 */ /* 0x000f220000300a00 */
[----:B0-----:R-:W-:-:S03]  /*1bd60*/  IMAD.MOV.U32 R0, RZ, RZ, R29 ;  /* 0x000000ffff007224 */ /* 0x001fc600078e001d */
[----:B---3--:R-:W-:Y:S04]  /*1bd70*/  STL [R1+0x438], R16 ;  /* 0x0004381001007387 */ /* 0x008fe80000100800 */
[----:B------:R0:W-:Y:S04]  /*1bd80*/  STL [R1+0x1e0], R0 ;  /* 0x0001e00001007387 */ /* 0x0001e80000100800 */
[----:B-1----:R-:W3:Y:S01]  /*1bd90*/  LDL.LU.64 R28, [R1+0x180] ;  /* 0x00018000011c7983 */ /* 0x002ee20000300a00 */
[----:B0-----:R-:W-:-:S03]  /*1bda0*/  IMAD.MOV.U32 R0, RZ, RZ, R17 ;  /* 0x000000ffff007224 */ /* 0x001fc600078e0011 */
[----:B------:R-:W-:Y:S04]  /*1bdb0*/  STL [R1+0x43c], R14 ;  /* 0x00043c0e01007387 */ /* 0x000fe80000100800 */
[----:B------:R0:W-:Y:S04]  /*1bdc0*/  STL [R1+0x1d8], R0 ;  /* 0x0001d80001007387 */ /* 0x0001e80000100800 */
[----:B------:R-:W3:Y:S01]  /*1bdd0*/  LDL.LU.64 R16, [R1+0x178] ;  /* 0x0001780001107983 */ /* 0x000ee20000300a00 */
[----:B0-----:R-:W-:-:S03]  /*1bde0*/  IMAD.MOV.U32 R0, RZ, RZ, R15 ;  /* 0x000000ffff007224 */ /* 0x001fc600078e000f */
[----:B--2---:R-:W-:Y:S04]  /*1bdf0*/  STL [R1+0x440], R22 ;  /* 0x0004401601007387 */ /* 0x004fe80000100800 */
[----:B------:R0:W-:Y:S04]  /*1be00*/  STL [R1+0x1d0], R0 ;  /* 0x0001d00001007387 */ /* 0x0001e80000100800 */
[----:B------:R-:W2:Y:S01]  /*1be10*/  LDL.LU.64 R14, [R1+0x170] ;  /* 0x00017000010e7983 */ /* 0x000ea20000300a00 */
[----:B0-----:R-:W-:-:S03]  /*1be20*/  IMAD.MOV.U32 R0, RZ, RZ, R23 ;  /* 0x000000ffff007224 */ /* 0x001fc600078e0017 */
[----:B----4-:R-:W-:Y:S04]  /*1be30*/  STL [R1+0x444], R20 ;  /* 0x0004441401007387 */ /* 0x010fe80000100800 */
[----:B------:R0:W-:Y:S04]  /*1be40*/  STL [R1+0x1c8], R0 ;  /* 0x0001c80001007387 */ /* 0x0001e80000100800 */
[----:B------:R-:W4:Y:S01]  /*1be50*/  LDL.LU.64 R22, [R1+0x168] ;  /* 0x0001680001167983 */ /* 0x000f220000300a00 */
[----:B0-----:R-:W-:-:S03]  /*1be60*/  IMAD.MOV.U32 R0, RZ, RZ, R21 ;  /* 0x000000ffff007224 */ /* 0x001fc600078e0015 */
[----:B------:R-:W-:Y:S04]  /*1be70*/  STL [R1+0x448], R12 ;  /* 0x0004480c01007387 */ /* 0x000fe80000100800 */
[----:B------:R0:W-:Y:S04]  /*1be80*/  STL [R1+0x1c0], R0 ;  /* 0x0001c00001007387 */ /* 0x0001e80000100800 */
[----:B------:R-:W4:Y:S04]  /*1be90*/  LDL.LU.64 R20, [R1+0x160] ;  /* 0x0001600001147983 */ /* 0x000f280000300a00 */
[----:B------:R-:W-:Y:S01]  /*1bea0*/  STL [R1+0x44c], R24 ;  /* 0x00044c1801007387 */ /* 0x000fe20000100800 */
[----:B0-----:R-:W-:-:S05]  /*1beb0*/  IMAD.MOV.U32 R0, RZ, RZ, R13 ;  /* 0x000000ffff007224 */ /* 0x001fca00078e000d */
[----:B------:R0:W-:Y:S04]  /*1bec0*/  STL [R1+0x1b8], R0 ;  /* 0x0001b80001007387 */ /* 0x0001e80000100800 */
[----:B------:R-:W4:Y:S01]  /*1bed0*/  LDL.LU.64 R12, [R1+0x158] ;  /* 0x00015800010c7983 */ /* 0x000f220000300a00 */
[----:B0-----:R-:W-:-:S03]  /*1bee0*/  IMAD.MOV.U32 R0, RZ, RZ, R25 ;  /* 0x000000ffff007224 */ /* 0x001fc600078e0019 */
[----:B------:R-:W-:Y:S04]  /*1bef0*/  STL [R1+0x450], R10 ;  /* 0x0004500a01007387 */ /* 0x000fe80000100800 */
[----:B------:R0:W-:Y:S02]  /*1bf00*/  STL [R1+0x1b0], R0 ;  /* 0x0001b00001007387 */ /* 0x0001e40000100800 */
[----:B0-----:R-:W-:Y:S02]  /*1bf10*/  IMAD.MOV.U32 R0, RZ, RZ, R11 ;  /* 0x000000ffff007224 */ /* 0x001fe400078e000b */
[----:B------:R-:W4:Y:S04]  /*1bf20*/  LDL.LU.64 R10, [R1+0x150] ;  /* 0x00015000010a7983 */ /* 0x000f280000300a00 */
        /* <DEDUP_REMOVED lines=10> */
[----:B------:R-:W-:Y:S01]  /*1bfd0*/  STL [R1+0x460], R4 ;  /* 0x0004600401007387 */ /* 0x000fe20000100800 */
[----:B0-----:R-:W-:-:S05]  /*1bfe0*/  IMAD.MOV.U32 R0, RZ, RZ, R7 ;  /* 0x000000ffff007224 */ /* 0x001fca00078e0007 */
[----:B------:R0:W-:Y:S04]  /*1bff0*/  STL [R1+0x19c], R0 ;  /* 0x00019c0001007387 */ /* 0x0001e80000100800 */
[----:B-1----:R-:W4:Y:S04]  /*1c000*/  LDL.LU.64 R6, [R1+0x138] ;  /* 0x0001380001067983 */ /* 0x002f280000300a00 */
[----:B---3--:R-:W-:Y:S01]  /*1c010*/  STL [R1+0x464], R28 ;  /* 0x0004641c01007387 */ /* 0x008fe20000100800 */
[----:B0-----:R-:W-:-:S05]  /*1c020*/  IMAD.MOV.U32 R0, RZ, RZ, R5 ;  /* 0x000000ffff007224 */ /* 0x001fca00078e0005 */
[----:B------:R0:W-:Y:S04]  /*1c030*/  STL [R1+0x1a4], R0 ;  /* 0x0001a40001007387 */ /* 0x0001e80000100800 */
[----:B------:R-:W3:Y:S04]  /*1c040*/  LDL.LU.64 R4, [R1+0x130] ;  /* 0x0001300001047983 */ /* 0x000ee80000300a00 */
[----:B------:R-:W-:Y:S01]  /*1c050*/  STL [R1+0x468], R16 ;  /* 0x0004681001007387 */ /* 0x000fe20000100800 */
[----:B0-----:R-:W-:-:S05]  /*1c060*/  IMAD.MOV.U32 R0, RZ, RZ, R29 ;  /* 0x000000ffff007224 */ /* 0x001fca00078e001d */
        /* <DEDUP_REMOVED lines=13> */
[----:B------:R-:W4:Y:S01]  /*1c140*/  LDL.LU.64 R26, [R1+0x110] ;  /* 0x00011000011a7983 */ /* 0x000f220000300a00 */
[----:B0-----:R-:W-:-:S05]  /*1c150*/  IMAD.MOV.U32 R0, RZ, RZ, R21 ;  /* 0x000000ffff007224 */ /* 0x001fca00078e0015 */
[----:B------:R0:W-:Y:S04]  /*1c160*/  STL [R1+0x1cc], R0 ;  /* 0x0001cc0001007387 */ /* 0x0001e80000100800 */
[----:B------:R1:W-:Y:S04]  /*1c170*/  STL [R1+0x478], R12 ;  /* 0x0004780c01007387 */ /* 0x0003e80000100800 */
[----:B------:R-:W4:Y:S01]  /*1c180*/  LDL.LU.64 R24, [R1+0x108] ;  /* 0x0001080001187983 */ /* 0x000f220000300a00 */
[----:B0-----:R-:W-:-:S03]  /*1c190*/  IMAD.MOV.U32 R0, RZ, RZ, R13 ;  /* 0x000000ffff007224 */ /* 0x001fc600078e000d */
[----:B-1----:R-:W4:Y:S04]  /*1c1a0*/  LDL.LU.64 R12, [R1+0x100] ;  /* 0x00010000010c7983 */ /* 0x002f280000300a00 */
[----:B------:R0:W-:Y:S04]  /*1c1b0*/  STL [R1+0x1d4], R0 ;  /* 0x0001d40001007387 */ /* 0x0001e80000100800 */
[----:B------:R1:W-:Y:S04]  /*1c1c0*/  STL [R1+0x47c], R10 ;  /* 0x00047c0a01007387 */ /* 0x0003e80000100800 */
[----:B------:R-:W4:Y:S01]  /*1c1d0*/  LDL.LU.64 R22, [R1+0xf8] ;  /* 0x0000f80001167983 */ /* 0x000f220000300a00 */
[----:B0-----:R-:W-:-:S03]  /*1c1e0*/  IMAD.MOV.U32 R0, RZ, RZ, R11 ;  /* 0x000000ffff007224 */ /* 0x001fc600078e000b */
[----:B------:R-:W-:Y:S04]  /*1c1f0*/  STL [R1+0x480], R8 ;  /* 0x0004800801007387 */ /* 0x000fe80000100800 */
[----:B------:R0:W-:Y:S04]  /*1c200*/  STL [R1+0x1dc], R0 ;  /* 0x0001dc0001007387 */ /* 0x0001e80000100800 */
[----:B-1----:R-:W4:Y:S01]  /*1c210*/  LDL.LU.64 R10, [R1+0xf0] ;  /* 0x0000f000010a7983 */ /* 0x002f220000300a00 */
[----:B0-----:R-:W-:-:S03]  /*1c220*/  IMAD.MOV.U32 R0, RZ, RZ, R9 ;  /* 0x000000ffff007224 */ /* 0x001fc600078e0009 */
[----:B------:R-:W-:Y:S04]  /*1c230*/  STL [R1+0x484], R18 ;  /* 0x0004841201007387 */ /* 0x000fe80000100800 */
[----:B------:R0:W-:Y:S04]  /*1c240*/  STL [R1+0x1e4], R0 ;  /* 0x0001e40001007387 */ /* 0x0001e80000100800 */
[----:B------:R-:W4:Y:S04]  /*1c250*/  LDL.LU.64 R8, [R1+0xe8] ;  /* 0x0000e80001087983 */ /* 0x000f280000300a00 */
[----:B------:R-:W4:Y:S01]  /*1c260*/  LDL.LU.64 R20, [R1+0xe0] ;  /* 0x0000e00001147983 */ /* 0x000f220000300a00 */
[----:B0-----:R-:W-:-:S05]  /*1c270*/  IMAD.MOV.U32 R0, RZ, RZ, R19 ;  /* 0x000000ffff007224 */ /* 0x001fca00078e0013 */
        /* <DEDUP_REMOVED lines=9> */
[----:B------:R1:W-:Y:S04]  /*1c310*/  STL [R1+0x490], R28 ;  /* 0x0004901c01007387 */ /* 0x0003e80000100800 */
[----:B------:R-:W3:Y:S01]  /*1c320*/  LDL.LU.64 R18, [R1+0xc8] ;  /* 0x0000c80001127983 */ /* 0x000ee20000300a00 */
[----:B0-----:R-:W-:-:S03]  /*1c330*/  IMAD.MOV.U32 R0, RZ, RZ, R29 ;  /* 0x000000ffff007224 */ /* 0x001fc600078e001d */
[----:B--2---:R-:W-:Y:S04]  /*1c340*/  STL [R1+0x494], R16 ;  /* 0x0004941001007387 */ /* 0x004fe80000100800 */
[----:B------:R0:W-:Y:S04]  /*1c350*/  STL [R1+0x204], R0 ;  /* 0x0002040001007387 */ /* 0x0001e80000100800 */
[----:B-1----:R-:W2:Y:S01]  /*1c360*/  LDL.LU.64 R28, [R1+0xc0] ;  /* 0x0000c000011c7983 */ /* 0x002ea20000300a00 */
[----:B0-----:R-:W-:-:S03]  /*1c370*/  IMAD.MOV.U32 R0, RZ, RZ, R17 ;  /* 0x000000ffff007224 */ /* 0x001fc600078e0011 */
[----:B----4-:R-:W-:Y:S04]  /*1c380*/  STL [R1+0x498], R14 ;  /* 0x0004980e01007387 */ /* 0x010fe80000100800 */
[----:B------:R0:W-:Y:S04]  /*1c390*/  STL [R1+0x20c], R0 ;  /* 0x00020c0001007387 */ /* 0x0001e80000100800 */
[----:B------:R-:W4:Y:S01]  /*1c3a0*/  LDL.LU.64 R16, [R1+0xb8] ;  /* 0x0000b80001107983 */ /* 0x000f220000300a00 */
[----:B0-----:R-:W-:-:S03]  /*1c3b0*/  IMAD.MOV.U32 R0, RZ, RZ, R15 ;  /* 0x000000ffff007224 */ /* 0x001fc600078e000f */
[----:B------:R-:W4:Y:S04]  /*1c3c0*/  LDL.LU.64 R14, [R1+0xb0] ;  /* 0x0000b000010e7983 */ /* 0x000f280000300a00 */
[----:B------:R0:W-:Y:S04]  /*1c3d0*/  STL [R1+0x214], R0 ;  /* 0x0002140001007387 */ /* 0x0001e80000100800 */
[----:B------:R-:W-:Y:S01]  /*1c3e0*/  STL [R1+0x49c], R26 ;  /* 0x00049c1a01007387 */ /* 0x000fe20000100800 */
[----:B0-----:R-:W-:-:S03]  /*1c3f0*/  IMAD.MOV.U32 R0, RZ, RZ, R27 ;  /* 0x000000ffff007224 */ /* 0x001fc600078e001b */
[----:B------:R-:W-:Y:S04]  /*1c400*/  STL [R1+0x4a0], R24 ;  /* 0x0004a01801007387 */ /* 0x000fe80000100800 */
[----:B------:R0:W-:Y:S02]  /*1c410*/  STL [R1+0x21c], R0 ;  /* 0x00021c0001007387 */ /* 0x0001e40000100800 */
[----:B0-----:R-:W-:Y:S02]  /*1c420*/  IMAD.MOV.U32 R0, RZ, RZ, R25 ;  /* 0x000000ffff007224 */ /* 0x001fe400078e0019 */
[----:B------:R-:W-:Y:S04]  /*1c430*/  STL [R1+0x4a4], R12 ;  /* 0x0004a40c01007387 */ /* 0x000fe80000100800 */
[----:B------:R0:W-:Y:S02]  /*1c440*/  STL [R1+0x224], R0 ;  /* 0x0002240001007387 */ /* 0x0001e40000100800 */
[----:B0-----:R-:W-:-:S02]  /*1c450*/  IMAD.MOV.U32 R0, RZ, RZ, R13 ;  /* 0x000000ffff007224 */ /* 0x001fc400078e000d */
[----:B------:R-:W-:Y:S04]  /*1c460*/  STL [R1+0x4a8], R22 ;  /* 0x0004a81601007387 */ /* 0x000fe80000100800 */
        /* <DEDUP_REMOVED lines=8> */
[----:B------:R1:W-:Y:S04]  /*1c4f0*/  STL [R1+0x4b0], R8 ;  /* 0x0004b00801007387 */ /* 0x0003e80000100800 */
[----:B------:R-:W-:Y:S01]  /*1c500*/  STL [R1+0x4b4], R20 ;  /* 0x0004b41401007387 */ /* 0x000fe20000100800 */
[----:B0-----:R-:W-:-:S05]  /*1c510*/  IMAD.MOV.U32 R0, RZ, RZ, R9 ;  /* 0x000000ffff007224 */ /* 0x001fca00078e0009 */
[----:B------:R0:W-:Y:S04]  /*1c520*/  STL [R1+0x244], R0 ;  /* 0x0002440001007387 */ /* 0x0001e80000100800 */
[----:B-1----:R-:W4:Y:S04]  /*1c530*/  LDL.LU.64 R8, [R1+0x98] ;  /* 0x0000980001087983 */ /* 0x002f280000300a00 */
[----:B------:R-:W-:Y:S01]  /*1c540*/  STL [R1+0x4b8], R6 ;  /* 0x0004b80601007387 */ /* 0x000fe20000100800 */
[----:B0-----:R-:W-:-:S05]  /*1c550*/  IMAD.MOV.U32 R0, RZ, RZ, R21 ;  /* 0x000000ffff007224 */ /* 0x001fca00078e0015 */
[----:B------:R0:W-:Y:S02]  /*1c560*/  STL [R1+0x24c], R0 ;  /* 0x00024c0001007387 */ /* 0x0001e40000100800 */
[----:B0-----:R-:W-:Y:S02]  /*1c570*/  IMAD.MOV.U32 R0, RZ, RZ, R7 ;  /* 0x000000ffff007224 */ /* 0x001fe400078e0007 */
[----:B------:R-:W4:Y:S04]  /*1c580*/  LDL.LU.64 R6, [R1+0x90] ;  /* 0x0000900001067983 */ /* 0x000f280000300a00 */
[----:B------:R0:W-:Y:S04]  /*1c590*/  STL [R1+0x254], R0 ;  /* 0x0002540001007387 */ /* 0x0001e80000100800 */
[----:B---3--:R1:W-:Y:S04]  /*1c5a0*/  STL [R1+0x4bc], R4 ;  /* 0x0004bc0401007387 */ /* 0x0083e80000100800 */
[----:B------:R-:W-:Y:S01]  /*1c5b0*/  STL [R1+0x4c0], R18 ;  /* 0x0004c01201007387 */ /* 0x000fe20000100800 */
[----:B0-----:R-:W-:-:S05]  /*1c5c0*/  IMAD.MOV.U32 R0, RZ, RZ, R5 ;  /* 0x000000ffff007224 */ /* 0x001fca00078e0005 */
[----:B------:R0:W-:Y:S04]  /*1c5d0*/  STL [R1+0x25c], R0 ;  /* 0x00025c0001007387 */ /* 0x0001e80000100800 */
[----:B-1----:R-:W3:Y:S01]  /*1c5e0*/  LDL.LU.64 R4, [R1+0x88] ;  /* 0x0000880001047983 */ /* 0x002ee20000300a00 */
[----:B0-----:R-:W-:-:S03]  /*1c5f0*/  IMAD.MOV.U32 R0, RZ, RZ, R19 ;  /* 0x000000ffff007224 */ /* 0x001fc600078e0013 */
[----:B--2---:R-:W-:Y:S04]  /*1c600*/  STL [R1+0x4c4], R28 ;  /* 0x0004c41c01007387 */ /* 0x004fe80000100800 */
[----:B------:R0:W-:Y:S02]  /*1c610*/  STL [R1+0x264], R0 ;  /* 0x0002640001007387 */ /* 0x0001e40000100800 */
[----:B0-----:R-:W-:Y:S02]  /*1c620*/  IMAD.MOV.U32 R0, RZ, RZ, R29 ;  /* 0x000000ffff007224 */ /* 0x001fe400078e001d */
[----:B------:R-:W2:Y:S04]  /*1c630*/  LDL.LU.64 R28, [R1+0x80] ;  /* 0x00008000011c7983 */ /* 0x000ea80000300a00 */
[----:B------:R0:W-:Y:S04]  /*1c640*/  STL [R1+0x26c], R0 ;  /* 0x00026c0001007387 */ /* 0x0001e80000100800 */
[----:B----4-:R-:W-:Y:S01]  /*1c650*/  STL [R1+0x4c8], R16 ;  /* 0x0004c81001007387 */ /* 0x010fe20000100800 */
[----:B0-----:R-:W-:-:S03]  /*1c660*/  IMAD.MOV.U32 R0, RZ, RZ, R17 ;  /* 0x000000ffff007224 */ /* 0x001fc600078e0011 */
[----:B------:R-:W-:Y:S04]  /*1c670*/  STL [R1+0x4cc], R14 ;  /* 0x0004cc0e01007387 */ /* 0x000fe80000100800 */
[----:B------:R-:W-:Y:S04]  /*1c680*/  STL [R1+0x274], R0 ;  /* 0x0002740001007387 */ /* 0x000fe80000100800 */
[----:B------:R-:W4:Y:S04]  /*1c690*/  LDL.LU.64 R26, [R1+0x68] ;  /* 0x00006800011a7983 */ /* 0x000f280000300a00 */
[----:B----4-:R0:W-:Y:S04]  /*1c6a0*/  STL.64 [R1+0xa28], R26 ;  /* 0x000a281a01007387 */ /* 0x0101e80000100a00 */
[----:B0-----:R-:W4:Y:S01]  /*1c6b0*/  LDL.LU.64 R26, [R1+0x70] ;  /* 0x00007000011a7983 */ /* 0x001f220000300a00 */
[----:B------:R-:W-:-:S03]  /*1c6c0*/  IMAD.MOV.U32 R0, RZ, RZ, R15 ;  /* 0x000000ffff007224 */ /* 0x000fc600078e000f */
[----:B----4-:R0:W-:Y:S04]  /*1c6d0*/  STL.64 [R1+0xa30], R26 ;  /* 0x000a301a01007387 */ /* 0x0101e80000100a00 */
[----:B0-----:R-:W4:Y:S04]  /*1c6e0*/  LDL.LU.64 R26, [R1+0x78] ;  /* 0x00007800011a7983 */ /* 0x001f280000300a00 */
[----:B------:R-:W4:Y:S04]  /*1c6f0*/  LDL.LU.64 R2, [R1+0x60] ;  /* 0x0000600001027983 */ /* 0x000f280000300a00 */
[----:B------:R0:W-:Y:S04]  /*1c700*/  STL [R1+0x27c], R0 ;  /* 0x00027c0001007387 */ /* 0x0001e80000100800 */
[----:B------:R-:W-:Y:S04]  /*1c710*/  STL [R1+0x4d0], R12 ;  /* 0x0004d00c01007387 */ /* 0x000fe80000100800 */
[----:B------:R-:W4:Y:S04]  /*1c720*/  LDL.LU.64 R24, [R1+0x58] ;  /* 0x0000580001187983 */ /* 0x000f280000300a00 */
[----:B------:R-:W4:Y:S01]  /*1c730*/  LDL.LU.64 R22, [R1+0x50] ;  /* 0x0000500001167983 */ /* 0x000f220000300a00 */
[----:B0-----:R-:W-:-:S05]  /*1c740*/  IMAD.MOV.U32 R0, RZ, RZ, R13 ;  /* 0x000000ffff007224 */ /* 0x001fca00078e000d */
        /* <DEDUP_REMOVED lines=11> */
[----:B------:R1:W-:Y:S04]  /*1c800*/  STL [R1+0x4dc], R6 ;  /* 0x0004dc0601007387 */ /* 0x0003e80000100800 */
[----:B------:R-:W4:Y:S04]  /*1c810*/  LDL.LU.64 R12, [R1+0x28] ;  /* 0x00002800010c7983 */ /* 0x000f280000300a00 */
[----:B------:R-:W4:Y:S01]  /*1c820*/  LDL.LU.64 R10, [R1+0x20] ;  /* 0x00002000010a7983 */ /* 0x000f220000300a00 */
[----:B0-----:R-:W-:-:S05]  /*1c830*/  IMAD.MOV.U32 R0, RZ, RZ, R7 ;  /* 0x000000ffff007224 */ /* 0x001fca00078e0007 */
[----:B------:R0:W-:Y:S04]  /*1c840*/  STL [R1+0x29c], R0 ;  /* 0x00029c0001007387 */ /* 0x0001e80000100800 */
[----:B---3--:R3:W-:Y:S04]  /*1c850*/  STL [R1+0x4e0], R4 ;  /* 0x0004e00401007387 */ /* 0x0087e80000100800 */
[----:B------:R-:W4:Y:S04]  /*1c860*/  LDL.LU.64 R8, [R1+0x18] ;  /* 0x0000180001087983 */ /* 0x000f280000300a00 */
[----:B-1----:R-:W4:Y:S01]  /*1c870*/  LDL.LU.64 R6, [R1+0x10] ;  /* 0x0000100001067983 */ /* 0x002f220000300a00 */
[----:B0-----:R-:W-:-:S05]  /*1c880*/  IMAD.MOV.U32 R0, RZ, RZ, R5 ;  /* 0x000000ffff007224 */ /* 0x001fca00078e0005 */
[----:B------:R0:W-:Y:S04]  /*1c890*/  STL [R1+0x2a4], R0 ;  /* 0x0002a40001007387 */ /* 0x0001e80000100800 */
[----:B--2---:R1:W-:Y:S04]  /*1c8a0*/  STL [R1+0x4e4], R28 ;  /* 0x0004e41c01007387 */ /* 0x0043e80000100800 */
[----:B---3--:R-:W2:Y:S01]  /*1c8b0*/  LDL.LU.64 R4, [R1+0x8] ;  /* 0x0000080001047983 */ /* 0x008ea20000300a00 */
[----:B0-----:R-:W-:-:S03]  /*1c8c0*/  IMAD.MOV.U32 R0, RZ, RZ, R29 ;  /* 0x000000ffff007224 */ /* 0x001fc600078e001d */
[----:B-1----:R-:W3:Y:S04]  /*1c8d0*/  LDL.LU.64 R28, [R1] ;  /* 0x00000000011c7983 */ /* 0x002ee80000300a00 */
[----:B------:R0:W-:Y:S04]  /*1c8e0*/  STL [R1+0x2ac], R0 ;  /* 0x0002ac0001007387 */ /* 0x0001e80000100800 */
[----:B----4-:R1:W-:Y:S01]  /*1c8f0*/  STL [R1+0x4e8], R26 ;  /* 0x0004e81a01007387 */ /* 0x0103e20000100800 */
[----:B0-----:R-:W-:-:S03]  /*1c900*/  IMAD.MOV.U32 R0, RZ, RZ, R27 ;  /* 0x000000ffff007224 */ /* 0x001fc600078e001b */
[----:B-1----:R-:W4:Y:S04]  /*1c910*/  LDL.LU.64 R26, [R1+0xa30] ;  /* 0x000a3000011a7983 */ /* 0x002f280000300a00 */
[----:B----4-:R-:W-:Y:S04]  /*1c920*/  STL [R1+0x4ec], R26 ;  /* 0x0004ec1a01007387 */ /* 0x010fe80000100800 */
[----:B------:R0:W-:Y:S02]  /*1c930*/  STL [R1+0x2b4], R0 ;  /* 0x0002b40001007387 */ /* 0x0001e40000100800 */
[----:B0-----:R-:W-:-:S02]  /*1c940*/  IMAD.MOV.U32 R0, RZ, RZ, R27 ;  /* 0x000000ffff007224 */ /* 0x001fc400078e001b */
[----:B------:R-:W4:Y:S04]  /*1c950*/  LDL.LU.64 R26, [R1+0xa28] ;  /* 0x000a2800011a7983 */ /* 0x000f280000300a00 */
[----:B----4-:R-:W-:Y:S04]  /*1c960*/  STL [R1+0x4f0], R26 ;  /* 0x0004f01a01007387 */ /* 0x010fe80000100800 */
[----:B------:R0:W-:Y:S02]  /*1c970*/  STL [R1+0x2bc], R0 ;  /* 0x0002bc0001007387 */ /* 0x0001e40000100800 */
[----:B0-----:R-:W-:-:S02]  /*1c980*/  IMAD.MOV.U32 R0, RZ, RZ, R27 ;  /* 0x000000ffff007224 */ /* 0x001fc400078e001b */
[----:B------:R-:W4:Y:S04]  /*1c990*/  LDL.LU.64 R26, [R1+0xa20] ;  /* 0x000a2000011a7983 */ /* 0x000f280000300a00 */
[----:B------:R0:W-:Y:S04]  /*1c9a0*/  STL [R1+0x2c4], R0 ;  /* 0x0002c40001007387 */ /* 0x0001e80000100800 */
[----:B0-----:R0:W5:Y:S04]  /*1c9b0*/  LDL.LU R0, [R1+0xa1c] ;  /* 0x000a1c0001007983 */ /* 0x0011680000300800 */
[----:B------:R1:W-:Y:S04]  /*1c9c0*/  STL [R1+0x4f4], R2 ;  /* 0x0004f40201007387 */ /* 0x0003e80000100800 */
[----:B-1----:R0:W5:Y:S04]  /*1c9d0*/  LDL.LU R2, [R1+0xa18] ;  /* 0x000a180001027983 */ /* 0x0021680000300800 */
[----:B------:R-:W-:Y:S04]  /*1c9e0*/  STL [R1+0x4f8], R24 ;  /* 0x0004f81801007387 */ /* 0x000fe80000100800 */
[----:B------:R1:W-:Y:S02]  /*1c9f0*/  STL [R1+0x2cc], R3 ;  /* 0x0002cc0301007387 */ /* 0x0003e40000100800 */
[----:B-1----:R-:W-:-:S02]  /*1ca00*/  IMAD.MOV.U32 R3, RZ, RZ, R25 ;  /* 0x000000ffff037224 */ /* 0x002fc400078e0019 */
[----:B------:R-:W4:Y:S04]  /*1ca10*/  LDL.LU.64 R24, [R1+0xa10] ;  /* 0x000a100001187983 */ /* 0x000f280000300a00 */
        /* <DEDUP_REMOVED lines=36> */
[----:B--2---:R-:W-:Y:S04]  /*1cc60*/  STL [R1+0x528], R4 ;  /* 0x0005280401007387 */ /* 0x004fe80000100800 */
[----:B------:R1:W-:Y:S02]  /*1cc70*/  STL [R1+0x31c], R3 ;  /* 0x00031c0301007387 */ /* 0x0003e40000100800 */
[----:B-1----:R-:W-:-:S02]  /*1cc80*/  IMAD.MOV.U32 R3, RZ, RZ, R5 ;  /* 0x000000ffff037224 */ /* 0x002fc400078e0005 */
[----:B------:R-:W2:Y:S04]  /*1cc90*/  LDL.LU.64 R4, [R1+0x9c0] ;  /* 0x0009c00001047983 */ /* 0x000ea80000300a00 */
[----:B---3--:R-:W-:Y:S04]  /*1cca0*/  STL [R1+0x530], R28 ;  /* 0x0005301c01007387 */ /* 0x008fe80000100800 */
[----:B------:R1:W-:Y:S02]  /*1ccb0*/  STL [R1+0x324], R3 ;  /* 0x0003240301007387 */ /* 0x0003e40000100800 */
[----:B-1----:R-:W-:-:S02]  /*1ccc0*/  IMAD.MOV.U32 R3, RZ, RZ, R29 ;  /* 0x000000ffff037224 */ /* 0x002fc400078e001d */
[----:B------:R-:W3:Y:S04]  /*1ccd0*/  LDL.LU.64 R28, [R1+0x9b8] ;  /* 0x0009b800011c7983 */ /* 0x000ee80000300a00 */
[----:B---3--:R-:W-:Y:S04]  /*1cce0*/  STL [R1+0x538], R28 ;  /* 0x0005381c01007387 */ /* 0x008fe80000100800 */
[----:B------:R-:W-:Y:S04]  /*1ccf0*/  STL [R1+0x334], R3 ;  /* 0x0003340301007387 */ /* 0x000fe80000100800 */
[----:B------:R1:W-:Y:S04]  /*1cd00*/  STL [R1+0x33c], R29 ;  /* 0x00033c1d01007387 */ /* 0x0003e80000100800 */
[----:B-1----:R-:W3:Y:S04]  /*1cd10*/  LDL.LU.64 R28, [R1+0x328] ;  /* 0x00032800011c7983 */ /* 0x002ee80000300a00 */
[----:B--2---:R1:W-:Y:S04]  /*1cd20*/  STL [R1+0x540], R4 ;  /* 0x0005400401007387 */ /* 0x0043e80000100800 */
[----:B------:R3:W-:Y:S04]  /*1cd30*/  STL [R1+0x344], R5 ;  /* 0x0003440501007387 */ /* 0x0007e80000100800 */
[----:B----4-:R2:W-:Y:S04]  /*1cd40*/  STL [R1+0x548], R6 ;  /* 0x0005480601007387 */ /* 0x0105e80000100800 */
[----:B------:R0:W-:Y:S04]  /*1cd50*/  STL [R1+0x34c], R7 ;  /* 0x00034c0701007387 */ /* 0x0001e80000100800 */
[----:B------:R0:W-:Y:S04]  /*1cd60*/  STL [R1+0x750], R8 ;  /* 0x0007500801007387 */ /* 0x0001e80000100800 */
[----:B------:R0:W-:Y:S04]  /*1cd70*/  STL [R1+0x354], R9 ;  /* 0x0003540901007387 */ /* 0x0001e80000100800 */
[----:B------:R0:W-:Y:S04]  /*1cd80*/  STL [R1+0x758], R10 ;  /* 0x0007580a01007387 */ /* 0x0001e80000100800 */
[----:B------:R0:W-:Y:S04]  /*1cd90*/  STL [R1+0x35c], R11 ;  /* 0x00035c0b01007387 */ /* 0x0001e80000100800 */
[----:B------:R-:W4:Y:S04]  /*1cda0*/  LDL.LU R3, [R1+0x7a4] ;  /* 0x0007a40001037983 */ /* 0x000f280000300800 */
[----:B------:R0:W-:Y:S04]  /*1cdb0*/  STL [R1+0x760], R12 ;  /* 0x0007600c01007387 */ /* 0x0001e80000100800 */
[----:B------:R0:W-:Y:S04]  /*1cdc0*/  STL [R1+0x364], R13 ;  /* 0x0003640d01007387 */ /* 0x0001e80000100800 */
[----:B------:R0:W-:Y:S04]  /*1cdd0*/  STL [R1+0x768], R14 ;  /* 0x0007680e01007387 */ /* 0x0001e80000100800 */
[----:B------:R0:W-:Y:S01]  /*1cde0*/  STL [R1+0x36c], R15 ;  /* 0x00036c0f01007387 */ /* 0x0001e20000100800 */
[----:B-1----:R-:W1:Y:S03]  /*1cdf0*/  LDC R4, c[0x0][0x238] ;  /* 0x00008e00ff047b82 */ /* 0x002e660000000800 */
[----:B------:R0:W-:Y:S04]  /*1ce00*/  STL [R1+0x770], R16 ;  /* 0x0007701001007387 */ /* 0x0001e80000100800 */
        /* <DEDUP_REMOVED lines=8> */
[----:B------:R0:W-:Y:S01]  /*1ce90*/  STL [R1+0x388], R25 ;  /* 0x0003881901007387 */ /* 0x0001e20000100800 */
[----:B------:R-:W-:Y:S01]  /*1cea0*/  UIADD3 UR7, UR7, -0x20, URZ ;  /* 0xffffffe007077890 */ /* 0x000fe2000fffe03f */
[----:B-1----:R-:W-:-:S02]  /*1ceb0*/  IMAD.SHL.U32 R4, R4, 0x20, RZ ;  /* 0x0000002004047824 */ /* 0x002fc400078e00ff */
[----:B----4-:R-:W-:-:S05]  /*1cec0*/  VIADD R3, R3, 0xffffffff ;  /* 0xffffffff03037836 */ /* 0x010fca0000000000 */
[----:B------:R0:W-:Y:S04]  /*1ced0*/  STL [R1+0x7a4], R3 ;  /* 0x0007a40301007387 */ /* 0x0001e80000100800 */
[----:B------:R0:W-:Y:S04]  /*1cee0*/  STL [R1+0x798], R26 ;  /* 0x0007981a01007387 */ /* 0x0001e80000100800 */
[----:B------:R0:W-:Y:S01]  /*1cef0*/  STL [R1+0x38c], R27 ;  /* 0x00038c1b01007387 */ /* 0x0001e20000100800 */
[----:B------:R-:W-:Y:S01]  /*1cf00*/  ISETP.NE.U32.AND P0, PT, R3, RZ, PT ;  /* 0x000000ff0300720c */ /* 0x000fe20003f05070 */
[----:B---3--:R-:W-:-:S04]  /*1cf10*/  IMAD.WIDE R4, R4, 0x2, R28 ;  /* 0x0000000204047825 */ /* 0x008fc800078e021c */
[----:B--2---:R-:W-:-:S08]  /*1cf20*/  IMAD.MOV.U32 R6, RZ, RZ, R4 ;  /* 0x000000ffff067224 */ /* 0x004fd000078e0004 */
[----:B0-----:R-:W-:Y:S05]  /*1cf30*/  @P0 BRA `(.L_x_2) ;  /* 0xffffff3400900947 */ /* 0x001fea000383ffff */
[----:B------:R-:W2:Y:S04]  /*1cf40*/  LDL.LU R6, [R1+0x60c] ;  /* 0x00060c0001067983 */ /* 0x000ea80000300800 */
[----:B--2---:R0:W-:Y:S04]  /*1cf50*/  STL [R1+0xa48], R6 ;  /* 0x000a480601007387 */ /* 0x0041e80000100800 */
[----:B0-----:R-:W2:Y:S04]  /*1cf60*/  LDL.LU R6, [R1+0x5ec] ;  /* 0x0005ec0001067983 */ /* 0x001ea80000300800 */
        /* <DEDUP_REMOVED lines=32> */
[----:B------:R-:W3:Y:S04]  /*1d170*/  LDL.LU R5, [R1+0x61c] ;  /* 0x00061c0001057983 */ /* 0x000ee80000300800 */
[----:B---3--:R0:W-:Y:S04]  /*1d180*/  STL [R1+0xa44], R5 ;  /* 0x000a440501007387 */ /* 0x0081e80000100800 */
[----:B0-----:R-:W3:Y:S04]  /*1d190*/  LDL.LU R5, [R1+0x5fc] ;  /* 0x0005fc0001057983 */ /* 0x001ee80000300800 */
        /* <DEDUP_REMOVED lines=33> */
[----:B0-----:R-:W2:Y:S04]  /*1d3b0*/  LDL.LU R5, [R1+0x56c] ;  /* 0x00056c0001057983 */ /* 0x001ea80000300800 */
[----:B-----5:R-:W3:Y:S04]  /*1d3c0*/  LDL.LU R0, [R1+0x62c] ;  /* 0x00062c0001007983 */ /* 0x020ee80000300800 */
        /* <DEDUP_REMOVED lines=26> */
[----:B--2---:R-:W-:-:S03]  /*1d570*/  F2FP.BF16.F32.PACK_AB R6, R5, R6 ;  /* 0x000000060506723e */ /* 0x004fc600000010ff */
[----:B------:R-:W2:Y:S04]  /*1d580*/  LDL.LU R5, [R1+0xacc] ;  /* 0x000acc0001057983 */ /* 0x000ea80000300800 */
[----:B------:R0:W-:Y:S04]  /*1d590*/  STL [R1+0x9c], R6 ;  /* 0x00009c0601007387 */ /* 0x0001e80000100800 */
[----:B0-----:R-:W2:Y:S02]  /*1d5a0*/  LDL.LU R6, [R1+0xac8] ;  /* 0x000ac80001067983 */ /* 0x001ea40000300800 */
[----:B--2---:R-:W-:-:S02]  /*1d5b0*/  F2FP.BF16.F32.PACK_AB R6, R5, R6 ;  /* 0x000000060506723e */ /* 0x004fc400000010ff */
        /* <DEDUP_REMOVED lines=64> */
[----:B------:R-:W3:Y:S04]  /*1d9c0*/  LDL.LU R5, [R1+0xa44] ;  /* 0x000a440001057983 */ /* 0x000ee80000300800 */
[----:B------:R-:W-:Y:S01]  /*1d9d0*/  STL [R1+0x58], R6 ;  /* 0x0000580601007387 */ /* 0x000fe20000100800 */
[----:B---3--:R-:W-:Y:S02]  /*1d9e0*/  F2FP.BF16.F32.PACK_AB R5, R5, R0 ;  /* 0x000000000505723e */ /* 0x008fe400000010ff */
[----:B----4-:R-:W-:Y:S02]  /*1d9f0*/  F2FP.BF16.F32.PACK_AB R0, R2, R4 ;  /* 0x000000040200723e */ /* 0x010fe400000010ff */
[----:B------:R-:W-:Y:S01]  /*1da00*/  F2FP.BF16.F32.PACK_AB R4, R26, R27 ;  /* 0x0000001b1a04723e */ /* 0x000fe200000010ff */
[----:B------:R-:W-:Y:S01]  /*1da10*/  STL [R1+0x54], R5 ;  /* 0x0000540501007387 */ /* 0x000fe20000100800 */
[----:B------:R-:W-:-:S03]  /*1da20*/  F2FP.BF16.F32.PACK_AB R2, R24, R25 ;  /* 0x000000191802723e */ /* 0x000fc600000010ff */
[----:B------:R0:W-:Y:S04]  /*1da30*/  STL [R1+0x50], R0 ;  /* 0x0000500001007387 */ /* 0x0001e80000100800 */
[----:B------:R1:W-:Y:S04]  /*1da40*/  STL [R1+0x4c], R4 ;  /* 0x00004c0401007387 */ /* 0x0003e80000100800 */
[----:B------:R2:W-:Y:S01]  /*1da50*/  STL [R1+0x48], R2 ;  /* 0x0000480201007387 */ /* 0x0005e20000100800 */
[----:B0-----:R-:W-:Y:S02]  /*1da60*/  F2FP.BF16.F32.PACK_AB R0, R22, R23 ;  /* 0x000000171600723e */ /* 0x001fe400000010ff */
[----:B-1----:R-:W-:-:S03]  /*1da70*/  F2FP.BF16.F32.PACK_AB R4, R20, R21 ;  /* 0x000000151404723e */ /* 0x002fc600000010ff */
[----:B------:R0:W-:Y:S01]  /*1da80*/  STL [R1+0x44], R0 ;  /* 0x0000440001007387 */ /* 0x0001e20000100800 */
[----:B--2---:R-:W-:-:S03]  /*1da90*/  F2FP.BF16.F32.PACK_AB R2, R18, R19 ;  /* 0x000000131202723e */ /* 0x004fc600000010ff */
        /* <DEDUP_REMOVED lines=12> */
[----:B------:R-:W-:Y:S04]  /*1db60*/  STL [R1+0x28], R4 ;  /* 0x0000280401007387 */ /* 0x000fe80000100800 */
[----:B------:R-:W2:Y:S01]  /*1db70*/  LDL.LU R7, [R1+0x664] ;  /* 0x0006640001077983 */ /* 0x000ea20000300800 */
[----:B0-----:R-:W-:-:S03]  /*1db80*/  F2FP.BF16.F32.PACK_AB R0, R29, R3 ;  /* 0x000000031d00723e */ /* 0x001fc600000010ff */
        /* <DEDUP_REMOVED lines=37> */
[----:B------:R-:W3:Y:S04]  /*1dde0*/  LDL.LU R5, [R1+0x6a4] ;  /* 0x0006a40001057983 */ /* 0x000ee80000300800 */
[----:B---3--:R0:W-:Y:S04]  /*1ddf0*/  STL [R1+0x9fc], R5 ;  /* 0x0009fc0501007387 */ /* 0x0081e80000100800 */
[----:B0-----:R-:W3:Y:S04]  /*1de00*/  LDL.LU R5, [R1+0x674] ;  /* 0x0006740001057983 */ /* 0x001ee80000300800 */
[----:B------:R-:W4:Y:S04]  /*1de10*/  LDL.LU R4, [R1+0x6c4] ;  /* 0x0006c40001047983 */ /* 0x000f280000300800 */
[----:B----4-:R0:W-:Y:S04]  /*1de20*/  STL [R1+0x9f8], R4 ;  /* 0x0009f80401007387 */ /* 0x0101e80000100800 */
[----:B0-----:R-:W4:Y:S04]  /*1de30*/  LDL.LU R4, [R1+0x694] ;  /* 0x0006940001047983 */ /* 0x001f280000300800 */
[----:B------:R-:W2:Y:S04]  /*1de40*/  LDL.LU R11, [R1+0x660] ;  /* 0x00066000010b7983 */ /* 0x000ea80000300800 */
[----:B--2---:R0:W-:Y:S04]  /*1de50*/  STL [R1+0x9f4], R11 ;  /* 0x0009f40b01007387 */ /* 0x0041e80000100800 */
        /* <DEDUP_REMOVED lines=43> */
[----:B------:R-:W2:Y:S01]  /*1e110*/  LDL.LU R0, [R1+0x734] ;  /* 0x0007340001007983 */ /* 0x000ea20000300800 */
[----:B------:R-:W-:-:S03]  /*1e120*/  F2FP.BF16.F32.PACK_AB R7, R6, R7 ;  /* 0x000000070607723e */ /* 0x000fc600000010ff */
[----:B--2---:R0:W-:Y:S04]  /*1e130*/  STL [R1+0x9b8], R0 ;  /* 0x0009b80001007387 */ /* 0x0041e80000100800 */
[----:B0-----:R-:W2:Y:S04]  /*1e140*/  LDL.LU R0, [R1+0x714] ;  /* 0x0007140001007983 */ /* 0x001ea80000300800 */
        /* <DEDUP_REMOVED lines=9> */
[----:B------:R-:W3:Y:S04]  /*1e1e0*/  LDL.LU R6, [R1+0xa40] ;  /* 0x000a400001067983 */ /* 0x000ee80000300800 */
[----:B------:R0:W-:Y:S04]  /*1e1f0*/  STL [R1+0x1c], R7 ;  /* 0x00001c0701007387 */ /* 0x0001e80000100800 */
[----:B0-----:R-:W3:Y:S02]  /*1e200*/  LDL.LU R7, [R1+0xa3c] ;  /* 0x000a3c0001077983 */ /* 0x001ee40000300800 */
[----:B---3--:R-:W-:-:S02]  /*1e210*/  F2FP.BF16.F32.PACK_AB R7, R6, R7 ;  /* 0x000000070607723e */ /* 0x008fc400000010ff */
        /* <DEDUP_REMOVED lines=25> */
[----:B------:R0:W-:Y:S04]  /*1e3b0*/  STL [R1], R7 ;  /* 0x0000000701007387 */ /* 0x0001e80000100800 */
[----:B0-----:R-:W3:Y:S02]  /*1e3c0*/  LDL.LU R7, [R1+0xa04] ;  /* 0x000a040001077983 */ /* 0x001ee40000300800 */
[----:B---3--:R-:W-:-:S02]  /*1e3d0*/  F2FP.BF16.F32.PACK_AB R7, R6, R7 ;  /* 0x000000070607723e */ /* 0x008fc400000010ff */
[----:B------:R-:W3:Y:S02]  /*1e3e0*/  LDL.LU R6, [R1+0xa00] ;  /* 0x000a000001067983 */ /* 0x000ee40000300800 */
[----:B---3--:R-:W-:Y:S02]  /*1e3f0*/  F2FP.BF16.F32.PACK_AB R6, R5, R6 ;  /* 0x000000060506723e */ /* 0x008fe400000010ff */
[----:B------:R-:W3:Y:S02]  /*1e400*/  LDL.LU R5, [R1+0x9fc] ;  /* 0x0009fc0001057983 */ /* 0x000ee40000300800 */
[----:B---3--:R-:W-:Y:S02]  /*1e410*/  F2FP.BF16.F32.PACK_AB R5, R4, R5 ;  /* 0x000000050405723e */ /* 0x008fe400000010ff */
[----:B------:R-:W3:Y:S02]  /*1e420*/  LDL.LU R4, [R1+0x9f8] ;  /* 0x0009f80001047983 */ /* 0x000ee40000300800 */
        /* <DEDUP_REMOVED lines=27> */
[----:B------:R-:W4:Y:S02]  /*1e5e0*/  LDL.LU R22, [R1+0x9c0] ;  /* 0x0009c00001167983 */ /* 0x000f240000300800 */
[----:B----4-:R-:W-:Y:S02]  /*1e5f0*/  F2FP.BF16.F32.PACK_AB R22, R21, R22 ;  /* 0x000000161516723e */ /* 0x010fe400000010ff */
[----:B------:R-:W2:Y:S02]  /*1e600*/  LDL.LU R21, [R1+0x9bc] ;  /* 0x0009bc0001157983 */ /* 0x000ea40000300800 */
[----:B--2---:R-:W-:-:S02]  /*1e610*/  F2FP.BF16.F32.PACK_AB R21, R0, R21 ;  /* 0x000000150015723e */ /* 0x004fc400000010ff */
[----:B------:R-:W2:Y:S01]  /*1e620*/  LDL.LU R0, [R1+0x9b8] ;  /* 0x0009b80001007983 */ /* 0x000ea20000300800 */
[----:B------:R-:W-:Y:S02]  /*1e630*/  F2FP.BF16.F32.PACK_AB R26, R26, R24 ;  /* 0x000000181a1a723e */ /* 0x000fe400000010ff */
[----:B------:R-:W-:Y:S02]  /*1e640*/  F2FP.BF16.F32.PACK_AB R27, R2, R27 ;  /* 0x0000001b021b723e */ /* 0x000fe400000010ff */
[----:B------:R-:W-:Y:S02]  /*1e650*/  F2FP.BF16.F32.PACK_AB R25, R25, R28 ;  /* 0x0000001c1919723e */ /* 0x000fe400000010ff */
[----:B------:R-:W-:Y:S02]  /*1e660*/  F2FP.BF16.F32.PACK_AB R24, R29, R3 ;  /* 0x000000031d18723e */ /* 0x000fe400000010ff */
[----:B--2---:R-:W-:-:S07]  /*1e670*/  F2FP.BF16.F32.PACK_AB R20, R0, R20 ;  /* 0x000000140014723e */ /* 0x004fce00000010ff */
.L_x_1:
[----:B------:R-:W2:Y:S01]  /*1e680*/  LDL.LU R2, [R1+0x7d4] ;  /* 0x0007d40001027983 */ /* 0x000ea20000300800 */
[----:B------:R-:W1:Y:S01]  /*1e690*/  S2R R28, SR_TID.X ;  /* 0x00000000001c7919 */ /* 0x000e620000002100 */
[----:B------:R-:W3:Y:S01]  /*1e6a0*/  S2UR UR5, SR_CgaCtaId ;  /* 0x00000000000579c3 */ /* 0x000ee20000008800 */
[----:B------:R-:W-:Y:S01]  /*1e6b0*/  UMOV UR4, 0x400 ;  /* 0x0000040000047882 */ /* 0x000fe20000000000 */
[----:B------:R-:W-:Y:S01]  /*1e6c0*/  ULDC.64 UR10, c[0x0][0x228] ;  /* 0x00008a00000a7ab9 */ /* 0x000fe20000000a00 */
[----:B------:R-:W4:Y:S01]  /*1e6d0*/  LDL.LU R29, [R1+0x7b4] ;  /* 0x0007b400011d7983 */ /* 0x000f220000300800 */
[----:B------:R-:W-:Y:S01]  /*1e6e0*/  ULDC.64 UR6, c[0x0][0x220] ;  /* 0x0000880000067ab9 */ /* 0x000fe20000000a00 */
[----:B---3--:R-:W-:-:S03]  /*1e6f0*/  ULEA UR4, UR5, UR4, 0x18 ;  /* 0x0000000405047291 */ /* 0x008fc6000f8ec03f */
[----:B------:R-:W-:Y:S01]  /*1e700*/  ULDC UR5, c[0x0][0x22c] ;  /* 0x00008b0000057ab9 */ /* 0x000fe20000000800 */
[C---:B-1----:R-:W-:Y:S02]  /*1e710*/  IMAD.SHL.U32 R3, R28.reuse, 0x200, RZ ;  /* 0x000002001c037824 */ /* 0x042fe400078e00ff */
[----:B0-----:R-:W-:-:S03]  /*1e720*/  IMAD.SHL.U32 R0, R28, 0x800, RZ ;  /* 0x000008001c007824 */ /* 0x001fc600078e00ff */
[----:B------:R-:W-:Y:S02]  /*1e730*/  LOP3.LUT R3, R3, 0x3000, RZ, 0xc0, !PT ;  /* 0x0000300003037812 */ /* 0x000fe400078ec0ff */
[----:B------:R-:W-:Y:S01]  /*1e740*/  LOP3.LUT R0, R0, 0x3000, RZ, 0xc0, !PT ;  /* 0x0000300000007812 */ /* 0x000fe200078ec0ff */
[----:B------:R-:W-:Y:S01]  /*1e750*/  BAR.SYNC.DEFER_BLOCKING 0x0 ;  /* 0x0000000000007b1d */ /* 0x000fe20000010000 */
[----:B--2---:R-:W-:Y:S01]  /*1e760*/  LOP3.LUT R3, R3, 0xc60, R2, 0xf8, !PT ;  /* 0x00000c6003037812 */ /* 0x004fe200078ef802 */
[C---:B------:R-:W-:Y:S02]  /*1e770*/  IMAD.SHL.U32 R2, R28.reuse, 0x10, RZ ;  /* 0x000000101c027824 */ /* 0x040fe400078e00ff */
[----:B------:R-:W-:-:S03]  /*1e780*/  IMAD.SHL.U32 R28, R28, 0x4, RZ ;  /* 0x000000041c1c7824 */ /* 0x000fc600078e00ff */
[----:B------:R-:W-:Y:S02]  /*1e790*/  LOP3.LUT R0, R0, 0x3f0, R2, 0xf8, !PT ;  /* 0x000003f000007812 */ /* 0x000fe400078ef802 */
[----:B------:R-:W-:Y:S01]  /*1e7a0*/  LOP3.LUT R3, R3, 0x70, R28, 0x78, !PT ;  /* 0x0000007003037812 */ /* 0x000fe200078e781c */
[----:B------:R-:W0:Y:S01]  /*1e7b0*/  S2R R2, SR_TID.X ;  /* 0x0000000000027919 */ /* 0x000e220000002100 */
[----:B------:R-:W2:Y:S01]  /*1e7c0*/  LDL.LU R28, [R1+0x7d8] ;  /* 0x0007d800011c7983 */ /* 0x000ea20000300800 */
[----:B----4-:R-:W-:-:S03]  /*1e7d0*/  ISETP.GE.AND P0, PT, R29, UR10, PT ;  /* 0x0000000a1d007c0c */ /* 0x010fc6000bf06270 */
[----:B------:R1:W-:Y:S04]  /*1e7e0*/  STS.128 [R3+UR4], R24 ;  /* 0x0000001803007988 */ /* 0x0003e80008000c04 */
[----:B------:R3:W-:Y:S04]  /*1e7f0*/  STS.128 [R3+UR4+0x200], R20 ;  /* 0x0002001403007988 */ /* 0x0007e80008000c04 */
[----:B-1----:R-:W4:Y:S04]  /*1e800*/  LDL.LU R24, [R1+0x10] ;  /* 0x0000100001187983 */ /* 0x002f280000300800 */
[----:B------:R-:W4:Y:S04]  /*1e810*/  LDL.LU R25, [R1+0x14] ;  /* 0x0000140001197983 */ /* 0x000f280000300800 */
[----:B------:R-:W4:Y:S01]  /*1e820*/  LDL.LU R26, [R1+0x18] ;  /* 0x00001800011a7983 */ /* 0x000f220000300800 */
[----:B0-----:R-:W-:-:S03]  /*1e830*/  SHF.R.U32.HI R2, RZ, 0x1, R2 ;  /* 0x00000001ff027819 */ /* 0x001fc60000011602 */
[----:B------:R-:W4:Y:S01]  /*1e840*/  LDL.LU R27, [R1+0x1c] ;  /* 0x00001c00011b7983 */ /* 0x000f220000300800 */
[----:B------:R-:W-:-:S03]  /*1e850*/  LOP3.LUT R2, R0, 0x20, R2, 0x78, !PT ;  /* 0x0000002000027812 */ /* 0x000fc600078e7802 */
[----:B---3--:R-:W3:Y:S04]  /*1e860*/  LDL.LU R20, [R1] ;  /* 0x0000000001147983 */ /* 0x008ee80000300800 */
[----:B------:R-:W3:Y:S04]  /*1e870*/  LDL.LU R21, [R1+0x4] ;  /* 0x0000040001157983 */ /* 0x000ee80000300800 */
[----:B------:R-:W3:Y:S04]  /*1e880*/  LDL.LU R22, [R1+0x8] ;  /* 0x0000080001167983 */ /* 0x000ee80000300800 */
[----:B------:R-:W3:Y:S04]  /*1e890*/  LDL.LU R23, [R1+0xc] ;  /* 0x00000c0001177983 */ /* 0x000ee80000300800 */
[----:B------:R-:W-:Y:S04]  /*1e8a0*/  STS.128 [R3+UR4+0x80], R16 ;  /* 0x0000801003007988 */ /* 0x000fe80008000c04 */
[----:B------:R-:W-:Y:S04]  /*1e8b0*/  STS.128 [R3+UR4+0x280], R12 ;  /* 0x0002800c03007988 */ /* 0x000fe80008000c04 */
[----:B------:R-:W-:Y:S04]  /*1e8c0*/  STS.128 [R3+UR4+0x100], R8 ;  /* 0x0001000803007988 */ /* 0x000fe80008000c04 */
[----:B------:R-:W-:Y:S01]  /*1e8d0*/  STS.128 [R3+UR4+0x300], R4 ;  /* 0x0003000403007988 */ /* 0x000fe20008000c04 */
[----:B------:R-:W-:-:S03]  /*1e8e0*/  LOP3.LUT R0, R2, 0x40, RZ, 0x3c, !PT ;  /* 0x0000004002007812 */ /* 0x000fc600078e3cff */
[----:B------:R-:W-:Y:S04]  /*1e8f0*/  STL [R1+0xb0], R2 ;  /* 0x0000b00201007387 */ /* 0x000fe80000100800 */
[----:B------:R-:W-:Y:S01]  /*1e900*/  STL [R1+0xb8], R0 ;  /* 0x0000b80001007387 */ /* 0x000fe20000100800 */
[----:B--2---:R-:W-:Y:S01]  /*1e910*/  ISETP.LT.AND P1, PT, R28, UR5, !P0 ;  /* 0x000000051c007c0c */ /* 0x004fe2000c721270 */
[----:B------:R-:W-:Y:S02]  /*1e920*/  ULDC UR5, c[0x0][0x244] ;  /* 0x0000910000057ab9 */ /* 0x000fe40000000800 */
[----:B----4-:R-:W-:Y:S04]  /*1e930*/  STS.128 [R3+UR4+0x380], R24 ;  /* 0x0003801803007988 */ /* 0x010fe80008000c04 */
[----:B---3--:R-:W-:Y:S01]  /*1e940*/  STS.128 [R3+UR4+0x180], R20 ;  /* 0x0001801403007988 */ /* 0x008fe20008000c04 */
[----:B------:R-:W-:Y:S06]  /*1e950*/  BAR.SYNC.DEFER_BLOCKING 0x0 ;  /* 0x0000000000007b1d */ /* 0x000fec0000010000 */
[----:B------:R-:W0:Y:S04]  /*1e960*/  LDS.128 R8, [R2+UR4] ;  /* 0x0000000402087984 */ /* 0x000e280008000c00 */
[----:B------:R-:W1:Y:S04]  /*1e970*/  LDS.128 R4, [R2+UR4+0x400] ;  /* 0x0004000402047984 */ /* 0x000e680008000c00 */
[----:B------:R-:W-:Y:S04]  /*1e980*/  LDS.128 R20, [R2+UR4+0xc00] ;  /* 0x000c000402147984 */ /* 0x000fe80008000c00 */
[----:B------:R-:W-:Y:S04]  /*1e990*/  LDS.128 R12, [R0+UR4+0x800] ;  /* 0x00080004000c7984 */ /* 0x000fe80008000c00 */
[----:B------:R-:W-:Y:S04]  /*1e9a0*/  LDS.128 R16, [R0+UR4+0xc00] ;  /* 0x000c000400107984 */ /* 0x000fe80008000c00 */
[----:B0-----:R-:W-:Y:S04]  /*1e9b0*/  STL.64 [R1+0xa0], R8 ;  /* 0x0000a00801007387 */ /* 0x001fe80000100a00 */
[----:B------:R-:W-:Y:S04]  /*1e9c0*/  STL.64 [R1+0xa8], R10 ;  /* 0x0000a80a01007387 */ /* 0x000fe80000100a00 */
[----:B-1----:R-:W-:Y:S04]  /*1e9d0*/  STL.64 [R1+0x10], R4 ;  /* 0x0000100401007387 */ /* 0x002fe80000100a00 */
[----:B------:R-:W-:Y:S04]  /*1e9e0*/  STL.64 [R1+0x18], R6 ;  /* 0x0000180601007387 */ /* 0x000fe80000100a00 */
[----:B------:R-:W0:Y:S04]  /*1e9f0*/  LDS.128 R4, [R0+UR4] ;  /* 0x0000000400047984 */ /* 0x000e280008000c00 */
[----:B------:R-:W1:Y:S04]  /*1ea00*/  LDS.128 R8, [R2+UR4+0x800] ;  /* 0x0008000402087984 */ /* 0x000e680008000c00 */
[----:B0-----:R-:W-:Y:S04]  /*1ea10*/  STL [R1+0xa14], R5 ;  /* 0x000a140501007387 */ /* 0x001fe80000100800 */
[----:B-1----:R-:W-:Y:S04]  /*1ea20*/  STL.64 [R1], R8 ;  /* 0x0000000801007387 */ /* 0x002fe80000100a00 */
[----:B------:R-:W-:Y:S04]  /*1ea30*/  STL.64 [R1+0x8], R10 ;  /* 0x0000080a01007387 */ /* 0x000fe80000100a00 */
[----:B------:R-:W-:Y:S04]  /*1ea40*/  STL [R1+0xa10], R6 ;  /* 0x000a100601007387 */ /* 0x000fe80000100800 */
[----:B------:R-:W-:Y:S04]  /*1ea50*/  STL [R1+0xa0c], R7 ;  /* 0x000a0c0701007387 */ /* 0x000fe80000100800 */
[----:B------:R-:W-:Y:S04]  /*1ea60*/  STL [R1+0xa18], R23 ;  /* 0x000a181701007387 */ /* 0x000fe80000100800 */
[----:B------:R-:W-:Y:S04]  /*1ea70*/  STL [R1+0xa38], R22 ;  /* 0x000a381601007387 */ /* 0x000fe80000100800 */
[----:B------:R0:W-:Y:S04]  /*1ea80*/  STL.64 [R1+0xa30], R20 ;  /* 0x000a301401007387 */ /* 0x0001e80000100a00 */
[----:B------:R-:W1:Y:S04]  /*1ea90*/  LDS.128 R8, [R0+UR4+0x400] ;  /* 0x0004000400087984 */ /* 0x000e680008000c00 */
[----:B0-----:R-:W2:Y:S04]  /*1eaa0*/  LDL.LU R20, [R1+0x80] ;  /* 0x0000800001147983 */ /* 0x001ea80000300800 */
[----:B------:R-:W2:Y:S04]  /*1eab0*/  LDL.LU R21, [R1+0x84] ;  /* 0x0000840001157983 */ /* 0x000ea80000300800 */
[----:B------:R-:W3:Y:S04]  /*1eac0*/  LDL.LU R22, [R1+0x88] ;  /* 0x0000880001167983 */ /* 0x000ee80000300800 */
[----:B------:R-:W3:Y:S01]  /*1ead0*/  LDL.LU R23, [R1+0x8c] ;  /* 0x00008c0001177983 */ /* 0x000ee20000300800 */
[----:B------:R-:W-:Y:S06]  /*1eae0*/  BAR.SYNC.DEFER_BLOCKING 0x0 ;  /* 0x0000000000007b1d */ /* 0x000fec0000010000 */
[----:B---3--:R-:W-:Y:S04]  /*1eaf0*/  STL.64 [R1+0xa48], R22 ;  /* 0x000a481601007387 */ /* 0x008fe80000100a00 */
[----:B--2---:R0:W-:Y:S04]  /*1eb00*/  STL.64 [R1+0xa40], R20 ;  /* 0x000a401401007387 */ /* 0x0041e80000100a00 */
[----:B0-----:R-:W2:Y:S04]  /*1eb10*/  LDL.LU R20, [R1+0x70] ;  /* 0x0000700001147983 */ /* 0x001ea80000300800 */
[----:B------:R-:W2:Y:S04]  /*1eb20*/  LDL.LU R21, [R1+0x74] ;  /* 0x0000740001157983 */ /* 0x000ea80000300800 */
[----:B------:R-:W3:Y:S04]  /*1eb30*/  LDL.LU R22, [R1+0x78] ;  /* 0x0000780001167983 */ /* 0x000ee80000300800 */
[----:B------:R-:W3:Y:S04]  /*1eb40*/  LDL.LU R23, [R1+0x7c] ;  /* 0x00007c0001177983 */ /* 0x000ee80000300800 */
[----:B------:R-:W4:Y:S04]  /*1eb50*/  LDL.LU R24, [R1+0x30] ;  /* 0x0000300001187983 */ /* 0x000f280000300800 */
[----:B------:R-:W4:Y:S04]  /*1eb60*/  LDL.LU R25, [R1+0x34] ;  /* 0x0000340001197983 */ /* 0x000f280000300800 */
[----:B------:R-:W5:Y:S04]  /*1eb70*/  LDL.LU R26, [R1+0x38] ;  /* 0x00003800011a7983 */ /* 0x000f680000300800 */
[----:B------:R-:W5:Y:S04]  /*1eb80*/  LDL.LU R27, [R1+0x3c] ;  /* 0x00003c00011b7983 */ /* 0x000f680000300800 */
[----:B-----5:R-:W-:Y:S04]  /*1eb90*/  STL.64 [R1+0xa88], R26 ;  /* 0x000a881a01007387 */ /* 0x020fe80000100a00 */
[----:B----4-:R0:W-:Y:S04]  /*1eba0*/  STL.64 [R1+0xa80], R24 ;  /* 0x000a801801007387 */ /* 0x0101e80000100a00 */
[----:B0-----:R-:W4:Y:S04]  /*1ebb0*/  LDL.LU R24, [R1+0x20] ;  /* 0x0000200001187983 */ /* 0x001f280000300800 */
[----:B------:R-:W4:Y:S04]  /*1ebc0*/  LDL.LU R25, [R1+0x24] ;  /* 0x0000240001197983 */ /* 0x000f280000300800 */
[----:B------:R-:W4:Y:S04]  /*1ebd0*/  LDL.LU R26, [R1+0x28] ;  /* 0x00002800011a7983 */ /* 0x000f280000300800 */
[----:B------:R-:W4:Y:S04]  /*1ebe0*/  LDL.LU R27, [R1+0x2c] ;  /* 0x00002c00011b7983 */ /* 0x000f280000300800 */
[----:B---3--:R-:W-:Y:S04]  /*1ebf0*/  STL.64 [R1+0xa58], R22 ;  /* 0x000a581601007387 */ /* 0x008fe80000100a00 */
[----:B--2---:R0:W-:Y:S04]  /*1ec00*/  STL.64 [R1+0xa50], R20 ;  /* 0x000a501401007387 */ /* 0x0041e80000100a00 */
[----:B0-----:R-:W2:Y:S04]  /*1ec10*/  LDL.LU R20, [R1+0x60] ;  /* 0x0000600001147983 */ /* 0x001ea80000300800 */
[----:B------:R-:W2:Y:S04]  /*1ec20*/  LDL.LU R21, [R1+0x64] ;  /* 0x0000640001157983 */ /* 0x000ea80000300800 */
[----:B------:R-:W3:Y:S04]  /*1ec30*/  LDL.LU R22, [R1+0x68] ;  /* 0x0000680001167983 */ /* 0x000ee80000300800 */
[----:B------:R-:W3:Y:S04]  /*1ec40*/  LDL.LU R23, [R1+0x6c] ;  /* 0x00006c0001177983 */ /* 0x000ee80000300800 */
[----:B---3--:R-:W-:Y:S04]  /*1ec50*/  STL.64 [R1+0xa68], R22 ;  /* 0x000a681601007387 */ /* 0x008fe80000100a00 */
[----:B--2---:R0:W-:Y:S04]  /*1ec60*/  STL.64 [R1+0xa60], R20 ;  /* 0x000a601401007387 */ /* 0x0041e80000100a00 */
[----:B0-----:R-:W2:Y:S04]  /*1ec70*/  LDL.LU R20, [R1+0x50] ;  /* 0x0000500001147983 */ /* 0x001ea80000300800 */
[----:B------:R-:W2:Y:S04]  /*1ec80*/  LDL.LU R21, [R1+0x54] ;  /* 0x0000540001157983 */ /* 0x000ea80000300800 */
[----:B------:R-:W3:Y:S04]  /*1ec90*/  LDL.LU R22, [R1+0x58] ;  /* 0x0000580001167983 */ /* 0x000ee80000300800 */
[----:B------:R-:W3:Y:S04]  /*1eca0*/  LDL.LU R23, [R1+0x5c] ;  /* 0x00005c0001177983 */ /* 0x000ee80000300800 */
[----:B----4-:R-:W-:Y:S04]  /*1ecb0*/  STS.128 [R3+UR4], R24 ;  /* 0x0000001803007988 */ /* 0x010fe80008000c04 */
[----:B---3--:R-:W-:Y:S04]  /*1ecc0*/  STL.64 [R1+0xa78], R22 ;  /* 0x000a781601007387 */ /* 0x008fe80000100a00 */
[----:B--2---:R0:W-:Y:S04]  /*1ecd0*/  STL.64 [R1+0xa70], R20 ;  /* 0x000a701401007387 */ /* 0x0041e80000100a00 */
[----:B0-----:R-:W2:Y:S04]  /*1ece0*/  LDL.LU R20, [R1+0x40] ;  /* 0x0000400001147983 */ /* 0x001ea80000300800 */
[----:B------:R-:W2:Y:S04]  /*1ecf0*/  LDL.LU R21, [R1+0x44] ;  /* 0x0000440001157983 */ /* 0x000ea80000300800 */
[----:B------:R-:W2:Y:S04]  /*1ed00*/  LDL.LU R22, [R1+0x48] ;  /* 0x0000480001167983 */ /* 0x000ea80000300800 */
[----:B------:R-:W2:Y:S04]  /*1ed10*/  LDL.LU R23, [R1+0x4c] ;  /* 0x00004c0001177983 */ /* 0x000ea80000300800 */
[----:B-1----:R-:W-:Y:S04]  /*1ed20*/  STL.64 [R1+0xa28], R10 ;  /* 0x000a280a01007387 */ /* 0x002fe80000100a00 */
[----:B------:R0:W-:Y:S04]  /*1ed30*/  STL.64 [R1+0xa20], R8 ;  /* 0x000a200801007387 */ /* 0x0001e80000100a00 */
[----:B0-----:R-:W3:Y:S04]  /*1ed40*/  LDL.LU R8, [R1+0x90] ;  /* 0x0000900001087983 */ /* 0x001ee80000300800 */
[----:B------:R-:W3:Y:S04]  /*1ed50*/  LDL.LU R9, [R1+0x94] ;  /* 0x0000940001097983 */ /* 0x000ee80000300800 */
[----:B------:R-:W3:Y:S04]  /*1ed60*/  LDL.LU R10, [R1+0x98] ;  /* 0x00009800010a7983 */ /* 0x000ee80000300800 */
[----:B------:R-:W3:Y:S04]  /*1ed70*/  LDL.LU R11, [R1+0x9c] ;  /* 0x00009c00010b7983 */ /* 0x000ee80000300800 */
[----:B------:R-:W4:Y:S04]  /*1ed80*/  LDL.LU R5, [R1+0x7a0] ;  /* 0x0007a00001057983 */ /* 0x000f280000300800 */
[----:B------:R-:W5:Y:S04]  /*1ed90*/  LDL.LU.64 R26, [R1+0xa88] ;  /* 0x000a8800011a7983 */ /* 0x000f680000300a00 */
[----:B------:R-:W5:Y:S04]  /*1eda0*/  LDL.LU.64 R24, [R1+0xa80] ;  /* 0x000a800001187983 */ /* 0x000f680000300a00 */
[----:B------:R-:W4:Y:S04]  /*1edb0*/  LDL.LU R7, [R1+0xa0] ;  /* 0x0000a00001077983 */ /* 0x000f280000300800 */
[----:B--2---:R-:W-:Y:S04]  /*1edc0*/  STS.128 [R3+UR4+0x80], R20 ;  /* 0x0000801403007988 */ /* 0x004fe80008000c04 */
[----:B-----5:R0:W-:Y:S04]  /*1edd0*/  STS.128 [R3+UR4+0x200], R24 ;  /* 0x0002001803007988 */ /* 0x0201e80008000c04 */
[----:B0-----:R-:W2:Y:S04]  /*1ede0*/  LDL.LU R24, [R1+0x7b8] ;  /* 0x0007b80001187983 */ /* 0x001ea80000300800 */
[----:B------:R-:W5:Y:S04]  /*1edf0*/  LDL.LU R6, [R1+0x7bc] ;  /* 0x0007bc0001067983 */ /* 0x000f680000300800 */
[----:B------:R-:W3:Y:S04]  /*1ee00*/  LDL.LU.64 R22, [R1+0xa78] ;  /* 0x000a780001167983 */ /* 0x000ee80000300a00 */
[----:B------:R-:W3:Y:S04]  /*1ee10*/  LDL.LU.64 R20, [R1+0xa70] ;  /* 0x000a700001147983 */ /* 0x000ee80000300a00 */
[----:B---3--:R0:W-:Y:S04]  /*1ee20*/  STS.128 [R3+UR4+0x280], R20 ;  /* 0x0002801403007988 */ /* 0x0081e80008000c04 */
[----:B0-----:R-:W3:Y:S04]  /*1ee30*/  LDL.LU.64 R22, [R1+0xa68] ;  /* 0x000a680001167983 */ /* 0x001ee80000300a00 */
[----:B------:R-:W3:Y:S04]  /*1ee40*/  LDL.LU.64 R20, [R1+0xa60] ;  /* 0x000a600001147983 */ /* 0x000ee80000300a00 */
[----:B---3--:R0:W-:Y:S04]  /*1ee50*/  STS.128 [R3+UR4+0x100], R20 ;  /* 0x0001001403007988 */ /* 0x0081e80008000c04 */
[----:B0-----:R-:W3:Y:S04]  /*1ee60*/  LDL.LU.64 R22, [R1+0xa58] ;  /* 0x000a580001167983 */ /* 0x001ee80000300a00 */
[----:B------:R-:W3:Y:S04]  /*1ee70*/  LDL.LU.64 R20, [R1+0xa50] ;  /* 0x000a500001147983 */ /* 0x000ee80000300a00 */
[----:B---3--:R0:W-:Y:S04]  /*1ee80*/  STS.128 [R3+UR4+0x300], R20 ;  /* 0x0003001403007988 */ /* 0x0081e80008000c04 */
[----:B0-----:R-:W3:Y:S04]  /*1ee90*/  LDL.LU.64 R22, [R1+0xa48] ;  /* 0x000a480001167983 */ /* 0x001ee80000300a00 */
[----:B------:R-:W3:Y:S04]  /*1eea0*/  LDL.LU.64 R20, [R1+0xa40] ;  /* 0x000a400001147983 */ /* 0x000ee80000300a00 */
[----:B------:R-:W-:Y:S01]  /*1eeb0*/  STS.128 [R3+UR4+0x380], R8 ;  /* 0x0003800803007988 */ /* 0x000fe20008000c04 */
[----:B------:R-:W-:Y:S01]  /*1eec0*/  IMAD R2, R29, UR5, RZ ;  /* 0x000000051d027c24 */ /* 0x000fe2000f8e02ff */
[----:B----4-:R-:W-:Y:S01]  /*1eed0*/  ISETP.LT.AND P4, PT, R5, UR11, !P0 ;  /* 0x0000000b05007c0c */ /* 0x010fe2000c781270 */
[----:B------:R-:W-:-:S03]  /*1eee0*/  ULDC UR5, c[0x0][0x22c] ;  /* 0x00008b0000057ab9 */ /* 0x000fc60000000800 */
[----:B------:R-:W-:Y:S01]  /*1eef0*/  LEA R0, P2, R2, UR6, 0x1 ;  /* 0x0000000602007c11 */ /* 0x000fe2000f8408ff */
[----:B------:R-:W-:-:S03]  /*1ef00*/  ULDC UR6, c[0x0][0x22c] ;  /* 0x00008b0000067ab9 */ /* 0x000fc60000000800 */
[----:B------:R-:W-:Y:S02]  /*1ef10*/  LEA.HI.X.SX32 R2, R2, UR7, 0x1, P2 ;  /* 0x0000000702027c11 */ /* 0x000fe400090f0eff */
[----:B-----5:R-:W-:Y:S01]  /*1ef20*/  ISETP.LT.AND P2, PT, R6, UR6, !P0 ;  /* 0x0000000606007c0c */ /* 0x020fe2000c741270 */
[----:B------:R-:W-:Y:S01]  /*1ef30*/  ULDC UR6, c[0x0][0x22c] ;  /* 0x00008b0000067ab9 */ /* 0x000fe20000000800 */
[----:B---3--:R0:W-:Y:S02]  /*1ef40*/  STS.128 [R3+UR4+0x180], R20 ;  /* 0x0001801403007988 */ /* 0x0081e40008000c04 */
[----:B0-----:R-:W0:Y:S02]  /*1ef50*/  LDC R23, c[0x0][0x248] ;  /* 0x00009200ff177b82 */ /* 0x001e240000000800 */
[----:B------:R-:W3:Y:S04]  /*1ef60*/  LDL.LU R22, [R1+0xa38] ;  /* 0x000a380001167983 */ /* 0x000ee80000300800 */
[----:B------:R-:W4:Y:S04]  /*1ef70*/  LDL.LU.64 R20, [R1+0xa30] ;  /* 0x000a300001147983 */ /* 0x000f280000300a00 */
[----:B------:R-:W5:Y:S04]  /*1ef80*/  LDL.LU.64 R10, [R1+0xa28] ;  /* 0x000a2800010a7983 */ /* 0x000f680000300a00 */
[----:B------:R-:W3:Y:S04]  /*1ef90*/  LDL.LU.64 R8, [R1+0xa20] ;  /* 0x000a200001087983 */ /* 0x000ee80000300a00 */
[----:B------:R-:W4:Y:S01]  /*1efa0*/  LDL.LU R3, [R1+0x7c0] ;  /* 0x0007c00001037983 */ /* 0x000f220000300800 */
[----:B0-----:R-:W-:Y:S01]  /*1efb0*/  IMAD R5, R5, R23, RZ ;  /* 0x0000001705057224 */ /* 0x001fe200078e02ff */
[----:B------:R-:W-:Y:S04]  /*1efc0*/  BAR.SYNC.DEFER_BLOCKING 0x0 ;  /* 0x0000000000007b1d */ /* 0x000fe80000010000 */
[----:B------:R-:W-:-:S04]  /*1efd0*/  LEA R28, P5, R5, R0, 0x1 ;  /* 0x00000000051c7211 */ /* 0x000fc800078a08ff */
[----:B------:R-:W-:Y:S01]  /*1efe0*/  LEA.HI.X.SX32 R29, R5, R2, 0x1, P5 ;  /* 0x00000002051d7211 */ /* 0x000fe200028f0eff */
[-C--:B------:R-:W-:Y:S02]  /*1eff0*/  IMAD R27, R6, R23.reuse, RZ ;  /* 0x00000017061b7224 */ /* 0x080fe400078e02ff */
[----:B------:R-:W5:Y:S04]  /*1f000*/  LDL.LU R6, [R1] ;  /* 0x0000000001067983 */ /* 0x000f680000300800 */
[----:B------:R0:W-:Y:S04]  /*1f010*/  @P4 STG.E.U16 desc[UR8][R28.64], R7 ;  /* 0x000000071c004986 */ /* 0x0001e8000c101508 */
[----:B0-----:R-:W5:Y:S04]  /*1f020*/  LDL.LU R28, [R1+0x7cc] ;  /* 0x0007cc00011c7983 */ /* 0x001f680000300800 */
[----:B------:R-:W3:Y:S01]  /*1f030*/  LDL.LU R29, [R1+0x10] ;  /* 0x00001000011d7983 */ /* 0x000ee20000300800 */
[C---:B--2---:R-:W-:Y:S01]  /*1f040*/  IMAD R25, R24.reuse, R23, RZ ;  /* 0x0000001718197224 */ /* 0x044fe200078e02ff */
[----:B------:R-:W-:Y:S01]  /*1f050*/  ISETP.LT.AND P3, PT, R24, UR5, !P0 ;  /* 0x0000000518007c0c */ /* 0x000fe2000c761270 */
[----:B------:R-:W-:Y:S01]  /*1f060*/  ULDC UR5, c[0x0][0x22c] ;  /* 0x00008b0000057ab9 */ /* 0x000fe20000000800 */
[----:B------:R-:W-:-:S02]  /*1f070*/  LEA R26, P5, R27, R0, 0x1 ;  /* 0x000000001b1a7211 */ /* 0x000fc400078a08ff */
[----:B------:R-:W-:Y:S02]  /*1f080*/  LEA R24, P6, R25, R0, 0x1 ;  /* 0x0000000019187211 */ /* 0x000fe400078c08ff */
[-C--:B------:R-:W-:Y:S02]  /*1f090*/  LEA.HI.X.SX32 R27, R27, R2.reuse, 0x1, P5 ;  /* 0x000000021b1b7211 */ /* 0x080fe400028f0eff */
[----:B------:R-:W-:-:S05]  /*1f0a0*/  LEA.HI.X.SX32 R25, R25, R2, 0x1, P6 ;  /* 0x0000000219197211 */ /* 0x000fca00030f0eff */
[----:B------:R0:W-:Y:S01]  /*1f0b0*/  @P3 STG.E.U16 desc[UR8][R24.64], R4 ;  /* 0x0000000418003986 */ /* 0x0001e2000c101508 */
[C---:B----4-:R-:W-:Y:S01]  /*1f0c0*/  ISETP.LT.AND P6, PT, R3.reuse, UR5, !P0 ;  /* 0x0000000503007c0c */ /* 0x050fe2000c7c1270 */
[----:B------:R-:W-:Y:S01]  /*1f0d0*/  IMAD R3, R3, R23, RZ ;  /* 0x0000001703037224 */ /* 0x000fe200078e02ff */
[----:B------:R-:W-:-:S04]  /*1f0e0*/  ULDC UR5, c[0x0][0x22c] ;  /* 0x00008b0000057ab9 */ /* 0x000fc80000000800 */
[----:B0-----:R-:W-:-:S04]  /*1f0f0*/  LEA R24, P3, R3, R0, 0x1 ;  /* 0x0000000003187211 */ /* 0x001fc800078608ff */
[----:B------:R-:W-:Y:S01]  /*1f100*/  LEA.HI.X.SX32 R25, R3, R2, 0x1, P3 ;  /* 0x0000000203197211 */ /* 0x000fe200018f0eff */
[----:B---3--:R0:W-:Y:S04]  /*1f110*/  @P2 STG.E.U16 desc[UR8][R26.64], R29 ;  /* 0x0000001d1a002986 */ /* 0x0081e8000c101508 */
[----:B------:R1:W-:Y:S04]  /*1f120*/  @P6 STG.E.U16 desc[UR8][R24.64], R8 ;  /* 0x0000000818006986 */ /* 0x0003e8000c101508 */
[----:B0-----:R-:W2:Y:S04]  /*1f130*/  LDL.LU R27, [R1+0x7c4] ;  /* 0x0007c400011b7983 */ /* 0x001ea80000300800 */
[----:B------:R-:W3:Y:S04]  /*1f140*/  LDL.LU R26, [R1+0x7c8] ;  /* 0x0007c800011a7983 */ /* 0x000ee80000300800 */
[----:B-1----:R-:W4:Y:S01]  /*1f150*/  LDL.LU R25, [R1+0x7dc] ;  /* 0x0007dc0001197983 */ /* 0x002f220000300800 */
[C---:B--2---:R-:W-:Y:S01]  /*1f160*/  ISETP.LT.AND P3, PT, R27.reuse, UR5, !P0 ;  /* 0x000000051b007c0c */ /* 0x044fe2000c761270 */
[-C--:B------:R-:W-:Y:S01]  /*1f170*/  IMAD R27, R27, R23.reuse, RZ ;  /* 0x000000171b1b7224 */ /* 0x080fe200078e02ff */
[----:B------:R-:W-:Y:S01]  /*1f180*/  ULDC UR5, c[0x0][0x22c] ;  /* 0x00008b0000057ab9 */ /* 0x000fe20000000800 */
[C---:B---3--:R-:W-:Y:S01]  /*1f190*/  IMAD R3, R26.reuse, R23, RZ ;  /* 0x000000171a037224 */ /* 0x048fe200078e02ff */
[----:B------:R-:W-:Y:S01]  /*1f1a0*/  ISETP.LT.AND P4, PT, R26, UR6, !P0 ;  /* 0x000000061a007c0c */ /* 0x000fe2000c781270 */
[----:B------:R-:W-:Y:S01]  /*1f1b0*/  ULDC UR6, c[0x0][0x22c] ;  /* 0x00008b0000067ab9 */ /* 0x000fe20000000800 */
[----:B------:R-:W-:-:S02]  /*1f1c0*/  LEA R24, P2, R27, R0, 0x1 ;  /* 0x000000001b187211 */ /* 0x000fc400078408ff */
[----:B------:R-:W-:Y:S02]  /*1f1d0*/  LEA R26, P6, R3, R0, 0x1 ;  /* 0x00000000031a7211 */ /* 0x000fe400078c08ff */
[----:B----4-:R-:W-:Y:S01]  /*1f1e0*/  ISETP.LT.AND P5, PT, R25, UR5, !P0 ;  /* 0x0000000519007c0c */ /* 0x010fe2000c7a1270 */
[----:B------:R-:W-:Y:S01]  /*1f1f0*/  ULDC UR5, c[0x0][0x22c] ;  /* 0x00008b0000057ab9 */ /* 0x000fe20000000800 */
[-C--:B------:R-:W-:Y:S02]  /*1f200*/  LEA.HI.X.SX32 R25, R27, R2.reuse, 0x1, P2 ;  /* 0x000000021b197211 */ /* 0x080fe400010f0eff */
[----:B------:R-:W-:Y:S02]  /*1f210*/  LEA.HI.X.SX32 R27, R3, R2, 0x1, P6 ;  /* 0x00000002031b7211 */ /* 0x000fe400030f0eff */
[----:B------:R-:W2:Y:S04]  /*1f220*/  LDL.LU R3, [R1+0x7d0] ;  /* 0x0007d00001037983 */ /* 0x000ea80000300800 */
[----:B-----5:R-:W-:Y:S04]  /*1f230*/  @P3 STG.E.U16 desc[UR8][R24.64], R6 ;  /* 0x0000000618003986 */ /* 0x020fe8000c101508 */
[----:B------:R0:W-:Y:S02]  /*1f240*/  @P4 STG.E.U16 desc[UR8][R26.64], R12 ;  /* 0x0000000c1a004986 */ /* 0x0001e4000c101508 */
[----:B0-----:R-:W0:Y:S01]  /*1f250*/  LDC R27, c[0x0][0x248] ;  /* 0x00009200ff1b7b82 */ /* 0x001e220000000800 */
[C---:B------:R-:W-:Y:S01]  /*1f260*/  ISETP.LT.AND P2, PT, R28.reuse, UR5, !P0 ;  /* 0x000000051c007c0c */ /* 0x040fe2000c741270 */
[----:B------:R-:W-:Y:S01]  /*1f270*/  IMAD R28, R28, R23, RZ ;  /* 0x000000171c1c7224 */ /* 0x000fe200078e02ff */
[----:B------:R-:W-:Y:S01]  /*1f280*/  ULDC UR5, c[0x0][0x22c] ;  /* 0x00008b0000057ab9 */ /* 0x000fe20000000800 */
[----:B------:R-:W3:Y:S03]  /*1f290*/  LDL.LU R23, [R1+0xa18] ;  /* 0x000a180001177983 */ /* 0x000ee60000300800 */
[C---:B------:R-:W-:Y:S01]  /*1f2a0*/  LEA R24, P4, R28.reuse, R0, 0x1 ;  /* 0x000000001c187211 */ /* 0x040fe200078808ff */
[----:B------:R-:W4:Y:S03]  /*1f2b0*/  LDL.LU R26, [R1+0x7e0] ;  /* 0x0007e000011a7983 */ /* 0x000f260000300800 */
[----:B------:R-:W-:Y:S01]  /*1f2c0*/  LEA.HI.X.SX32 R25, R28, R2, 0x1, P4 ;  /* 0x000000021c197211 */ /* 0x000fe200020f0eff */
[----:B0-----:R-:W-:-:S02]  /*1f2d0*/  IMAD R28, R27, 0x20, R5 ;  /* 0x000000201b1c7824 */ /* 0x001fc400078e0205 */
[----:B------:R-:W5:Y:S01]  /*1f2e0*/  LDL.LU R5, [R1+0xa14] ;  /* 0x000a140001057983 */ /* 0x000f620000300800 */
[C---:B--2---:R-:W-:Y:S01]  /*1f2f0*/  ISETP.LT.AND P3, PT, R3.reuse, UR5, !P0 ;  /* 0x0000000503007c0c */ /* 0x044fe2000c761270 */
[----:B------:R-:W-:Y:S01]  /*1f300*/  IMAD R3, R3, R27, RZ ;  /* 0x0000001b03037224 */ /* 0x000fe200078e02ff */
[----:B------:R-:W-:Y:S01]  /*1f310*/  ULDC UR5, c[0x0][0x22c] ;  /* 0x00008b0000057ab9 */ /* 0x000fe20000000800 */
[----:B------:R-:W2:Y:S04]  /*1f320*/  LDL.LU R27, [R1+0x7e4] ;  /* 0x0007e400011b7983 */ /* 0x000ea80000300800 */
[----:B------:R0:W-:Y:S01]  /*1f330*/  @P2 STG.E.U16 desc[UR8][R24.64], R20 ;  /* 0x0000001418002986 */ /* 0x0001e2000c101508 */
[----:B----4-:R-:W-:Y:S01]  /*1f340*/  ISETP.LT.AND P4, PT, R26, UR6, !P0 ;  /* 0x000000061a007c0c */ /* 0x010fe2000c781270 */
[----:B------:R-:W-:Y:S01]  /*1f350*/  ULDC UR6, c[0x0][0x22c] ;  /* 0x00008b0000067ab9 */ /* 0x000fe20000000800 */
[----:B------:R-:W-:-:S02]  /*1f360*/  LEA R26, P6, R3, R0, 0x1 ;  /* 0x00000000031a7211 */ /* 0x000fc400078c08ff */
[----:B------:R-:W-:Y:S02]  /*1f370*/  PRMT R4, R7, 0x7632, R4 ;  /* 0x0000763207047816 */ /* 0x000fe40000000004 */
[----:B------:R-:W4:Y:S01]  /*1f380*/  LDL.LU R7, [R1+0x7f0] ;  /* 0x0007f00001077983 */ /* 0x000f220000300800 */
[----:B--2---:R-:W-:Y:S01]  /*1f390*/  ISETP.LT.AND P2, PT, R27, UR5, !P0 ;  /* 0x000000051b007c0c */ /* 0x004fe2000c741270 */
[----:B------:R-:W-:Y:S01]  /*1f3a0*/  ULDC UR5, c[0x0][0x22c] ;  /* 0x00008b0000057ab9 */ /* 0x000fe20000000800 */
[----:B------:R-:W-:Y:S02]  /*1f3b0*/  LEA.HI.X.SX32 R27, R3, R2, 0x1, P6 ;  /* 0x00000002031b7211 */ /* 0x000fe400030f0eff */
[----:B------:R-:W1:Y:S01]  /*1f3c0*/  LDC R3, c[0x0][0x248] ;  /* 0x00009200ff037b82 */ /* 0x000e620000000800 */
[----:B0-----:R-:W-:-:S04]  /*1f3d0*/  LEA R24, P6, R28, R0, 0x1 ;  /* 0x000000001c187211 */ /* 0x001fc800078c08ff */
[----:B------:R-:W-:Y:S01]  /*1f3e0*/  LEA.HI.X.SX32 R25, R28, R2, 0x1, P6 ;  /* 0x000000021c197211 */ /* 0x000fe200030f0eff */
[----:B------:R-:W-:Y:S04]  /*1f3f0*/  @P3 STG.E.U16 desc[UR8][R26.64], R16 ;  /* 0x000000101a003986 */ /* 0x000fe8000c101508 */
[----:B------:R0:W-:Y:S01]  /*1f400*/  @P5 STG.E.U16 desc[UR8][R24.64], R4 ;  /* 0x0000000418005986 */ /* 0x0001e2000c101508 */
[----:B-1----:R-:W-:-:S03]  /*1f410*/  IMAD R3, R3, 0x4, R28 ;  /* 0x0000000403037824 */ /* 0x002fc600078e021c */
[----:B------:R-:W2:Y:S04]  /*1f420*/  LDL.LU R28, [R1+0x7e8] ;  /* 0x0007e800011c7983 */ /* 0x000ea80000300800 */
[----:B0-----:R-:W3:Y:S01]  /*1f430*/  LDL.LU R24, [R1+0x7ec] ;  /* 0x0007ec0001187983 */ /* 0x001ee20000300800 */
[C---:B------:R-:W-:Y:S02]  /*1f440*/  LEA R26, P6, R3.reuse, R0, 0x1 ;  /* 0x00000000031a7211 */ /* 0x040fe400078c08ff */
[----:B------:R-:W-:Y:S02]  /*1f450*/  PRMT R4, R4, 0x7632, R4 ;  /* 0x0000763204047816 */ /* 0x000fe40000000004 */
[----:B------:R-:W-:Y:S02]  /*1f460*/  LEA.HI.X.SX32 R27, R3, R2, 0x1, P6 ;  /* 0x00000002031b7211 */ /* 0x000fe400030f0eff */
[----:B------:R-:W-:-:S03]  /*1f470*/  PRMT R8, R29, 0x7632, R8 ;  /* 0x000076321d087816 */ /* 0x000fc60000000008 */
[----:B------:R0:W-:Y:S01]  /*1f480*/  @P4 STG.E.U16 desc[UR8][R26.64], R4 ;  /* 0x000000041a004986 */ /* 0x0001e2000c101508 */
[----:B--2---:R-:W-:Y:S01]  /*1f490*/  ISETP.LT.AND P3, PT, R28, UR5, !P0 ;  /* 0x000000051c007c0c */ /* 0x004fe2000c761270 */
[----:B------:R-:W-:Y:S01]  /*1f4a0*/  ULDC UR5, c[0x0][0x22c] ;  /* 0x00008b0000057ab9 */ /* 0x000fe20000000800 */
[----:B------:R-:W1:Y:S01]  /*1f4b0*/  LDC R28, c[0x0][0x248] ;  /* 0x00009200ff1c7b82 */ /* 0x000e620000000800 */
[----:B---3--:R-:W-:Y:S01]  /*1f4c0*/  ISETP.LT.AND P5, PT, R24, UR5, !P0 ;  /* 0x0000000518007c0c */ /* 0x008fe2000c7a1270 */
[----:B------:R-:W-:Y:S02]  /*1f4d0*/  ULDC UR5, c[0x0][0x22c] ;  /* 0x00008b0000057ab9 */ /* 0x000fe40000000800 */
[----:B----4-:R-:W-:Y:S01]  /*1f4e0*/  ISETP.LT.AND P4, PT, R7, UR5, !P0 ;  /* 0x0000000507007c0c */ /* 0x010fe2000c781270 */
[----:B------:R-:W-:Y:S01]  /*1f4f0*/  ULDC UR5, c[0x0][0x22c] ;  /* 0x00008b0000057ab9 */ /* 0x000fe20000000800 */
[----:B------:R-:W2:Y:S04]  /*1f500*/  LDL.LU R7, [R1+0x7f8] ;  /* 0x0007f80001077983 */ /* 0x000ea80000300800 */
[----:B------:R-:W3:Y:S04]  /*1f510*/  LDL.LU R29, [R1+0x7fc] ;  /* 0x0007fc00011d7983 */ /* 0x000ee80000300800 */
[----:B0-----:R-:W4:Y:S01]  /*1f520*/  LDL.LU R27, [R1+0x7f4] ;  /* 0x0007f400011b7983 */ /* 0x001f220000300800 */
[----:B-1----:R-:W-:-:S05]  /*1f530*/  IMAD R25, R28, 0x4, R3 ;  /* 0x000000041c197824 */ /* 0x002fca00078e0203 */
[----:B------:R-:W-:Y:S01]  /*1f540*/  LEA R24, P6, R25, R0, 0x1 ;  /* 0x0000000019187211 */ /* 0x000fe200078c08ff */
[----:B------:R-:W-:-:S03]  /*1f550*/  IMAD R3, R28, 0x4, R25 ;  /* 0x000000041c037824 */ /* 0x000fc600078e0219 */
[----:B------:R-:W-:Y:S02]  /*1f560*/  LEA.HI.X.SX32 R25, R25, R2, 0x1, P6 ;  /* 0x0000000219197211 */ /* 0x000fe400030f0eff */
[----:B------:R-:W-:Y:S01]  /*1f570*/  LEA R26, P6, R3, R0, 0x1 ;  /* 0x00000000031a7211 */ /* 0x000fe200078c08ff */
[----:B------:R-:W-:Y:S02]  /*1f580*/  IMAD R4, R28, 0x4, R3 ;  /* 0x000000041c047824 */ /* 0x000fe400078e0203 */
[----:B------:R0:W-:Y:S02]  /*1f590*/  @P2 STG.E.U16 desc[UR8][R24.64], R8 ;  /* 0x0000000818002986 */ /* 0x0001e4000c101508 */
[----:B0-----:R-:W-:Y:S02]  /*1f5a0*/  PRMT R8, R8, 0x7632, R8 ;  /* 0x0000763208087816 */ /* 0x001fe40000000008 */
[----:B----4-:R-:W-:Y:S01]  /*1f5b0*/  ISETP.LT.AND P2, PT, R27, UR5, !P0 ;  /* 0x000000051b007c0c */ /* 0x010fe2000c741270 */
[----:B------:R-:W-:Y:S01]  /*1f5c0*/  ULDC UR5, c[0x0][0x22c] ;  /* 0x00008b0000057ab9 */ /* 0x000fe20000000800 */
[----:B------:R-:W-:-:S02]  /*1f5d0*/  LEA.HI.X.SX32 R27, R3, R2, 0x1, P6 ;  /* 0x00000002031b7211 */ /* 0x000fc400030f0eff */
[----:B------:R-:W-:Y:S02]  /*1f5e0*/  LEA R24, P6, R4, R0, 0x1 ;  /* 0x0000000004187211 */ /* 0x000fe400078c08ff */
[----:B------:R-:W-:Y:S01]  /*1f5f0*/  PRMT R3, R6, 0x7632, R3 ;  /* 0x0000763206037816 */ /* 0x000fe20000000003 */
[----:B------:R0:W-:Y:S01]  /*1f600*/  @P3 STG.E.U16 desc[UR8][R26.64], R8 ;  /* 0x000000081a003986 */ /* 0x0001e2000c101508 */
[----:B------:R-:W-:-:S03]  /*1f610*/  LEA.HI.X.SX32 R25, R4, R2, 0x1, P6 ;  /* 0x0000000204197211 */ /* 0x000fc600030f0eff */
[----:B------:R-:W4:Y:S01]  /*1f620*/  LDL.LU R6, [R1+0xa10] ;  /* 0x000a100001067983 */ /* 0x000f220000300800 */
[----:B--2---:R-:W-:Y:S01]  /*1f630*/  ISETP.LT.AND P3, PT, R7, UR5, !P0 ;  /* 0x0000000507007c0c */ /* 0x004fe2000c761270 */
[----:B------:R-:W-:Y:S02]  /*1f640*/  ULDC UR5, c[0x0][0x22c] ;  /* 0x00008b0000057ab9 */ /* 0x000fe40000000800 */
[----:B0-----:R-:W2:Y:S04]  /*1f650*/  LDL.LU R8, [R1+0x800] ;  /* 0x0008000001087983 */ /* 0x001ea80000300800 */
[----:B------:R0:W-:Y:S01]  /*1f660*/  @P5 STG.E.U16 desc[UR8][R24.64], R3 ;  /* 0x0000000318005986 */ /* 0x0001e2000c101508 */
[----:B---3--:R-:W-:Y:S01]  /*1f670*/  ISETP.LT.AND P5, PT, R29, UR5, !P0 ;  /* 0x000000051d007c0c */ /* 0x008fe2000c7a1270 */
[----:B------:R-:W-:Y:S01]  /*1f680*/  IMAD R4, R28, 0x4, R4 ;  /* 0x000000041c047824 */ /* 0x000fe200078e0204 */
[----:B------:R-:W-:Y:S01]  /*1f690*/  PRMT R12, R12, 0x7632, R12 ;  /* 0x000076320c0c7816 */ /* 0x000fe2000000000c */
[----:B------:R-:W3:Y:S01]  /*1f6a0*/  LDL.LU R7, [R1+0xa4] ;  /* 0x0000a40001077983 */ /* 0x000ee20000300800 */
[----:B------:R-:W-:-:S03]  /*1f6b0*/  ULDC UR5, c[0x0][0x22c] ;  /* 0x00008b0000057ab9 */ /* 0x000fc60000000800 */
[----:B------:R-:W5:Y:S01]  /*1f6c0*/  LDL.LU R29, [R1+0x804] ;  /* 0x00080400011d7983 */ /* 0x000f620000300800 */
[----:B0-----:R-:W-:Y:S01]  /*1f6d0*/  LEA R24, P6, R4, R0, 0x1 ;  /* 0x0000000004187211 */ /* 0x001fe200078c08ff */
[----:B------:R-:W-:-:S03]  /*1f6e0*/  IMAD R3, R28, 0x4, R4 ;  /* 0x000000041c037824 */ /* 0x000fc600078e0204 */
[----:B------:R-:W-:Y:S01]  /*1f6f0*/  LEA.HI.X.SX32 R25, R4, R2, 0x1, P6 ;  /* 0x0000000204197211 */ /* 0x000fe200030f0eff */
[----:B------:R-:W-:Y:S01]  /*1f700*/  IMAD R4, R28, 0x4, R3 ;  /* 0x000000041c047824 */ /* 0x000fe200078e0203 */
[C---:B------:R-:W-:Y:S02]  /*1f710*/  LEA R26, P6, R3.reuse, R0, 0x1 ;  /* 0x00000000031a7211 */ /* 0x040fe400078c08ff */
[----:B------:R-:W-:Y:S01]  /*1f720*/  PRMT R20, R20, 0x7632, R20 ;  /* 0x0000763214147816 */ /* 0x000fe20000000014 */
[----:B------:R0:W-:Y:S01]  /*1f730*/  @P4 STG.E.U16 desc[UR8][R24.64], R12 ;  /* 0x0000000c18004986 */ /* 0x0001e2000c101508 */
[----:B------:R-:W-:-:S05]  /*1f740*/  LEA.HI.X.SX32 R27, R3, R2, 0x1, P6 ;  /* 0x00000002031b7211 */ /* 0x000fca00030f0eff */
[----:B------:R1:W-:Y:S01]  /*1f750*/  @P2 STG.E.U16 desc[UR8][R26.64], R20 ;  /* 0x000000141a002986 */ /* 0x0003e2000c101508 */
[----:B0-----:R-:W-:-:S03]  /*1f760*/  LEA R24, P6, R4, R0, 0x1 ;  /* 0x0000000004187211 */ /* 0x001fc600078c08ff */
[----:B------:R-:W4:Y:S01]  /*1f770*/  LDL.LU R12, [R1+0x14] ;  /* 0x00001400010c7983 */ /* 0x000f220000300800 */
[----:B------:R-:W-:Y:S02]  /*1f780*/  LEA.HI.X.SX32 R25, R4, R2, 0x1, P6 ;  /* 0x0000000204197211 */ /* 0x000fe400030f0eff */
[----:B--2---:R-:W-:Y:S01]  /*1f790*/  ISETP.LT.AND P4, PT, R8, UR5, !P0 ;  /* 0x0000000508007c0c */ /* 0x004fe2000c781270 */
[----:B------:R-:W-:Y:S01]  /*1f7a0*/  IMAD R8, R28, 0x4, R4 ;  /* 0x000000041c087824 */ /* 0x000fe200078e0204 */
[----:B------:R-:W-:Y:S01]  /*1f7b0*/  ULDC UR5, c[0x0][0x22c] ;  /* 0x00008b0000057ab9 */ /* 0x000fe20000000800 */
[----:B------:R-:W2:Y:S03]  /*1f7c0*/  LDL.LU R4, [R1+0x808] ;  /* 0x0008080001047983 */ /* 0x000ea60000300800 */
[----:B-1----:R-:W-:Y:S01]  /*1f7d0*/  LEA R26, P6, R8, R0, 0x1 ;  /* 0x00000000081a7211 */ /* 0x002fe200078c08ff */
[----:B------:R-:W4:Y:S01]  /*1f7e0*/  LDL.LU R20, [R1+0x810] ;  /* 0x0008100001147983 */ /* 0x000f220000300800 */
[----:B------:R-:W-:-:S02]  /*1f7f0*/  IMAD R3, R28, 0x4, R8 ;  /* 0x000000041c037824 */ /* 0x000fc400078e0208 */
[----:B------:R-:W-:Y:S02]  /*1f800*/  LEA.HI.X.SX32 R27, R8, R2, 0x1, P6 ;  /* 0x00000002081b7211 */ /* 0x000fe400030f0eff */
[----:B-----5:R-:W-:Y:S01]  /*1f810*/  ISETP.LT.AND P2, PT, R29, UR5, !P0 ;  /* 0x000000051d007c0c */ /* 0x020fe2000c741270 */
[----:B------:R-:W-:Y:S01]  /*1f820*/  ULDC UR5, c[0x0][0x22c] ;  /* 0x00008b0000057ab9 */ /* 0x000fe20000000800 */
[----:B------:R-:W5:Y:S04]  /*1f830*/  LDL.LU R29, [R1+0x4] ;  /* 0x00000400011d7983 */ /* 0x000f680000300800 */
[----:B------:R-:W4:Y:S01]  /*1f840*/  LDL.LU R8, [R1+0x80c] ;  /* 0x00080c0001087983 */ /* 0x000f220000300800 */
[----:B------:R-:W-:-:S05]  /*1f850*/  PRMT R16, R16, 0x7632, R16 ;  /* 0x0000763210107816 */ /* 0x000fca0000000010 */
[----:B------:R0:W-:Y:S04]  /*1f860*/  @P3 STG.E.U16 desc[UR8][R24.64], R16 ;  /* 0x0000001018003986 */ /* 0x0001e8000c101508 */
[----:B---3--:R1:W-:Y:S01]  /*1f870*/  @P5 STG.E.U16 desc[UR8][R26.64], R7 ;  /* 0x000000071a005986 */ /* 0x0083e2000c101508 */
[----:B0-----:R-:W-:-:S03]  /*1f880*/  LEA R24, P6, R3, R0, 0x1 ;  /* 0x0000000003187211 */ /* 0x001fc600078c08ff */
[----:B------:R-:W3:Y:S01]  /*1f890*/  LDL.LU R16, [R1+0x814] ;  /* 0x0008140001107983 */ /* 0x000ee20000300800 */
[----:B------:R-:W-:-:S05]  /*1f8a0*/  LEA.HI.X.SX32 R25, R3, R2, 0x1, P6 ;  /* 0x0000000203197211 */ /* 0x000fca00030f0eff */
[----:B------:R0:W-:Y:S01]  /*1f8b0*/  @P4 STG.E.U16 desc[UR8][R24.64], R5 ;  /* 0x0000000518004986 */ /* 0x0001e2000c101508 */
[----:B--2---:R-:W-:Y:S01]  /*1f8c0*/  ISETP.LT.AND P3, PT, R4, UR5, !P0 ;  /* 0x0000000504007c0c */ /* 0x004fe2000c761270 */
[----:B------:R-:W-:Y:S01]  /*1f8d0*/  IMAD R4, R28, 0x4, R3 ;  /* 0x000000041c047824 */ /* 0x000fe200078e0203 */
[----:B------:R-:W-:-:S04]  /*1f8e0*/  ULDC UR5, c[0x0][0x22c] ;  /* 0x00008b0000057ab9 */ /* 0x000fc80000000800 */
[----:B-1----:R-:W-:-:S04]  /*1f8f0*/  LEA R26, P6, R4, R0, 0x1 ;  /* 0x00000000041a7211 */ /* 0x002fc800078c08ff */
[----:B------:R-:W-:Y:S02]  /*1f900*/  LEA.HI.X.SX32 R27, R4, R2, 0x1, P6 ;  /* 0x00000002041b7211 */ /* 0x000fe400030f0eff */
[----:B----4-:R-:W-:Y:S01]  /*1f910*/  ISETP.LT.AND P5, PT, R8, UR5, !P0 ;  /* 0x0000000508007c0c */ /* 0x010fe2000c7a1270 */
[----:B------:R-:W-:Y:S01]  /*1f920*/  IMAD R8, R28, 0x4, R4 ;  /* 0x000000041c087824 */ /* 0x000fe200078e0204 */
[----:B------:R-:W-:-:S04]  /*1f930*/  ULDC UR5, c[0x0][0x22c] ;  /* 0x00008b0000057ab9 */ /* 0x000fc80000000800 */
[----:B0-----:R-:W-:Y:S01]  /*1f940*/  LEA R24, P6, R8, R0, 0x1 ;  /* 0x0000000008187211 */ /* 0x001fe200078c08ff */
[----:B------:R-:W-:Y:S01]  /*1f950*/  IMAD R3, R28, 0x4, R8 ;  /* 0x000000041c037824 */ /* 0x000fe200078e0208 */
[----:B------:R-:W-:Y:S01]  /*1f960*/  ISETP.LT.AND P4, PT, R20, UR5, !P0 ;  /* 0x0000000514007c0c */ /* 0x000fe2000c781270 */
[----:B------:R-:W-:Y:S01]  /*1f970*/  ULDC UR5, c[0x0][0x22c] ;  /* 0x00008b0000057ab9 */ /* 0x000fe20000000800 */
[----:B------:R-:W2:Y:S01]  /*1f980*/  LDL.LU R20, [R1+0x81c] ;  /* 0x00081c0001147983 */ /* 0x000ea20000300800 */
[----:B------:R-:W-:-:S03]  /*1f990*/  LEA.HI.X.SX32 R25, R8, R2, 0x1, P6 ;  /* 0x0000000208197211 */ /* 0x000fc600030f0eff */
[----:B------:R-:W4:Y:S04]  /*1f9a0*/  LDL.LU R8, [R1+0x818] ;  /* 0x0008180001087983 */ /* 0x000f280000300800 */
[----:B------:R0:W-:Y:S01]  /*1f9b0*/  @P2 STG.E.U16 desc[UR8][R26.64], R12 ;  /* 0x0000000c1a002986 */ /* 0x0001e2000c101508 */
[----:B---3--:R-:W-:Y:S01]  /*1f9c0*/  ISETP.LT.AND P2, PT, R16, UR5, !P0 ;  /* 0x0000000510007c0c */ /* 0x008fe2000c741270 */
[----:B------:R-:W-:Y:S02]  /*1f9d0*/  ULDC UR5, c[0x0][0x22c] ;  /* 0x00008b0000057ab9 */ /* 0x000fe40000000800 */
[----:B------:R-:W3:Y:S01]  /*1f9e0*/  LDL.LU R16, [R1+0x820] ;  /* 0x0008200001107983 */ /* 0x000ee20000300800 */
[----:B0-----:R-:W-:-:S03]  /*1f9f0*/  LEA R26, P6, R3, R0, 0x1 ;  /* 0x00000000031a7211 */ /* 0x001fc600078c08ff */
[----:B------:R0:W-:Y:S01]  /*1fa00*/  @P3 STG.E.U16 desc[UR8][R24.64], R9 ;  /* 0x0000000918003986 */ /* 0x0001e2000c101508 */
[----:B------:R-:W-:-:S05]  /*1fa10*/  LEA.HI.X.SX32 R27, R3, R2, 0x1, P6 ;  /* 0x00000002031b7211 */ /* 0x000fca00030f0eff */
[----:B-----5:R1:W-:Y:S01]  /*1fa20*/  @P5 STG.E.U16 desc[UR8][R26.64], R29 ;  /* 0x0000001d1a005986 */ /* 0x0203e2000c101508 */
[----:B----4-:R-:W-:Y:S01]  /*1fa30*/  ISETP.LT.AND P3, PT, R8, UR5, !P0 ;  /* 0x0000000508007c0c */ /* 0x010fe2000c761270 */
[----:B------:R-:W-:Y:S02]  /*1fa40*/  ULDC UR5, c[0x0][0x22c] ;  /* 0x00008b0000057ab9 */ /* 0x000fe40000000800 */
[----:B------:R-:W4:Y:S01]  /*1fa50*/  LDL.LU R8, [R1+0x824] ;  /* 0x0008240001087983 */ /* 0x000f220000300800 */
[----:B--2---:R-:W-:Y:S01]  /*1fa60*/  ISETP.LT.AND P5, PT, R20, UR5, !P0 ;  /* 0x0000000514007c0c */ /* 0x004fe2000c7a1270 */
[C---:B------:R-:W-:Y:S01]  /*1fa70*/  IMAD R4, R28.reuse, 0x4, R3 ;  /* 0x000000041c047824 */ /* 0x040fe200078e0203 */
[----:B------:R-:W-:Y:S01]  /*1fa80*/  ULDC UR5, c[0x0][0x22c] ;  /* 0x00008b0000057ab9 */ /* 0x000fe20000000800 */
[----:B------:R-:W2:Y:S02]  /*1fa90*/  LDL.LU R20, [R1+0x828] ;  /* 0x0008280001147983 */ /* 0x000ea40000300800 */
[----:B------:R-:W-:Y:S01]  /*1faa0*/  IMAD R3, R28, 0x4, R4 ;  /* 0x000000041c037824 */ /* 0x000fe200078e0204 */
[----:B0-----:R-:W-:-:S04]  /*1fab0*/  LEA R24, P6, R4, R0, 0x1 ;  /* 0x0000000004187211 */ /* 0x001fc800078c08ff */
[----:B------:R-:W-:Y:S01]  /*1fac0*/  LEA.HI.X.SX32 R25, R4, R2, 0x1, P6 ;  /* 0x0000000204197211 */ /* 0x000fe200030f0eff */
[----:B------:R-:W-:Y:S01]  /*1fad0*/  IMAD R4, R28, 0x4, R3 ;  /* 0x000000041c047824 */ /* 0x000fe200078e0203 */
[----:B-1----:R-:W-:-:S03]  /*1fae0*/  LEA R26, P6, R3, R0, 0x1 ;  /* 0x00000000031a7211 */ /* 0x002fc600078c08ff */
[----:B------:R0:W-:Y:S01]  /*1faf0*/  @P4 STG.E.U16 desc[UR8][R24.64], R13 ;  /* 0x0000000d18004986 */ /* 0x0001e2000c101508 */
[----:B------:R-:W-:Y:S02]  /*1fb00*/  LEA.HI.X.SX32 R27, R3, R2, 0x1, P6 ;  /* 0x00000002031b7211 */ /* 0x000fe400030f0eff */
[----:B---3--:R-:W-:Y:S01]  /*1fb10*/  ISETP.LT.AND P4, PT, R16, UR5, !P0 ;  /* 0x0000000510007c0c */ /* 0x008fe2000c781270 */
[----:B------:R-:W-:Y:S01]  /*1fb20*/  ULDC UR5, c[0x0][0x22c] ;  /* 0x00008b0000057ab9 */ /* 0x000fe20000000800 */
[----:B------:R-:W3:Y:S01]  /*1fb30*/  LDL.LU R16, [R1+0x82c] ;  /* 0x00082c0001107983 */ /* 0x000ee20000300800 */
[----:B------:R-:W-:Y:S02]  /*1fb40*/  PRMT R5, R7, 0x7632, R5 ;  /* 0x0000763207057816 */ /* 0x000fe40000000005 */
[C---:B0-----:R-:W-:Y:S01]  /*1fb50*/  LEA R24, P6, R4.reuse, R0, 0x1 ;  /* 0x0000000004187211 */ /* 0x041fe200078c08ff */
[----:B------:R0:W-:Y:S03]  /*1fb60*/  @P2 STG.E.U16 desc[UR8][R26.64], R21 ;  /* 0x000000151a002986 */ /* 0x0001e6000c101508 */
[----:B------:R-:W-:Y:S01]  /*1fb70*/  LEA.HI.X.SX32 R25, R4, R2, 0x1, P6 ;  /* 0x0000000204197211 */ /* 0x000fe200030f0eff */
[----:B------:R-:W5:Y:S04]  /*1fb80*/  LDL.LU R7, [R1+0xa0c] ;  /* 0x000a0c0001077983 */ /* 0x000f680000300800 */
[----:B------:R1:W-:Y:S01]  /*1fb90*/  @P3 STG.E.U16 desc[UR8][R24.64], R17 ;  /* 0x0000001118003986 */ /* 0x0003e2000c101508 */
[----:B----4-:R-:W-:Y:S01]  /*1fba0*/  ISETP.LT.AND P2, PT, R8, UR5, !P0 ;  /* 0x0000000508007c0c */ /* 0x010fe2000c741270 */
[----:B------:R-:W-:-:S02]  /*1fbb0*/  ULDC UR5, c[0x0][0x22c] ;  /* 0x00008b0000057ab9 */ /* 0x000fc40000000800 */
[----:B------:R-:W4:Y:S01]  /*1fbc0*/  LDL.LU R8, [R1+0x830] ;  /* 0x0008300001087983 */ /* 0x000f220000300800 */
[----:B--2---:R-:W-:Y:S01]  /*1fbd0*/  ISETP.LT.AND P3, PT, R20, UR5, !P0 ;  /* 0x0000000514007c0c */ /* 0x004fe2000c761270 */
[C---:B------:R-:W-:Y:S02]  /*1fbe0*/  IMAD R3, R28.reuse, 0x4, R4 ;  /* 0x000000041c037824 */ /* 0x040fe400078e0204 */
[----:B------:R-:W2:Y:S01]  /*1fbf0*/  LDL.LU R20, [R1+0x834] ;  /* 0x0008340001147983 */ /* 0x000ea20000300800 */
[----:B------:R-:W-:Y:S01]  /*1fc00*/  ULDC UR5, c[0x0][0x22c] ;  /* 0x00008b0000057ab9 */ /* 0x000fe20000000800 */
        /* <DEDUP_REMOVED lines=9> */
[----:B------:R-:W-:Y:S01]  /*1fca0*/  LEA R4, P6, R3, R0, 0x1 ;  /* 0x0000000003047211 */ /* 0x000fe200078c08ff */
[----:B------:R-:W3:Y:S01]  /*1fcb0*/  LDL.LU R16, [R1+0x838] ;  /* 0x0008380001107983 */ /* 0x000ee20000300800 */
[----:B0-----:R-:W-:Y:S02]  /*1fcc0*/  PRMT R5, R5, 0x7632, R5 ;  /* 0x0000763205057816 */ /* 0x001fe40000000005 */
[----:B------:R-:W-:Y:S02]  /*1fcd0*/  PRMT R9, R12, 0x7632, R9 ;  /* 0x000076320c097816 */ /* 0x000fe40000000009 */
[----:B------:R-:W5:Y:S04]  /*1fce0*/  LDL.LU R12, [R1+0x83c] ;  /* 0x00083c00010c7983 */ /* 0x000f680000300800 */
[----:B------:R0:W-:Y:S02]  /*1fcf0*/  @P4 STG.E.U16 desc[UR8][R24.64], R5 ;  /* 0x0000000518004986 */ /* 0x0001e4000c101508 */
[----:B0-----:R-:W-:-:S05]  /*1fd00*/  LEA.HI.X.SX32 R5, R3, R2, 0x1, P6 ;  /* 0x0000000203057211 */ /* 0x001fca00030f0eff */
[----:B------:R0:W-:Y:S01]  /*1fd10*/  @P2 STG.E.U16 desc[UR8][R4.64], R9 ;  /* 0x0000000904002986 */ /* 0x0001e2000c101508 */
[----:B----4-:R-:W-:Y:S01]  /*1fd20*/  ISETP.LT.AND P4, PT, R8, UR5, !P0 ;  /* 0x0000000508007c0c */ /* 0x010fe2000c781270 */
[----:B------:R-:W-:Y:S02]  /*1fd30*/  ULDC UR5, c[0x0][0x22c] ;  /* 0x00008b0000057ab9 */ /* 0x000fe40000000800 */
[----:B--2---:R-:W-:Y:S01]  /*1fd40*/  ISETP.LT.AND P2, PT, R20, UR5, !P0 ;  /* 0x0000000514007c0c */ /* 0x004fe2000c741270 */
[C---:B------:R-:W-:Y:S01]  /*1fd50*/  IMAD R8, R28.reuse, 0x4, R3 ;  /* 0x000000041c087824 */ /* 0x040fe200078e0203 */
[----:B------:R-:W2:Y:S01]  /*1fd60*/  LDL.LU R20, [R1+0x840] ;  /* 0x0008400001147983 */ /* 0x000ea20000300800 */
[----:B------:R-:W-:Y:S02]  /*1fd70*/  ULDC UR5, c[0x0][0x22c] ;  /* 0x00008b0000057ab9 */ /* 0x000fe40000000800 */
[----:B------:R-:W-:Y:S01]  /*1fd80*/  IMAD R3, R28, 0x4, R8 ;  /* 0x000000041c037824 */ /* 0x000fe200078e0208 */
[----:B------:R-:W-:-:S04]  /*1fd90*/  LEA R24, P6, R8, R0, 0x1 ;  /* 0x0000000008187211 */ /* 0x000fc800078c08ff */
[----:B------:R-:W-:Y:S02]  /*1fda0*/  LEA.HI.X.SX32 R25, R8, R2, 0x1, P6 ;  /* 0x0000000208197211 */ /* 0x000fe400030f0eff */
[----:B------:R-:W-:Y:S02]  /*1fdb0*/  PRMT R8, R9, 0x7632, R8 ;  /* 0x0000763209087816 */ /* 0x000fe40000000008 */
[----:B0-----:R-:W-:Y:S02]  /*1fdc0*/  LEA R4, P6, R3, R0, 0x1 ;  /* 0x0000000003047211 */ /* 0x001fe400078c08ff */
[----:B------:R-:W-:Y:S01]  /*1fdd0*/  PRMT R9, R29, 0x7632, R9 ;  /* 0x000076321d097816 */ /* 0x000fe20000000009 */
[----:B------:R0:W-:Y:S01]  /*1fde0*/  @P3 STG.E.U16 desc[UR8][R24.64], R8 ;  /* 0x0000000818003986 */ /* 0x0001e2000c101508 */
[----:B------:R-:W-:Y:S02]  /*1fdf0*/  LEA.HI.X.SX32 R5, R3, R2, 0x1, P6 ;  /* 0x0000000203057211 */ /* 0x000fe400030f0eff */
[----:B---3--:R-:W-:Y:S01]  /*1fe00*/  ISETP.LT.AND P3, PT, R16, UR5, !P0 ;  /* 0x0000000510007c0c */ /* 0x008fe2000c761270 */
[----:B------:R-:W-:Y:S01]  /*1fe10*/  ULDC UR5, c[0x0][0x22c] ;  /* 0x00008b0000057ab9 */ /* 0x000fe20000000800 */
[----:B------:R-:W3:Y:S01]  /*1fe20*/  LDL.LU R16, [R1+0xa8] ;  /* 0x0000a80001107983 */ /* 0x000ee20000300800 */
[----:B0-----:R-:W-:-:S03]  /*1fe30*/  IMAD R8, R28, 0x4, R3 ;  /* 0x000000041c087824 */ /* 0x001fc600078e0203 */
[----:B------:R0:W-:Y:S01]  /*1fe40*/  @P5 STG.E.U16 desc[UR8][R4.64], R9 ;  /* 0x0000000904005986 */ /* 0x0001e2000c101508 */
[----:B------:R-:W-:-:S03]  /*1fe50*/  PRMT R13, R13, 0x7632, R13 ;  /* 0x000076320d0d7816 */ /* 0x000fc6000000000d */
[----:B------:R-:W4:Y:S01]  /*1fe60*/  LDL.LU R26, [R1+0x844] ;  /* 0x00084400011a7983 */ /* 0x000f220000300800 */
[----:B-----5:R-:W-:Y:S01]  /*1fe70*/  ISETP.LT.AND P5, PT, R12, UR5, !P0 ;  /* 0x000000050c007c0c */ /* 0x020fe2000c7a1270 */
[----:B------:R-:W-:Y:S02]  /*1fe80*/  ULDC UR5, c[0x0][0x22c] ;  /* 0x00008b0000057ab9 */ /* 0x000fe40000000800 */
[----:B------:R-:W5:Y:S01]  /*1fe90*/  LDL.LU R25, [R1+0x848] ;  /* 0x0008480001197983 */ /* 0x000f620000300800 */
[----:B0-----:R-:W-:-:S03]  /*1fea0*/  LEA R4, P6, R8, R0, 0x1 ;  /* 0x0000000008047211 */ /* 0x001fc600078c08ff */
[----:B------:R-:W3:Y:S01]  /*1feb0*/  LDL.LU R24, [R1+0x84c] ;  /* 0x00084c0001187983 */ /* 0x000ee20000300800 */
[----:B------:R-:W-:-:S05]  /*1fec0*/  LEA.HI.X.SX32 R5, R8, R2, 0x1, P6 ;  /* 0x0000000208057211 */ /* 0x000fca00030f0eff */
[----:B------:R0:W-:Y:S01]  /*1fed0*/  @P4 STG.E.U16 desc[UR8][R4.64], R13 ;  /* 0x0000000d04004986 */ /* 0x0001e2000c101508 */
[----:B--2---:R-:W-:Y:S01]  /*1fee0*/  ISETP.LT.AND P4, PT, R20, UR5, !P0 ;  /* 0x0000000514007c0c */ /* 0x004fe2000c781270 */
[C---:B------:R-:W-:Y:S02]  /*1fef0*/  IMAD R3, R28.reuse, 0x4, R8 ;  /* 0x000000041c037824 */ /* 0x040fe400078e0208 */
[----:B------:R-:W2:Y:S01]  /*1ff00*/  LDL.LU R20, [R1+0x850] ;  /* 0x0008500001147983 */ /* 0x000ea20000300800 */
[----:B------:R-:W-:Y:S01]  /*1ff10*/  PRMT R21, R21, 0x7632, R21 ;  /* 0x0000763215157816 */ /* 0x000fe20000000015 */
[----:B------:R-:W-:Y:S01]  /*1ff20*/  ULDC UR5, c[0x0][0x22c] ;  /* 0x00008b0000057ab9 */ /* 0x000fe20000000800 */
[C---:B------:R-:W-:Y:S01]  /*1ff30*/  IMAD R12, R28.reuse, 0x4, R3 ;  /* 0x000000041c0c7824 */ /* 0x040fe200078e0203 */
[C---:B------:R-:W-:Y:S01]  /*1ff40*/  LEA R8, P6, R3.reuse, R0, 0x1 ;  /* 0x0000000003087211 */ /* 0x040fe200078c08ff */
[----:B------:R-:W2:Y:S03]  /*1ff50*/  LDL.LU R27, [R1+0x18] ;  /* 0x00001800011b7983 */ /* 0x000ea60000300800 */
[----:B------:R-:W-:Y:S01]  /*1ff60*/  LEA.HI.X.SX32 R9, R3, R2, 0x1, P6 ;  /* 0x0000000203097211 */ /* 0x000fe200030f0eff */
[----:B------:R-:W-:Y:S01]  /*1ff70*/  IMAD R3, R28, 0x4, R12 ;  /* 0x000000041c037824 */ /* 0x000fe200078e020c */
[----:B0-----:R-:W-:-:S02]  /*1ff80*/  LEA R4, P6, R12, R0, 0x1 ;  /* 0x000000000c047211 */ /* 0x001fc400078c08ff */
[----:B------:R-:W-:Y:S01]  /*1ff90*/  PRMT R17, R17, 0x7632, R17 ;  /* 0x0000763211117816 */ /* 0x000fe20000000011 */
[----:B------:R0:W-:Y:S01]  /*1ffa0*/  @P2 STG.E.U16 desc[UR8][R8.64], R21 ;  /* 0x0000001508002986 */ /* 0x0001e2000c101508 */
[----:B------:R-:W-:Y:S01]  /*1ffb0*/  LEA.HI.X.SX32 R5, R12, R2, 0x1, P6 ;  /* 0x000000020c057211 */ /* 0x000fe200030f0eff */
[----:B------:R-:W-:-:S04]  /*1ffc0*/  IMAD R12, R28, 0x4, R3 ;  /* 0x000000041c0c7824 */ /* 0x000fc800078e0203 */
[----:B------:R1:W-:Y:S04]  /*1ffd0*/  @P3 STG.E.U16 desc[UR8][R4.64], R17 ;  /* 0x0000001104003986 */ /* 0x0003e8000c101508 */
[----:B0-----:R-:W2:Y:S01]  /*1ffe0*/  LDL.LU R21, [R1+0x854] ;  /* 0x0008540001157983 */ /* 0x001ea20000300800 */
[----:B------:R-:W-:-:S03]  /*1fff0*/  LEA R8, P6, R3, R0, 0x1 ;  /* 0x0000000003087211 */ /* 0x000fc600078c08ff */
[----:B------:R-:W2:Y:S01]  /*20000*/  LDL.LU R29, [R1+0x8] ;  /* 0x00000800011d7983 */ /* 0x000ea20000300800 */
[----:B------:R-:W-:Y:S02]  /*20010*/  LEA.HI.X.SX32 R9, R3, R2, 0x1, P6 ;  /* 0x0000000203097211 */ /* 0x000fe400030f0eff */
[----:B-1----:R-:W-:Y:S01]  /*20020*/  LEA R4, P6, R12, R0, 0x1 ;  /* 0x000000000c047211 */ /* 0x002fe200078c08ff */
[----:B------:R-:W2:Y:S01]  /*20030*/  LDL.LU R13, [R1+0x858] ;  /* 0x00085800010d7983 */ /* 0x000ea20000300800 */
[----:B----4-:R-:W-:Y:S01]  /*20040*/  ISETP.LT.AND P2, PT, R26, UR5, !P0 ;  /* 0x000000051a007c0c */ /* 0x010fe2000c741270 */
[----:B------:R-:W-:Y:S01]  /*20050*/  ULDC UR5, c[0x0][0x22c] ;  /* 0x00008b0000057ab9 */ /* 0x000fe20000000800 */
[----:B------:R-:W-:Y:S02]  /*20060*/  LEA.HI.X.SX32 R5, R12, R2, 0x1, P6 ;  /* 0x000000020c057211 */ /* 0x000fe400030f0eff */
[----:B-----5:R-:W-:Y:S01]  /*20070*/  ISETP.LT.AND P3, PT, R25, UR5, !P0 ;  /* 0x0000000519007c0c */ /* 0x020fe2000c761270 */
[----:B------:R-:W-:Y:S01]  /*20080*/  ULDC UR5, c[0x0][0x22c] ;  /* 0x00008b0000057ab9 */ /* 0x000fe20000000800 */
[----:B---3--:R0:W-:Y:S01]  /*20090*/  @P5 STG.E.U16 desc[UR8][R8.64], R16 ;  /* 0x0000001008005986 */ /* 0x0081e2000c101508 */
[----:B------:R-:W-:Y:S01]  /*200a0*/  ISETP.LT.AND P5, PT, R24, UR5, !P0 ;  /* 0x0000000518007c0c */ /* 0x000fe2000c7a1270 */
[----:B------:R-:W-:-:S02]  /*200b0*/  ULDC UR5, c[0x0][0x22c] ;  /* 0x00008b0000057ab9 */ /* 0x000fc40000000800 */
[----:B------:R-:W3:Y:S04]  /*200c0*/  LDL.LU R24, [R1+0x85c] ;  /* 0x00085c0001187983 */ /* 0x000ee80000300800 */
[----:B------:R1:W-:Y:S01]  /*200d0*/  @P4 STG.E.U16 desc[UR8][R4.64], R6 ;  /* 0x0000000604004986 */ /* 0x0003e2000c101508 */
[----:B--2---:R-:W-:Y:S01]  /*200e0*/  ISETP.LT.AND P4, PT, R20, UR5, !P0 ;  /* 0x0000000514007c0c */ /* 0x004fe2000c781270 */
[C---:B------:R-:W-:Y:S02]  /*200f0*/  IMAD R3, R28.reuse, 0x4, R12 ;  /* 0x000000041c037824 */ /* 0x040fe400078e020c */
[----:B------:R-:W2:Y:S01]  /*20100*/  LDL.LU R20, [R1+0x860] ;  /* 0x0008600001147983 */ /* 0x000ea20000300800 */
[----:B------:R-:W-:Y:S02]  /*20110*/  ULDC UR5, c[0x0][0x22c] ;  /* 0x00008b0000057ab9 */ /* 0x000fe40000000800 */
[----:B0-----:R-:W-:Y:S01]  /*20120*/  LEA R8, P6, R3, R0, 0x1 ;  /* 0x0000000003087211 */ /* 0x001fe200078c08ff */
[----:B-1----:R-:W-:-:S03]  /*20130*/  IMAD R5, R28, 0x4, R3 ;  /* 0x000000041c057824 */ /* 0x002fc600078e0203 */
[----:B------:R-:W-:Y:S01]  /*20140*/  LEA.HI.X.SX32 R9, R3, R2, 0x1, P6 ;  /* 0x0000000203097211 */ /* 0x000fe200030f0eff */
[----:B------:R-:W-:Y:S01]  /*20150*/  IMAD R3, R28, 0x4, R5 ;  /* 0x000000041c037824 */ /* 0x000fe200078e0205 */
[----:B------:R-:W-:-:S03]  /*20160*/  LEA R4, P6, R5, R0, 0x1 ;  /* 0x0000000005047211 */ /* 0x000fc600078c08ff */
[----:B------:R0:W-:Y:S01]  /*20170*/  @P2 STG.E.U16 desc[UR8][R8.64], R27 ;  /* 0x0000001b08002986 */ /* 0x0001e2000c101508 */
[----:B------:R-:W-:Y:S01]  /*20180*/  LEA.HI.X.SX32 R5, R5, R2, 0x1, P6 ;  /* 0x0000000205057211 */ /* 0x000fe200030f0eff */
[----:B------:R-:W-:Y:S01]  /*20190*/  IMAD R12, R28, 0x4, R3 ;  /* 0x000000041c0c7824 */ /* 0x000fe200078e0203 */
[----:B------:R-:W-:Y:S02]  /*201a0*/  ISETP.LT.AND P2, PT, R21, UR5, !P0 ;  /* 0x0000000515007c0c */ /* 0x000fe4000c741270 */
[C---:B0-----:R-:W-:Y:S01]  /*201b0*/  LEA R8, P6, R3.reuse, R0, 0x1 ;  /* 0x0000000003087211 */ /* 0x041fe200078c08ff */
[----:B------:R-:W4:Y:S01]  /*201c0*/  LDL.LU R21, [R1+0x864] ;  /* 0x0008640001157983 */ /* 0x000f220000300800 */
[----:B------:R-:W-:Y:S02]  /*201d0*/  ULDC UR5, c[0x0][0x22c] ;  /* 0x00008b0000057ab9 */ /* 0x000fe40000000800 */
[----:B------:R-:W-:Y:S01]  /*201e0*/  LEA.HI.X.SX32 R9, R3, R2, 0x1, P6 ;  /* 0x0000000203097211 */ /* 0x000fe200030f0eff */
[----:B------:R-:W5:Y:S04]  /*201f0*/  LDL.LU R17, [R1+0x868] ;  /* 0x0008680001117983 */ /* 0x000f680000300800 */
[----:B------:R0:W-:Y:S01]  /*20200*/  @P3 STG.E.U16 desc[UR8][R4.64], R10 ;  /* 0x0000000a04003986 */ /* 0x0001e2000c101508 */
[----:B------:R-:W-:Y:S01]  /*20210*/  ISETP.LT.AND P3, PT, R13, UR5, !P0 ;  /* 0x000000050d007c0c */ /* 0x000fe2000c761270 */
[----:B------:R-:W-:-:S02]  /*20220*/  ULDC UR5, c[0x0][0x22c] ;  /* 0x00008b0000057ab9 */ /* 0x000fc40000000800 */
[----:B------:R-:W5:Y:S01]  /*20230*/  LDL.LU R13, [R1+0x86c] ;  /* 0x00086c00010d7983 */ /* 0x000f620000300800 */
[----:B0-----:R-:W-:-:S03]  /*20240*/  LEA R4, P6, R12, R0, 0x1 ;  /* 0x000000000c047211 */ /* 0x001fc600078c08ff */
[----:B------:R-:W-:Y:S01]  /*20250*/  @P5 STG.E.U16 desc[UR8][R8.64], R29 ;  /* 0x0000001d08005986 */ /* 0x000fe2000c101508 */
[----:B------:R-:W-:Y:S02]  /*20260*/  LEA.HI.X.SX32 R5, R12, R2, 0x1, P6 ;  /* 0x000000020c057211 */ /* 0x000fe400030f0eff */
[----:B---3--:R-:W-:Y:S01]  /*20270*/  ISETP.LT.AND P5, PT, R24, UR5, !P0 ;  /* 0x0000000518007c0c */ /* 0x008fe2000c7a1270 */
[----:B------:R-:W-:Y:S02]  /*20280*/  ULDC UR5, c[0x0][0x22c] ;  /* 0x00008b0000057ab9 */ /* 0x000fe40000000800 */
[----:B------:R0:W-:Y:S01]  /*20290*/  @P4 STG.E.U16 desc[UR8][R4.64], R14 ;  /* 0x0000000e04004986 */ /* 0x0001e2000c101508 */
[----:B------:R-:W-:Y:S01]  /*202a0*/  IMAD R3, R28, 0x4, R12 ;  /* 0x000000041c037824 */ /* 0x000fe200078e020c */
[----:B--2---:R-:W-:-:S03]  /*202b0*/  ISETP.LT.AND P4, PT, R20, UR5, !P0 ;  /* 0x0000000514007c0c */ /* 0x004fc6000c781270 */
[C---:B0-----:R-:W-:Y:S01]  /*202c0*/  IMAD R5, R28.reuse, 0x4, R3 ;  /* 0x000000041c057824 */ /* 0x041fe200078e0203 */
[----:B------:R-:W2:Y:S01]  /*202d0*/  LDL.LU R20, [R1+0x870] ;  /* 0x0008700001147983 */ /* 0x000ea20000300800 */
[C---:B------:R-:W-:Y:S01]  /*202e0*/  LEA R8, P6, R3.reuse, R0, 0x1 ;  /* 0x0000000003087211 */ /* 0x040fe200078c08ff */
[----:B------:R-:W-:Y:S02]  /*202f0*/  ULDC UR5, c[0x0][0x22c] ;  /* 0x00008b0000057ab9 */ /* 0x000fe40000000800 */
[----:B------:R-:W3:Y:S01]  /*20300*/  LDL.LU R12, [R1+0x874] ;  /* 0x00087400010c7983 */ /* 0x000ee20000300800 */
[----:B------:R-:W-:Y:S02]  /*20310*/  LEA.HI.X.SX32 R9, R3, R2, 0x1, P6 ;  /* 0x0000000203097211 */ /* 0x000fe400030f0eff */
[----:B------:R-:W-:Y:S01]  /*20320*/  LEA R4, P6, R5, R0, 0x1 ;  /* 0x0000000005047211 */ /* 0x000fe200078c08ff */
[----:B------:R-:W-:-:S03]  /*20330*/  IMAD R3, R28, 0x4, R5 ;  /* 0x000000041c037824 */ /* 0x000fc600078e0205 */
[----:B------:R-:W-:Y:S01]  /*20340*/  LEA.HI.X.SX32 R5, R5, R2, 0x1, P6 ;  /* 0x0000000205057211 */ /* 0x000fe200030f0eff */
[----:B------:R0:W-:Y:S04]  /*20350*/  @P2 STG.E.U16 desc[UR8][R8.64], R22 ;  /* 0x0000001608002986 */ /* 0x0001e8000c101508 */
[----:B------:R1:W-:Y:S01]  /*20360*/  @P3 STG.E.U16 desc[UR8][R4.64], R18 ;  /* 0x0000001204003986 */ /* 0x0003e2000c101508 */
[----:B------:R-:W-:Y:S02]  /*20370*/  PRMT R6, R16, 0x7632, R6 ;  /* 0x0000763210067816 */ /* 0x000fe40000000006 */
[----:B0-----:R-:W-:Y:S01]  /*20380*/  LEA R8, P6, R3, R0, 0x1 ;  /* 0x0000000003087211 */ /* 0x001fe200078c08ff */
[----:B-1----:R-:W-:-:S03]  /*20390*/  IMAD R5, R28, 0x4, R3 ;  /* 0x000000041c057824 */ /* 0x002fc600078e0203 */
[----:B------:R-:W-:Y:S02]  /*203a0*/  LEA.HI.X.SX32 R9, R3, R2, 0x1, P6 ;  /* 0x0000000203097211 */ /* 0x000fe400030f0eff */
[----:B----4-:R-:W-:Y:S01]  /*203b0*/  ISETP.LT.AND P2, PT, R21, UR5, !P0 ;  /* 0x0000000515007c0c */ /* 0x010fe2000c741270 */
[----:B------:R-:W-:Y:S01]  /*203c0*/  IMAD R3, R28, 0x4, R5 ;  /* 0x000000041c037824 */ /* 0x000fe200078e0205 */
[C---:B------:R-:W-:Y:S01]  /*203d0*/  LEA R4, P6, R5.reuse, R0, 0x1 ;  /* 0x0000000005047211 */ /* 0x040fe200078c08ff */
[----:B------:R-:W-:Y:S01]  /*203e0*/  ULDC UR5, c[0x0][0x22c] ;  /* 0x00008b0000057ab9 */ /* 0x000fe20000000800 */
[----:B------:R0:W-:Y:S02]  /*203f0*/  @P5 STG.E.U16 desc[UR8][R8.64], R6 ;  /* 0x0000000608005986 */ /* 0x0001e4000c101508 */
[----:B------:R-:W-:Y:S02]  /*20400*/  LEA.HI.X.SX32 R5, R5, R2, 0x1, P6 ;  /* 0x0000000205057211 */ /* 0x000fe400030f0eff */
[----:B-----5:R-:W-:Y:S01]  /*20410*/  ISETP.LT.AND P3, PT, R17, UR5, !P0 ;  /* 0x0000000511007c0c */ /* 0x020fe2000c761270 */
[----:B------:R-:W-:Y:S01]  /*20420*/  ULDC UR5, c[0x0][0x22c] ;  /* 0x00008b0000057ab9 */ /* 0x000fe20000000800 */
[----:B------:R-:W4:Y:S01]  /*20430*/  LDL.LU R17, [R1+0x878] ;  /* 0x0008780001117983 */ /* 0x000f220000300800 */
[----:B------:R-:W-:-:S03]  /*20440*/  PRMT R10, R6, 0x7632, R10 ;  /* 0x00007632060a7816 */ /* 0x000fc6000000000a */
[----:B------:R-:W5:Y:S01]  /*20450*/  LDL.LU R16, [R1+0x87c] ;  /* 0x00087c0001107983 */ /* 0x000f620000300800 */
[----:B0-----:R-:W-:Y:S02]  /*20460*/  LEA R8, P6, R3, R0, 0x1 ;  /* 0x0000000003087211 */ /* 0x001fe400078c08ff */
[----:B------:R-:W-:Y:S02]  /*20470*/  PRMT R6, R27, 0x7632, R6 ;  /* 0x000076321b067816 */ /* 0x000fe40000000006 */
[----:B------:R-:W-:Y:S01]  /*20480*/  LEA.HI.X.SX32 R9, R3, R2, 0x1, P6 ;  /* 0x0000000203097211 */ /* 0x000fe200030f0eff */
[----:B------:R-:W-:Y:S01]  /*20490*/  IMAD R3, R28, 0x4, R3 ;  /* 0x000000041c037824 */ /* 0x000fe200078e0203 */
[----:B------:R-:W-:Y:S01]  /*204a0*/  ISETP.LT.AND P5, PT, R13, UR5, !P0 ;  /* 0x000000050d007c0c */ /* 0x000fe2000c7a1270 */
[----:B------:R0:W-:Y:S01]  /*204b0*/  @P4 STG.E.U16 desc[UR8][R4.64], R10 ;  /* 0x0000000a04004986 */ /* 0x0001e2000c101508 */
[----:B------:R-:W-:-:S03]  /*204c0*/  ULDC UR5, c[0x0][0x22c] ;  /* 0x00008b0000057ab9 */ /* 0x000fc60000000800 */
[----:B------:R-:W5:Y:S04]  /*204d0*/  LDL.LU R13, [R1+0x880] ;  /* 0x00088000010d7983 */ /* 0x000f680000300800 */
[----:B------:R1:W-:Y:S01]  /*204e0*/  @P2 STG.E.U16 desc[UR8][R8.64], R6 ;  /* 0x0000000608002986 */ /* 0x0003e2000c101508 */
[----:B0-----:R-:W-:Y:S02]  /*204f0*/  PRMT R10, R10, 0x7632, R10 ;  /* 0x000076320a0a7816 */ /* 0x001fe4000000000a */
[----:B-1----:R-:W-:-:S04]  /*20500*/  LEA R8, P6, R3, R0, 0x1 ;  /* 0x0000000003087211 */ /* 0x002fc800078c08ff */
[----:B------:R-:W-:-:S05]  /*20510*/  LEA.HI.X.SX32 R9, R3, R2, 0x1, P6 ;  /* 0x0000000203097211 */ /* 0x000fca00030f0eff */
[----:B------:R0:W-:Y:S01]  /*20520*/  @P3 STG.E.U16 desc[UR8][R8.64], R10 ;  /* 0x0000000a08003986 */ /* 0x0001e2000c101508 */
[----:B--2---:R-:W-:Y:S01]  /*20530*/  ISETP.LT.AND P4, PT, R20, UR5, !P0 ;  /* 0x0000000514007c0c */ /* 0x004fe2000c781270 */
[----:B------:R-:W-:Y:S02]  /*20540*/  ULDC UR5, c[0x0][0x22c] ;  /* 0x00008b0000057ab9 */ /* 0x000fe40000000800 */
[----:B---3--:R-:W-:Y:S01]  /*20550*/  ISETP.LT.AND P2, PT, R12, UR5, !P0 ;  /* 0x000000050c007c0c */ /* 0x008fe2000c741270 */
[C---:B------:R-:W-:Y:S01]  /*20560*/  IMAD R5, R28.reuse, 0x4, R3 ;  /* 0x000000041c057824 */ /* 0x040fe200078e0203 */
[----:B------:R-:W2:Y:S01]  /*20570*/  LDL.LU R12, [R1+0x884] ;  /* 0x00088400010c7983 */ /* 0x000ea20000300800 */
[----:B------:R-:W-:Y:S01]  /*20580*/  PRMT R6, R29, 0x7632, R6 ;  /* 0x000076321d067816 */ /* 0x000fe20000000006 */
[----:B------:R-:W-:Y:S02]  /*20590*/  ULDC UR5, c[0x0][0x22c] ;  /* 0x00008b0000057ab9 */ /* 0x000fe40000000800 */
[----:B0-----:R-:W3:Y:S01]  /*205a0*/  LDL.LU R10, [R1+0x888] ;  /* 0x00088800010a7983 */ /* 0x001ee20000300800 */
[----:B------:R-:W-:Y:S01]  /*205b0*/  LEA R4, P6, R5, R0, 0x1 ;  /* 0x0000000005047211 */ /* 0x000fe200078c08ff */
[----:B------:R-:W-:-:S02]  /*205c0*/  IMAD R3, R28, 0x4, R5 ;  /* 0x000000041c037824 */ /* 0x000fc400078e0205 */
[----:B------:R-:W3:Y:S01]  /*205d0*/  LDL.LU R29, [R1+0xac] ;  /* 0x0000ac00011d7983 */ /* 0x000ee20000300800 */
[----:B------:R-:W-:Y:S02]  /*205e0*/  LEA.HI.X.SX32 R5, R5, R2, 0x1, P6 ;  /* 0x0000000205057211 */ /* 0x000fe400030f0eff */
[----:B------:R-:W-:-:S03]  /*205f0*/  LEA R8, P6, R3, R0, 0x1 ;  /* 0x0000000003087211 */ /* 0x000fc600078c08ff */
[----:B------:R0:W-:Y:S01]  /*20600*/  @P5 STG.E.U16 desc[UR8][R4.64], R6 ;  /* 0x0000000604005986 */ /* 0x0001e2000c101508 */
[----:B------:R-:W-:Y:S02]  /*20610*/  LEA.HI.X.SX32 R9, R3, R2, 0x1, P6 ;  /* 0x0000000203097211 */ /* 0x000fe400030f0eff */
[----:B------:R-:W-:Y:S01]  /*20620*/  PRMT R14, R14, 0x7632, R14 ;  /* 0x000076320e0e7816 */ /* 0x000fe2000000000e */
[----:B0-----:R-:W-:-:S04]  /*20630*/  IMAD R5, R28, 0x4, R3 ;  /* 0x000000041c057824 */ /* 0x001fc800078e0203 */
[----:B------:R0:W-:Y:S01]  /*20640*/  @P4 STG.E.U16 desc[UR8][R8.64], R14 ;  /* 0x0000000e08004986 */ /* 0x0001e2000c101508 */
[----:B------:R-:W-:Y:S01]  /*20650*/  IMAD R3, R28, 0x4, R5 ;  /* 0x000000041c037824 */ /* 0x000fe200078e0205 */
[----:B------:R-:W-:Y:S02]  /*20660*/  LEA R4, P6, R5, R0, 0x1 ;  /* 0x0000000005047211 */ /* 0x000fe400078c08ff */
[----:B----4-:R-:W-:Y:S01]  /*20670*/  ISETP.LT.AND P3, PT, R17, UR5, !P0 ;  /* 0x0000000511007c0c */ /* 0x010fe2000c761270 */
[----:B------:R-:W-:Y:S02]  /*20680*/  ULDC UR5, c[0x0][0x22c] ;  /* 0x00008b0000057ab9 */ /* 0x000fe40000000800 */
[----:B-----5:R-:W-:Y:S01]  /*20690*/  ISETP.LT.AND P5, PT, R16, UR5, !P0 ;  /* 0x0000000510007c0c */ /* 0x020fe2000c7a1270 */
[----:B------:R-:W-:Y:S01]  /*206a0*/  ULDC UR5, c[0x0][0x22c] ;  /* 0x00008b0000057ab9 */ /* 0x000fe20000000800 */
[----:B------:R-:W4:Y:S01]  /*206b0*/  LDL.LU R16, [R1+0x88c] ;  /* 0x00088c0001107983 */ /* 0x000f220000300800 */
[----:B------:R-:W-:-:S02]  /*206c0*/  LEA.HI.X.SX32 R5, R5, R2, 0x1, P6 ;  /* 0x0000000205057211 */ /* 0x000fc400030f0eff */
[----:B0-----:R-:W-:Y:S02]  /*206d0*/  LEA R8, P6, R3, R0, 0x1 ;  /* 0x0000000003087211 */ /* 0x001fe400078c08ff */
[----:B------:R-:W-:Y:S02]  /*206e0*/  PRMT R22, R22, 0x7632, R22 ;  /* 0x0000763216167816 */ /* 0x000fe40000000016 */
[----:B------:R-:W-:Y:S01]  /*206f0*/  ISETP.LT.AND P4, PT, R13, UR5, !P0 ;  /* 0x000000050d007c0c */ /* 0x000fe2000c781270 */
[----:B------:R-:W-:Y:S01]  /*20700*/  ULDC UR5, c[0x0][0x22c] ;  /* 0x00008b0000057ab9 */ /* 0x000fe20000000800 */
[----:B------:R-:W5:Y:S04]  /*20710*/  LDL.LU R13, [R1+0x890] ;  /* 0x00089000010d7983 */ /* 0x000f680000300800 */
[----:B------:R-:W5:Y:S01]  /*20720*/  LDL.LU R27, [R1+0x1c] ;  /* 0x00001c00011b7983 */ /* 0x000f620000300800 */
[----:B------:R-:W-:-:S02]  /*20730*/  LEA.HI.X.SX32 R9, R3, R2, 0x1, P6 ;  /* 0x0000000203097211 */ /* 0x000fc400030f0eff */
[----:B------:R-:W-:Y:S01]  /*20740*/  PRMT R18, R18, 0x7632, R18 ;  /* 0x0000763212127816 */ /* 0x000fe20000000012 */
[----:B------:R0:W-:Y:S04]  /*20750*/  @P2 STG.E.U16 desc[UR8][R4.64], R22 ;  /* 0x0000001604002986 */ /* 0x0001e8000c101508 */
[----:B------:R1:W-:Y:S01]  /*20760*/  @P3 STG.E.U16 desc[UR8][R8.64], R18 ;  /* 0x0000001208003986 */ /* 0x0003e2000c101508 */
[----:B--2---:R-:W-:Y:S01]  /*20770*/  ISETP.LT.AND P2, PT, R12, UR5, !P0 ;  /* 0x000000050c007c0c */ /* 0x004fe2000c741270 */
[----:B------:R-:W-:Y:S02]  /*20780*/  ULDC UR5, c[0x0][0x22c] ;  /* 0x00008b0000057ab9 */ /* 0x000fe40000000800 */
[----:B------:R-:W2:Y:S01]  /*20790*/  LDL.LU R12, [R1+0x894] ;  /* 0x00089400010c7983 */ /* 0x000ea20000300800 */
[----:B---3--:R-:W-:Y:S01]  /*207a0*/  ISETP.LT.AND P3, PT, R10, UR5, !P0 ;  /* 0x000000050a007c0c */ /* 0x008fe2000c761270 */
[----:B------:R-:W-:-:S02]  /*207b0*/  IMAD R6, R28, 0x4, R3 ;  /* 0x000000041c067824 */ /* 0x000fc400078e0203 */
[----:B------:R-:W3:Y:S01]  /*207c0*/  LDL.LU R20, [R1+0xc] ;  /* 0x00000c0001147983 */ /* 0x000ee20000300800 */
[----:B------:R-:W-:-:S03]  /*207d0*/  ULDC UR5, c[0x0][0x22c] ;  /* 0x00008b0000057ab9 */ /* 0x000fc60000000800 */
[----:B------:R-:W3:Y:S04]  /*207e0*/  LDL.LU R17, [R1+0x8a0] ;  /* 0x0008a00001117983 */ /* 0x000ee80000300800 */
[----:B------:R-:W3:Y:S01]  /*207f0*/  LDL.LU R10, [R1+0x89c] ;  /* 0x00089c00010a7983 */ /* 0x000ee20000300800 */
[----:B0-----:R-:W-:Y:S01]  /*20800*/  LEA R4, P6, R6, R0, 0x1 ;  /* 0x0000000006047211 */ /* 0x001fe200078c08ff */
[----:B------:R-:W-:-:S03]  /*20810*/  IMAD R3, R28, 0x4, R6 ;  /* 0x000000041c037824 */ /* 0x000fc600078e0206 */
[----:B------:R-:W-:Y:S02]  /*20820*/  LEA.HI.X.SX32 R5, R6, R2, 0x1, P6 ;  /* 0x0000000206057211 */ /* 0x000fe400030f0eff */
[----:B-1----:R-:W-:-:S03]  /*20830*/  LEA R8, P6, R3, R0, 0x1 ;  /* 0x0000000003087211 */ /* 0x002fc600078c08ff */
[----:B------:R0:W-:Y:S01]  /*20840*/  @P5 STG.E.U16 desc[UR8][R4.64], R29 ;  /* 0x0000001d04005986 */ /* 0x0001e2000c101508 */
[----:B------:R-:W-:Y:S01]  /*20850*/  LEA.HI.X.SX32 R9, R3, R2, 0x1, P6 ;  /* 0x0000000203097211 */ /* 0x000fe200030f0eff */
[----:B0-----:R-:W-:-:S04]  /*20860*/  IMAD R5, R28, 0x4, R3 ;  /* 0x000000041c057824 */ /* 0x001fc800078e0203 */
[----:B------:R-:W-:Y:S01]  /*20870*/  IMAD R3, R28, 0x4, R5 ;  /* 0x000000041c037824 */ /* 0x000fe200078e0205 */
[C---:B------:R-:W-:Y:S02]  /*20880*/  LEA R4, P6, R5.reuse, R0, 0x1 ;  /* 0x0000000005047211 */ /* 0x040fe400078c08ff */
[----:B----4-:R-:W-:Y:S01]  /*20890*/  ISETP.LT.AND P5, PT, R16, UR5, !P0 ;  /* 0x0000000510007c0c */ /* 0x010fe2000c7a1270 */
[----:B------:R-:W-:Y:S01]  /*208a0*/  IMAD R6, R28, 0x4, R3 ;  /* 0x000000041c067824 */ /* 0x000fe200078e0203 */
[----:B------:R-:W-:Y:S01]  /*208b0*/  LEA.HI.X.SX32 R5, R5, R2, 0x1, P6 ;  /* 0x0000000205057211 */ /* 0x000fe200030f0eff */
[----:B------:R-:W4:Y:S01]  /*208c0*/  LDL.LU R16, [R1+0x898] ;  /* 0x0008980001107983 */ /* 0x000f220000300800 */
[----:B------:R-:W-:-:S03]  /*208d0*/  ULDC UR5, c[0x0][0x22c] ;  /* 0x00008b0000057ab9 */ /* 0x000fc60000000800 */
[----:B------:R0:W-:Y:S04]  /*208e0*/  @P4 STG.E.U16 desc[UR8][R8.64], R7 ;  /* 0x0000000708004986 */ /* 0x0001e8000c101508 */
[----:B------:R-:W4:Y:S04]  /*208f0*/  LDL.LU R14, [R1+0x8a4] ;  /* 0x0008a400010e7983 */ /* 0x000f280000300800 */
[----:B-----5:R1:W-:Y:S01]  /*20900*/  @P2 STG.E.U16 desc[UR8][R4.64], R27 ;  /* 0x0000001b04002986 */ /* 0x0203e2000c101508 */
[----:B0-----:R-:W-:Y:S02]  /*20910*/  LEA R8, P6, R3, R0, 0x1 ;  /* 0x0000000003087211 */ /* 0x001fe400078c08ff */
[----:B------:R-:W-:Y:S01]  /*20920*/  ISETP.LT.AND P4, PT, R13, UR5, !P0 ;  /* 0x000000050d007c0c */ /* 0x000fe2000c781270 */
[----:B------:R-:W-:Y:S01]  /*20930*/  ULDC UR5, c[0x0][0x22c] ;  /* 0x00008b0000057ab9 */ /* 0x000fe20000000800 */
[----:B------:R-:W-:Y:S01]  /*20940*/  LEA.HI.X.SX32 R9, R3, R2, 0x1, P6 ;  /* 0x0000000203097211 */ /* 0x000fe200030f0eff */
[----:B------:R-:W5:Y:S01]  /*20950*/  LDL.LU R13, [R1+0x8a8] ;  /* 0x0008a800010d7983 */ /* 0x000f620000300800 */
[----:B-1----:R-:W-:-:S04]  /*20960*/  LEA R4, P2, R6, R0, 0x1 ;  /* 0x0000000006047211 */ /* 0x002fc800078408ff */
[----:B------:R-:W-:Y:S01]  /*20970*/  LEA.HI.X.SX32 R5, R6, R2, 0x1, P2 ;  /* 0x0000000206057211 */ /* 0x000fe200010f0eff */
[----:B------:R0:W-:Y:S01]  /*20980*/  @P3 STG.E.U16 desc[UR8][R8.64], R11 ;  /* 0x0000000b08003986 */ /* 0x0001e2000c101508 */
[----:B--2---:R-:W-:Y:S01]  /*20990*/  ISETP.LT.AND P2, PT, R12, UR5, !P0 ;  /* 0x000000050c007c0c */ /* 0x004fe2000c741270 */
[----:B------:R-:W-:Y:S02]  /*209a0*/  IMAD R3, R28, 0x4, R6 ;  /* 0x000000041c037824 */ /* 0x000fe400078e0206 */
[----:B------:R-:W2:Y:S01]  /*209b0*/  LDL.LU R12, [R1+0x8b0] ;  /* 0x0008b000010c7983 */ /* 0x000ea20000300800 */
[----:B------:R-:W-:-:S03]  /*209c0*/  ULDC UR5, c[0x0][0x22c] ;  /* 0x00008b0000057ab9 */ /* 0x000fc60000000800 */
[----:B---3--:R1:W-:Y:S01]  /*209d0*/  @P5 STG.E.U16 desc[UR8][R4.64], R20 ;  /* 0x0000001404005986 */ /* 0x0083e2000c101508 */
[----:B------:R-:W-:-:S03]  /*209e0*/  ISETP.LT.AND P5, PT, R10, UR6, !P0 ;  /* 0x000000060a007c0c */ /* 0x000fc6000c7a1270 */
[----:B------:R-:W3:Y:S01]  /*209f0*/  LDL.LU R10, [R1+0x8b4] ;  /* 0x0008b400010a7983 */ /* 0x000ee20000300800 */
[----:B------:R-:W-:Y:S01]  /*20a00*/  IMAD R6, R28, 0x4, R3 ;  /* 0x000000041c067824 */ /* 0x000fe200078e0203 */
[----:B0-----:R-:W-:-:S04]  /*20a10*/  LEA R8, P3, R3, R0, 0x1 ;  /* 0x0000000003087211 */ /* 0x001fc800078608ff */
[C---:B-1----:R-:W-:Y:S02]  /*20a20*/  LEA R4, P6, R6.reuse, R0, 0x1 ;  /* 0x0000000006047211 */ /* 0x042fe400078c08ff */
[-C--:B------:R-:W-:Y:S02]  /*20a30*/  LEA.HI.X.SX32 R9, R3, R2.reuse, 0x1, P3 ;  /* 0x0000000203097211 */ /* 0x080fe400018f0eff */
[----:B------:R-:W-:Y:S01]  /*20a40*/  LEA.HI.X.SX32 R5, R6, R2, 0x1, P6 ;  /* 0x0000000206057211 */ /* 0x000fe200030f0eff */
[C---:B------:R-:W-:Y:S01]  /*20a50*/  IMAD R6, R28.reuse, 0x4, R6 ;  /* 0x000000041c067824 */ /* 0x040fe200078e0206 */
[----:B------:R-:W-:Y:S01]  /*20a60*/  ISETP.LT.AND P3, PT, R17, UR5, !P0 ;  /* 0x0000000511007c0c */ /* 0x000fe2000c761270 */
[----:B------:R-:W-:Y:S01]  /*20a70*/  @P4 STG.E.U16 desc[UR8][R8.64], R15 ;  /* 0x0000000f08004986 */ /* 0x000fe2000c101508 */
[----:B------:R-:W-:Y:S01]  /*20a80*/  ULDC UR5, c[0x0][0x22c] ;  /* 0x00008b0000057ab9 */ /* 0x000fe20000000800 */
[----:B------:R-:W-:Y:S02]  /*20a90*/  IMAD R3, R28, 0x4, R6 ;  /* 0x000000041c037824 */ /* 0x000fe400078e0206 */
[----:B------:R0:W-:Y:S01]  /*20aa0*/  @P2 STG.E.U16 desc[UR8][R4.64], R23 ;  /* 0x0000001704002986 */ /* 0x0001e2000c101508 */
[----:B------:R-:W-:-:S02]  /*20ab0*/  PRMT R7, R29, 0x7632, R7 ;  /* 0x000076321d077816 */ /* 0x000fc40000000007 */
[----:B0-----:R-:W-:-:S04]  /*20ac0*/  LEA R4, P6, R6, R0, 0x1 ;  /* 0x0000000006047211 */ /* 0x001fc800078c08ff */
[----:B------:R-:W-:Y:S01]  /*20ad0*/  LEA.HI.X.SX32 R5, R6, R2, 0x1, P6 ;  /* 0x0000000206057211 */ /* 0x000fe200030f0eff */
[----:B------:R-:W-:Y:S01]  /*20ae0*/  IMAD R6, R28, 0x4, R3 ;  /* 0x000000041c067824 */ /* 0x000fe200078e0203 */
[C---:B------:R-:W-:Y:S02]  /*20af0*/  LEA R8, P6, R3.reuse, R0, 0x1 ;  /* 0x0000000003087211 */ /* 0x040fe400078c08ff */
[----:B----4-:R-:W-:Y:S01]  /*20b00*/  ISETP.LT.AND P4, PT, R16, UR5, !P0 ;  /* 0x0000000510007c0c */ /* 0x010fe2000c781270 */
[----:B------:R-:W-:Y:S01]  /*20b10*/  ULDC UR5, c[0x0][0x22c] ;  /* 0x00008b0000057ab9 */ /* 0x000fe20000000800 */
[----:B------:R-:W-:Y:S01]  /*20b20*/  LEA.HI.X.SX32 R9, R3, R2, 0x1, P6 ;  /* 0x0000000203097211 */ /* 0x000fe200030f0eff */
[----:B------:R0:W-:Y:S01]  /*20b30*/  @P3 STG.E.U16 desc[UR8][R4.64], R19 ;  /* 0x0000001304003986 */ /* 0x0001e2000c101508 */
[----:B------:R-:W-:Y:S01]  /*20b40*/  ISETP.LT.AND P2, PT, R14, UR5, !P0 ;  /* 0x000000050e007c0c */ /* 0x000fe2000c741270 */
[----:B------:R-:W-:Y:S02]  /*20b50*/  ULDC UR5, c[0x0][0x22c] ;  /* 0x00008b0000057ab9 */ /* 0x000fe40000000800 */
[----:B------:R1:W-:Y:S04]  /*20b60*/  @P5 STG.E.U16 desc[UR8][R8.64], R7 ;  /* 0x0000000708005986 */ /* 0x0003e8000c101508 */
[----:B------:R-:W4:Y:S01]  /*20b70*/  LDL.LU R16, [R1+0x8c0] ;  /* 0x0008c00001107983 */ /* 0x000f220000300800 */
[----:B0-----:R-:W-:-:S03]  /*20b80*/  LEA R4, P6, R6, R0, 0x1 ;  /* 0x0000000006047211 */ /* 0x001fc600078c08ff */
[----:B------:R-:W4:Y:S01]  /*20b90*/  LDL.LU R14, [R1+0x8bc] ;  /* 0x0008bc00010e7983 */ /* 0x000f220000300800 */
[----:B-----5:R-:W-:Y:S01]  /*20ba0*/  ISETP.LT.AND P3, PT, R13, UR5, !P0 ;  /* 0x000000050d007c0c */ /* 0x020fe2000c761270 */
[----:B------:R-:W-:Y:S01]  /*20bb0*/  ULDC UR5, c[0x0][0x22c] ;  /* 0x00008b0000057ab9 */ /* 0x000fe20000000800 */
[----:B------:R-:W-:Y:S01]  /*20bc0*/  LEA.HI.X.SX32 R5, R6, R2, 0x1, P6 ;  /* 0x0000000206057211 */ /* 0x000fe200030f0eff */
[----:B------:R-:W5:Y:S01]  /*20bd0*/  LDL.LU R13, [R1+0x8b8] ;  /* 0x0008b800010d7983 */ /* 0x000f620000300800 */
[----:B-1----:R-:W-:-:S05]  /*20be0*/  PRMT R7, R7, 0x7632, R7 ;  /* 0x0000763207077816 */ /* 0x002fca0000000007 */
[----:B------:R0:W-:Y:S01]  /*20bf0*/  @P4 STG.E.U16 desc[UR8][R4.64], R7 ;  /* 0x0000000704004986 */ /* 0x0001e2000c101508 */
[----:B--2---:R-:W-:Y:S01]  /*20c00*/  ISETP.LT.AND P5, PT, R12, UR5, !P0 ;  /* 0x000000050c007c0c */ /* 0x004fe2000c7a1270 */
[----:B------:R-:W-:Y:S02]  /*20c10*/  ULDC UR5, c[0x0][0x22c] ;  /* 0x00008b0000057ab9 */ /* 0x000fe40000000800 */
[----:B------:R-:W2:Y:S01]  /*20c20*/  LDL.LU R12, [R1+0x8c4] ;  /* 0x0008c400010c7983 */ /* 0x000ea20000300800 */
[----:B---3--:R-:W-:Y:S01]  /*20c30*/  ISETP.LT.AND P4, PT, R10, UR5, !P0 ;  /* 0x000000050a007c0c */ /* 0x008fe2000c781270 */
[----:B------:R-:W-:Y:S02]  /*20c40*/  IMAD R3, R28, 0x4, R6 ;  /* 0x000000041c037824 */ /* 0x000fe400078e0206 */
[----:B------:R-:W3:Y:S01]  /*20c50*/  LDL.LU R10, [R1+0x8ac] ;  /* 0x0008ac00010a7983 */ /* 0x000ee20000300800 */
[----:B------:R-:W-:Y:S01]  /*20c60*/  PRMT R11, R11, 0x7632, R11 ;  /* 0x000076320b0b7816 */ /* 0x000fe2000000000b */
[----:B------:R-:W-:-:S02]  /*20c70*/  ULDC UR5, c[0x0][0x22c] ;  /* 0x00008b0000057ab9 */ /* 0x000fc40000000800 */
[----:B------:R-:W2:Y:S04]  /*20c80*/  LDL.LU R29, [R1+0xb0] ;  /* 0x0000b000011d7983 */ /* 0x000ea80000300800 */
[----:B------:R-:W3:Y:S01]  /*20c90*/  LDL.LU R21, [R1+0xb8] ;  /* 0x0000b80001157983 */ /* 0x000ee20000300800 */
[----:B------:R-:W-:Y:S01]  /*20ca0*/  IMAD R8, R28, 0x4, R3 ;  /* 0x000000041c087824 */ /* 0x000fe200078e0203 */
[----:B------:R-:W-:-:S04]  /*20cb0*/  LEA R6, P6, R3, R0, 0x1 ;  /* 0x0000000003067211 */ /* 0x000fc800078c08ff */
[----:B0-----:R-:W-:Y:S02]  /*20cc0*/  LEA.HI.X.SX32 R7, R3, R2, 0x1, P6 ;  /* 0x0000000203077211 */ /* 0x001fe400030f0eff */
[C---:B------:R-:W-:Y:S02]  /*20cd0*/  LEA R4, P6, R8.reuse, R0, 0x1 ;  /* 0x0000000008047211 */ /* 0x040fe400078c08ff */
[----:B------:R-:W-:Y:S02]  /*20ce0*/  PRMT R3, R27, 0x7632, R3 ;  /* 0x000076321b037816 */ /* 0x000fe40000000003 */
[----:B------:R-:W-:Y:S01]  /*20cf0*/  LEA.HI.X.SX32 R5, R8, R2, 0x1, P6 ;  /* 0x0000000208057211 */ /* 0x000fe200030f0eff */
[C---:B------:R-:W-:Y:S02]  /*20d00*/  IMAD R8, R28.reuse, 0x4, R8 ;  /* 0x000000041c087824 */ /* 0x040fe400078e0208 */
[----:B------:R0:W-:Y:S04]  /*20d10*/  @P2 STG.E.U16 desc[UR8][R6.64], R3 ;  /* 0x0000000306002986 */ /* 0x0001e8000c101508 */
[----:B------:R1:W-:Y:S01]  /*20d20*/  @P3 STG.E.U16 desc[UR8][R4.64], R11 ;  /* 0x0000000b04003986 */ /* 0x0003e2000c101508 */
[----:B0-----:R-:W-:Y:S01]  /*20d30*/  IMAD R7, R28, 0x4, R8 ;  /* 0x000000041c077824 */ /* 0x001fe200078e0208 */
[----:B-1----:R-:W-:-:S04]  /*20d40*/  LEA R4, P6, R8, R0, 0x1 ;  /* 0x0000000008047211 */ /* 0x002fc800078c08ff */
[----:B------:R-:W-:Y:S02]  /*20d50*/  LEA.HI.X.SX32 R5, R8, R2, 0x1, P6 ;  /* 0x0000000208057211 */ /* 0x000fe400030f0eff */
[----:B------:R-:W-:Y:S01]  /*20d60*/  LEA R6, P6, R7, R0, 0x1 ;  /* 0x0000000007067211 */ /* 0x000fe200078c08ff */
[----:B------:R-:W-:Y:S01]  /*20d70*/  IMAD R3, R28, 0x4, R7 ;  /* 0x000000041c037824 */ /* 0x000fe200078e0207 */
[----:B------:R-:W-:Y:S02]  /*20d80*/  PRMT R9, R20, 0x7632, R9 ;  /* 0x0000763214097816 */ /* 0x000fe40000000009 */
[----:B------:R-:W-:Y:S02]  /*20d90*/  PRMT R15, R15, 0x7632, R15 ;  /* 0x000076320f0f7816 */ /* 0x000fe4000000000f */
[----:B------:R-:W-:Y:S01]  /*20da0*/  LEA.HI.X.SX32 R7, R7, R2, 0x1, P6 ;  /* 0x0000000207077211 */ /* 0x000fe200030f0eff */
[----:B------:R-:W-:Y:S04]  /*20db0*/  @P5 STG.E.U16 desc[UR8][R4.64], R9 ;  /* 0x0000000904005986 */ /* 0x000fe8000c101508 */
[----:B------:R-:W-:Y:S01]  /*20dc0*/  @P4 STG.E.U16 desc[UR8][R6.64], R15 ;  /* 0x0000000f06004986 */ /* 0x000fe2000c101508 */
[----:B----4-:R-:W-:Y:S01]  /*20dd0*/  ISETP.LT.AND P2, PT, R16, UR5, !P0 ;  /* 0x0000000510007c0c */ /* 0x010fe2000c741270 */
[----:B------:R-:W-:-:S02]  /*20de0*/  ULDC UR5, c[0x0][0x22c] ;  /* 0x00008b0000057ab9 */ /* 0x000fc40000000800 */
[----:B------:R-:W-:Y:S01]  /*20df0*/  ISETP.LT.AND P3, PT, R14, UR5, !P0 ;  /* 0x000000050e007c0c */ /* 0x000fe2000c761270 */
[----:B------:R-:W-:Y:S02]  /*20e00*/  ULDC UR5, c[0x0][0x22c] ;  /* 0x00008b0000057ab9 */ /* 0x000fe40000000800 */
[----:B-----5:R-:W-:Y:S01]  /*20e10*/  ISETP.LT.AND P6, PT, R13, UR5, !P0 ;  /* 0x000000050d007c0c */ /* 0x020fe2000c7c1270 */
[----:B------:R-:W-:Y:S01]  /*20e20*/  ULDC UR5, c[0x0][0x22c] ;  /* 0x00008b0000057ab9 */ /* 0x000fe20000000800 */
[----:B--2---:R-:W0:Y:S01]  /*20e30*/  LDS.128 R4, [R29+UR4] ;  /* 0x000000041d047984 */ /* 0x004e220008000c00 */
[----:B------:R-:W-:Y:S01]  /*20e40*/  ISETP.LT.AND P4, PT, R12, UR5, !P0 ;  /* 0x000000050c007c0c */ /* 0x000fe2000c781270 */
[----:B------:R-:W-:Y:S02]  /*20e50*/  ULDC UR5, c[0x0][0x22c] ;  /* 0x00008b0000057ab9 */ /* 0x000fe40000000800 */
[----:B------:R-:W-:Y:S01]  /*20e60*/  LDS.128 R12, [R29+UR4+0x400] ;  /* 0x000400041d0c7984 */ /* 0x000fe20008000c00 */
[----:B------:R-:W-:-:S03]  /*20e70*/  PRMT R23, R23, 0x7632, R23 ;  /* 0x0000763217177816 */ /* 0x000fc60000000017 */
[----:B------:R-:W-:Y:S04]  /*20e80*/  LDS.128 R24, [R29+UR4+0x800] ;  /* 0x000800041d187984 */ /* 0x000fe80008000c00 */
[----:B0-----:R-:W-:Y:S04]  /*20e90*/  STL.64 [R1+0x40], R4 ;  /* 0x0000400401007387 */ /* 0x001fe80000100a00 */
[----:B------:R-:W-:Y:S04]  /*20ea0*/  STL.64 [R1+0x48], R6 ;  /* 0x0000480601007387 */ /* 0x000fe80000100a00 */
[----:B---3--:R-:W0:Y:S04]  /*20eb0*/  LDS.128 R4, [R21+UR4] ;  /* 0x0000000415047984 */ /* 0x008e280008000c00 */
[----:B0-----:R-:W-:Y:S04]  /*20ec0*/  STL [R1+0x9f8], R4 ;  /* 0x0009f80401007387 */ /* 0x001fe80000100800 */
[----:B------:R-:W-:Y:S04]  /*20ed0*/  STL [R1+0x9e0], R5 ;  /* 0x0009e00501007387 */ /* 0x000fe80000100800 */
[----:B------:R0:W-:Y:S04]  /*20ee0*/  STL [R1+0x9b8], R7 ;  /* 0x0009b80701007387 */ /* 0x0001e80000100800 */
[----:B------:R-:W-:Y:S01]  /*20ef0*/  STL [R1+0x30], R12 ;  /* 0x0000300c01007387 */ /* 0x000fe20000100800 */
[----:B0-----:R-:W-:-:S03]  /*20f00*/  IMAD.MOV.U32 R7, RZ, RZ, R13 ;  /* 0x000000ffff077224 */ /* 0x001fc600078e000d */
[----:B------:R-:W-:Y:S04]  /*20f10*/  STL.64 [R1+0x38], R14 ;  /* 0x0000380e01007387 */ /* 0x000fe80000100a00 */
[----:B------:R0:W-:Y:S01]  /*20f20*/  STL.64 [R1+0x9d0], R6 ;  /* 0x0009d00601007387 */ /* 0x0001e20000100a00 */
[----:B------:R-:W-:-:S03]  /*20f30*/  LEA R8, P5, R3, R0, 0x1 ;  /* 0x0000000003087211 */ /* 0x000fc600078a08ff */
[----:B------:R-:W-:Y:S04]  /*20f40*/  LDS.128 R12, [R21+UR4+0x800] ;  /* 0x00080004150c7984 */ /* 0x000fe80008000c00 */
[----:B0-----:R-:W2:Y:S01]  /*20f50*/  LDL.LU R7, [R1+0x40] ;  /* 0x0000400001077983 */ /* 0x001ea20000300800 */
[----:B------:R-:W-:Y:S02]  /*20f60*/  LEA.HI.X.SX32 R9, R3, R2, 0x1, P5 ;  /* 0x0000000203097211 */ /* 0x000fe400028f0eff */
[----:B------:R-:W-:Y:S01]  /*20f70*/  ISETP.LT.AND P5, PT, R10, UR5, !P0 ;  /* 0x000000050a007c0c */ /* 0x000fe2000c7a1270 */
[----:B------:R-:W-:Y:S01]  /*20f80*/  IMAD R3, R28, 0x4, R3 ;  /* 0x000000041c037824 */ /* 0x000fe200078e0203 */
[----:B------:R-:W-:Y:S01]  /*20f90*/  PRMT R19, R19, 0x7632, R19 ;  /* 0x0000763213137816 */ /* 0x000fe20000000013 */
[----:B------:R-:W-:Y:S01]  /*20fa0*/  @P2 STG.E.U16 desc[UR8][R8.64], R23 ;  /* 0x0000001708002986 */ /* 0x000fe2000c101508 */
[----:B------:R-:W-:-:S03]  /*20fb0*/  ULDC UR5, c[0x0][0x22c] ;  /* 0x00008b0000057ab9 */ /* 0x000fc60000000800 */
[----:B------:R-:W0:Y:S01]  /*20fc0*/  LDS.128 R8, [R21+UR4+0x400] ;  /* 0x0004000415087984 */ /* 0x000e220008000c00 */
[----:B------:R-:W-:Y:S01]  /*20fd0*/  IMAD R18, R28, 0x4, R3 ;  /* 0x000000041c127824 */ /* 0x000fe200078e0203 */
[----:B------:R-:W-:-:S04]  /*20fe0*/  LEA R16, P2, R3, R0, 0x1 ;  /* 0x0000000003107211 */ /* 0x000fc800078408ff */
[----:B------:R-:W-:-:S05]  /*20ff0*/  LEA.HI.X.SX32 R17, R3, R2, 0x1, P2 ;  /* 0x0000000203117211 */ /* 0x000fca00010f0eff */
[----:B------:R-:W-:Y:S04]  /*21000*/  @P3 STG.E.U16 desc[UR8][R16.64], R19 ;  /* 0x0000001310003986 */ /* 0x000fe8000c101508 */
[----:B--2---:R-:W-:Y:S04]  /*21010*/  STL [R1+0xa08], R7 ;  /* 0x000a080701007387 */ /* 0x004fe80000100800 */
[----:B0-----:R-:W-:Y:S04]  /*21020*/  STL.64 [R1+0x9f0], R8 ;  /* 0x0009f00801007387 */ /* 0x001fe80000100a00 */
[----:B------:R0:W-:Y:S02]  /*21030*/  STL.64 [R1+0x9c0], R10 ;  /* 0x0009c00a01007387 */ /* 0x0001e40000100a00 */
[----:B0-----:R-:W0:Y:S02]  /*21040*/  LDC R10, c[0x0][0x248] ;  /* 0x00009200ff0a7b82 */ /* 0x001e240000000800 */
[----:B------:R-:W2:Y:S04]  /*21050*/  LDL.LU R11, [R1+0x30] ;  /* 0x00003000010b7983 */ /* 0x000ea80000300800 */
[----:B------:R-:W-:Y:S04]  /*21060*/  STL.64 [R1+0x9e8], R24 ;  /* 0x0009e81801007387 */ /* 0x000fe80000100a00 */
[----:B------:R-:W-:Y:S04]  /*21070*/  STL.64 [R1+0x9c8], R26 ;  /* 0x0009c81a01007387 */ /* 0x000fe80000100a00 */
[----:B------:R1:W-:Y:S01]  /*21080*/  STL.64 [R1+0xa00], R12 ;  /* 0x000a000c01007387 */ /* 0x0003e20000100a00 */
[----:B0-----:R-:W-:Y:S01]  /*21090*/  IMAD R20, R10, 0x4, R18 ;  /* 0x000000040a147824 */ /* 0x001fe200078e0212 */
[----:B-1----:R-:W-:-:S03]  /*210a0*/  LEA R12, P2, R18, R0, 0x1 ;  /* 0x00000000120c7211 */ /* 0x002fc600078408ff */
[----:B------:R-:W-:Y:S01]  /*210b0*/  IMAD R3, R10, 0x4, R20 ;  /* 0x000000040a037824 */ /* 0x000fe200078e0214 */
[----:B------:R-:W-:Y:S01]  /*210c0*/  LEA.HI.X.SX32 R13, R18, R2, 0x1, P2 ;  /* 0x00000002120d7211 */ /* 0x000fe200010f0eff */
[----:B------:R0:W-:Y:S02]  /*210d0*/  STL.64 [R1+0x9d8], R14 ;  /* 0x0009d80e01007387 */ /* 0x0001e40000100a00 */
[----:B------:R-:W-:Y:S02]  /*210e0*/  IMAD R28, R10, 0x4, R3 ;  /* 0x000000040a1c7824 */ /* 0x000fe400078e0203 */
[----:B------:R1:W3:Y:S01]  /*210f0*/  LDS.128 R16, [R29+UR4+0xc00] ;  /* 0x000c00041d107984 */ /* 0x0002e20008000c00 */
[----:B------:R-:W-:-:S03]  /*21100*/  LEA R8, P3, R3, R0, 0x1 ;  /* 0x0000000003087211 */ /* 0x000fc600078608ff */
[----:B------:R-:W4:Y:S01]  /*21110*/  LDL.LU R7, [R1+0x8d4] ;  /* 0x0008d40001077983 */ /* 0x000f220000300800 */
[----:B0-----:R-:W-:Y:S01]  /*21120*/  LEA R14, P2, R20, R0, 0x1 ;  /* 0x00000000140e7211 */ /* 0x001fe200078408ff */
[----:B-1----:R-:W-:Y:S02]  /*21130*/  IMAD R29, R10, 0x4, R28 ;  /* 0x000000040a1d7824 */ /* 0x002fe400078e021c */
[----:B------:R-:W5:Y:S01]  /*21140*/  LDL.LU R4, [R1+0x8d0] ;  /* 0x0008d00001047983 */ /* 0x000f620000300800 */
[----:B------:R-:W-:Y:S02]  /*21150*/  LEA.HI.X.SX32 R15, R20, R2, 0x1, P2 ;  /* 0x00000002140f7211 */ /* 0x000fe400010f0eff */
[----:B------:R-:W-:Y:S01]  /*21160*/  LEA R26, P2, R29, R0, 0x1 ;  /* 0x000000001d1a7211 */ /* 0x000fe200078408ff */
[----:B------:R-:W3:Y:S01]  /*21170*/  LDL.LU R6, [R1+0x8cc] ;  /* 0x0008cc0001067983 */ /* 0x000ee20000300800 */
[-C--:B------:R-:W-:Y:S01]  /*21180*/  LEA.HI.X.SX32 R9, R3, R2.reuse, 0x1, P3 ;  /* 0x0000000203097211 */ /* 0x080fe200018f0eff */
[----:B------:R-:W-:Y:S01]  /*21190*/  IMAD R3, R10, 0x4, R29 ;  /* 0x000000040a037824 */ /* 0x000fe200078e021d */
[----:B------:R-:W-:Y:S01]  /*211a0*/  LEA.HI.X.SX32 R27, R29, R2, 0x1, P2 ;  /* 0x000000021d1b7211 */ /* 0x000fe200010f0eff */
[----:B------:R-:W3:Y:S04]  /*211b0*/  LDL.LU R5, [R1+0x8c8] ;  /* 0x0008c80001057983 */ /* 0x000ee80000300800 */
[----:B------:R-:W2:Y:S01]  /*211c0*/  LDL.LU R29, [R1+0x8d8] ;  /* 0x0008d800011d7983 */ /* 0x000ea20000300800 */
[----:B------:R-:W-:-:S03]  /*211d0*/  LEA R24, P3, R28, R0, 0x1 ;  /* 0x000000001c187211 */ /* 0x000fc600078608ff */
[----:B------:R-:W0:Y:S01]  /*211e0*/  LDS.128 R20, [R21+UR4+0xc00] ;  /* 0x000c000415147984 */ /* 0x000e220008000c00 */
[----:B------:R-:W-:Y:S01]  /*211f0*/  LEA.HI.X.SX32 R25, R28, R2, 0x1, P3 ;  /* 0x000000021c197211 */ /* 0x000fe200018f0eff */
[----:B------:R-:W-:Y:S01]  /*21200*/  ULDC UR4, c[0x0][0x22c] ;  /* 0x00008b0000047ab9 */ /* 0x000fe20000000800 */
[----:B------:R-:W-:Y:S02]  /*21210*/  LEA R28, P3, R3, R0, 0x1 ;  /* 0x00000000031c7211 */ /* 0x000fe400078608ff */
[----:B--2---:R-:W-:Y:S01]  /*21220*/  ISETP.LT.AND P2, PT, R29, UR5, !P0 ;  /* 0x000000051d007c0c */ /* 0x004fe2000c741270 */
[----:B------:R-:W-:Y:S01]  /*21230*/  ULDC UR5, c[0x0][0x22c] ;  /* 0x00008b0000057ab9 */ /* 0x000fe20000000800 */
[----:B------:R-:W-:Y:S02]  /*21240*/  LEA.HI.X.SX32 R29, R3, R2, 0x1, P3 ;  /* 0x00000002031d7211 */ /* 0x000fe400018f0eff */
[----:B----4-:R-:W-:Y:S01]  /*21250*/  ISETP.LT.AND P3, PT, R7, UR4, !P0 ;  /* 0x0000000407007c0c */ /* 0x010fe2000c761270 */
[----:B------:R-:W-:Y:S01]  /*21260*/  ULDC UR4, c[0x0][0x22c] ;  /* 0x00008b0000047ab9 */ /* 0x000fe20000000800 */
[----:B------:R-:W2:Y:S04]  /*21270*/  LDL.LU R7, [R1+0xa08] ;  /* 0x000a080001077983 */ /* 0x000ea80000300800 */
[----:B--2---:R1:W-:Y:S01]  /*21280*/  @P6 STG.E.U16 desc[UR8][R12.64], R7 ;  /* 0x000000070c006986 */ /* 0x0043e2000c101508 */
[----:B-----5:R-:W-:Y:S01]  /*21290*/  ISETP.LT.AND P6, PT, R4, UR4, !P0 ;  /* 0x0000000404007c0c */ /* 0x020fe2000c7c1270 */
[----:B------:R-:W-:-:S02]  /*212a0*/  ULDC UR4, c[0x0][0x22c] ;  /* 0x00008b0000047ab9 */ /* 0x000fc40000000800 */
[----:B-1----:R-:W2:Y:S04]  /*212b0*/  LDL.LU.64 R12, [R1+0xa00] ;  /* 0x000a0000010c7983 */ /* 0x002ea80000300a00 */
[----:B------:R-:W4:Y:S04]  /*212c0*/  LDL.LU R4, [R1+0x9f8] ;  /* 0x0009f80001047983 */ /* 0x000f280000300800 */
[----:B----4-:R1:W-:Y:S04]  /*212d0*/  @P4 STG.E.U16 desc[UR8][R14.64], R4 ;  /* 0x000000040e004986 */ /* 0x0103e8000c101508 */
[----:B------:R4:W-:Y:S04]  /*212e0*/  @P5 STG.E.U16 desc[UR8][R8.64], R11 ;  /* 0x0000000b08005986 */ /* 0x0009e8000c101508 */
[----:B-1----:R-:W5:Y:S04]  /*212f0*/  LDL.LU R15, [R1+0x8e0] ;  /* 0x0008e000010f7983 */ /* 0x002f680000300800 */
[----:B----4-:R-:W4:Y:S01]  /*21300*/  LDL.LU.64 R8, [R1+0x9f0] ;  /* 0x0009f00001087983 */ /* 0x010f220000300a00 */
[----:B---3--:R-:W-:Y:S01]  /*21310*/  ISETP.LT.AND P4, PT, R6, UR4, !P0 ;  /* 0x0000000406007c0c */ /* 0x008fe2000c781270 */
[----:B------:R-:W-:-:S02]  /*21320*/  ULDC UR4, c[0x0][0x22c] ;  /* 0x00008b0000047ab9 */ /* 0x000fc40000000800 */
[----:B------:R-:W3:Y:S04]  /*21330*/  LDL.LU R6, [R1+0x8dc] ;  /* 0x0008dc0001067983 */ /* 0x000ee80000300800 */
[----:B----4-:R1:W-:Y:S04]  /*21340*/  @P2 STG.E.U16 desc[UR8][R24.64], R8 ;  /* 0x0000000818002986 */ /* 0x0103e8000c101508 */
[----:B-1----:R-:W4:Y:S01]  /*21350*/  LDL.LU.64 R24, [R1+0x9e8] ;  /* 0x0009e80001187983 */ /* 0x002f220000300a00 */
[----:B------:R-:W-:Y:S01]  /*21360*/  ISETP.LT.AND P5, PT, R5, UR4, !P0 ;  /* 0x0000000405007c0c */ /* 0x000fe2000c7a1270 */
[C---:B------:R-:W-:Y:S01]  /*21370*/  IMAD R5, R10.reuse, 0x4, R3 ;  /* 0x000000040a057824 */ /* 0x040fe200078e0203 */
[----:B------:R-:W-:Y:S01]  /*21380*/  ULDC UR4, c[0x0][0x22c] ;  /* 0x00008b0000047ab9 */ /* 0x000fe20000000800 */
[----:B------:R-:W3:Y:S02]  /*21390*/  LDL.LU R14, [R1+0x8e8] ;  /* 0x0008e800010e7983 */ /* 0x000ee40000300800 */
[----:B------:R-:W-:-:S02]  /*213a0*/  IMAD R3, R10, 0x4, R5 ;  /* 0x000000040a037824 */ /* 0x000fc400078e0205 */
[----:B----4-:R1:W-:Y:S04]  /*213b0*/  @P3 STG.E.U16 desc[UR8][R26.64], R24 ;  /* 0x000000181a003986 */ /* 0x0103e8000c101508 */
[----:B--2---:R2:W-:Y:S01]  /*213c0*/  @P6 STG.E.U16 desc[UR8][R28.64], R12 ;  /* 0x0000000c1c006986 */ /* 0x0045e2000c101508 */
[----:B-1----:R-:W-:-:S04]  /*213d0*/  LEA R26, P2, R5, R0, 0x1 ;  /* 0x00000000051a7211 */ /* 0x002fc800078408ff */
[----:B------:R-:W-:Y:S02]  /*213e0*/  LEA.HI.X.SX32 R27, R5, R2, 0x1, P2 ;  /* 0x00000002051b7211 */ /* 0x000fe400010f0eff */
[----:B------:R-:W4:Y:S04]  /*213f0*/  LDL.LU R5, [R1+0x9e0] ;  /* 0x0009e00001057983 */ /* 0x000f280000300800 */
[----:B--2---:R-:W2:Y:S04]  /*21400*/  LDL.LU R29, [R1+0x8e4] ;  /* 0x0008e400011d7983 */ /* 0x004ea80000300800 */
[----:B------:R1:W-:Y:S04]  /*21410*/  @P4 STG.E.U16 desc[UR8][R26.64], R16 ;  /* 0x000000101a004986 */ /* 0x0003e8000c101508 */
[----:B-1----:R-:W4:Y:S01]  /*21420*/  LDL.LU R26, [R1+0x8ec] ;  /* 0x0008ec00011a7983 */ /* 0x002f220000300800 */
[----:B------:R-:W-:-:S02]  /*21430*/  LEA R28, P6, R3, R0, 0x1 ;  /* 0x00000000031c7211 */ /* 0x000fc400078c08ff */
[----:B------:R-:W-:Y:S02]  /*21440*/  PRMT R8, R7, 0x7632, R8 ;  /* 0x0000763207087816 */ /* 0x000fe40000000008 */
[----:B------:R-:W4:Y:S01]  /*21450*/  LDL.LU R7, [R1+0x8f0] ;  /* 0x0008f00001077983 */ /* 0x000f220000300800 */
[----:B------:R-:W-:Y:S02]  /*21460*/  PRMT R12, R4, 0x7632, R12 ;  /* 0x00007632040c7816 */ /* 0x000fe4000000000c */
[----:B-----5:R-:W-:Y:S01]  /*21470*/  ISETP.LT.AND P3, PT, R15, UR5, !P0 ;  /* 0x000000050f007c0c */ /* 0x020fe2000c761270 */
[----:B------:R-:W-:Y:S01]  /*21480*/  ULDC UR5, c[0x0][0x22c] ;  /* 0x00008b0000057ab9 */ /* 0x000fe20000000800 */
[----:B--2---:R-:W-:Y:S01]  /*21490*/  ISETP.LT.AND P2, PT, R29, UR4, !P0 ;  /* 0x000000041d007c0c */ /* 0x004fe2000c741270 */
[----:B------:R-:W-:Y:S01]  /*214a0*/  ULDC UR4, c[0x0][0x22c] ;  /* 0x00008b0000047ab9 */ /* 0x000fe20000000800 */
[----:B------:R-:W-:Y:S02]  /*214b0*/  LEA.HI.X.SX32 R29, R3, R2, 0x1, P6 ;  /* 0x00000002031d7211 */ /* 0x000fe400030f0eff */
[----:B---3--:R-:W-:Y:S01]  /*214c0*/  ISETP.LT.AND P4, PT, R6, UR4, !P0 ;  /* 0x0000000406007c0c */ /* 0x008fe2000c781270 */
[C---:B------:R-:W-:Y:S01]  /*214d0*/  IMAD R6, R10.reuse, 0x4, R3 ;  /* 0x000000040a067824 */ /* 0x040fe200078e0203 */
[----:B------:R-:W-:Y:S01]  /*214e0*/  ULDC UR4, c[0x0][0x22c] ;  /* 0x00008b0000047ab9 */ /* 0x000fe20000000800 */
[----:B0-----:R0:W-:Y:S02]  /*214f0*/  @P5 STG.E.U16 desc[UR8][R28.64], R20 ;  /* 0x000000141c005986 */ /* 0x0011e4000c101508 */
[----:B------:R-:W-:Y:S01]  /*21500*/  IMAD R3, R10, 0x4, R6 ;  /* 0x000000040a037824 */ /* 0x000fe200078e0206 */
[----:B0-----:R-:W-:-:S04]  /*21510*/  LEA R28, P6, R6, R0, 0x1 ;  /* 0x00000000061c7211 */ /* 0x001fc800078c08ff */
[----:B------:R-:W-:Y:S02]  /*21520*/  LEA.HI.X.SX32 R29, R6, R2, 0x1, P6 ;  /* 0x00000002061d7211 */ /* 0x000fe400030f0eff */
[----:B------:R-:W2:Y:S01]  /*21530*/  LDL.LU R6, [R1+0x8f4] ;  /* 0x0008f40001067983 */ /* 0x000ea20000300800 */
[----:B------:R-:W-:Y:S01]  /*21540*/  ISETP.LT.AND P5, PT, R14, UR4, !P0 ;  /* 0x000000040e007c0c */ /* 0x000fe2000c7a1270 */
[----:B------:R-:W-:Y:S01]  /*21550*/  ULDC UR4, c[0x0][0x22c] ;  /* 0x00008b0000047ab9 */ /* 0x000fe20000000800 */
[C---:B------:R-:W-:Y:S01]  /*21560*/  LEA R14, P6, R3.reuse, R0, 0x1 ;  /* 0x00000000030e7211 */ /* 0x040fe200078c08ff */
[----:B------:R-:W-:Y:S01]  /*21570*/  IMAD R4, R10, 0x4, R3 ;  /* 0x000000040a047824 */ /* 0x000fe200078e0203 */
[----:B------:R-:W3:Y:S04]  /*21580*/  LDL.LU R27, [R1+0x8f8] ;  /* 0x0008f800011b7983 */ /* 0x000ee80000300800 */
[----:B------:R0:W-:Y:S01]  /*21590*/  @P2 STG.E.U16 desc[UR8][R28.64], R8 ;  /* 0x000000081c002986 */ /* 0x0001e2000c101508 */
[----:B----4-:R-:W-:Y:S01]  /*215a0*/  ISETP.LT.AND P2, PT, R26, UR4, !P0 ;  /* 0x000000041a007c0c */ /* 0x010fe2000c741270 */
[----:B------:R-:W-:Y:S01]  /*215b0*/  ULDC UR4, c[0x0][0x22c] ;  /* 0x00008b0000047ab9 */ /* 0x000fe20000000800 */
[----:B------:R-:W-:Y:S01]  /*215c0*/  LEA.HI.X.SX32 R15, R3, R2, 0x1, P6 ;  /* 0x00000002030f7211 */ /* 0x000fe200030f0eff */
[----:B------:R-:W4:Y:S01]  /*215d0*/  LDL.LU R26, [R1+0x8fc] ;  /* 0x0008fc00011a7983 */ /* 0x000f220000300800 */
[----:B------:R-:W-:Y:S01]  /*215e0*/  IMAD R3, R10, 0x4, R4 ;  /* 0x000000040a037824 */ /* 0x000fe200078e0204 */
[----:B0-----:R-:W-:-:S04]  /*215f0*/  LEA R28, P6, R4, R0, 0x1 ;  /* 0x00000000041c7211 */ /* 0x001fc800078c08ff */
[----:B------:R-:W-:Y:S02]  /*21600*/  LEA.HI.X.SX32 R29, R4, R2, 0x1, P6 ;  /* 0x00000002041d7211 */ /* 0x000fe400030f0eff */
[----:B------:R-:W-:Y:S02]  /*21610*/  PRMT R4, R11, 0x7632, R4 ;  /* 0x000076320b047816 */ /* 0x000fe40000000004 */
[----:B------:R-:W5:Y:S04]  /*21620*/  LDL.LU R11, [R1+0x900] ;  /* 0x00090000010b7983 */ /* 0x000f680000300800 */
[----:B------:R0:W-:Y:S01]  /*21630*/  @P3 STG.E.U16 desc[UR8][R14.64], R12 ;  /* 0x0000000c0e003986 */ /* 0x0001e2000c101508 */
[----:B------:R-:W-:Y:S01]  /*21640*/  ISETP.LT.AND P3, PT, R7, UR4, !P0 ;  /* 0x0000000407007c0c */ /* 0x000fe2000c761270 */
[----:B------:R-:W-:-:S02]  /*21650*/  ULDC UR4, c[0x0][0x22c] ;  /* 0x00008b0000047ab9 */ /* 0x000fc40000000800 */
[----:B------:R1:W-:Y:S01]  /*21660*/  @P4 STG.E.U16 desc[UR8][R28.64], R4 ;  /* 0x000000041c004986 */ /* 0x0003e2000c101508 */
[----:B0-----:R-:W-:Y:S01]  /*21670*/  LEA R14, P6, R3, R0, 0x1 ;  /* 0x00000000030e7211 */ /* 0x001fe200078c08ff */
[----:B-1----:R-:W-:-:S03]  /*21680*/  IMAD R4, R10, 0x4, R3 ;  /* 0x000000040a047824 */ /* 0x002fc600078e0203 */
[----:B------:R-:W-:Y:S01]  /*21690*/  LEA.HI.X.SX32 R15, R3, R2, 0x1, P6 ;  /* 0x00000002030f7211 */ /* 0x000fe200030f0eff */
[----:B------:R-:W-:Y:S01]  /*216a0*/  IMAD R3, R10, 0x4, R4 ;  /* 0x000000040a037824 */ /* 0x000fe200078e0204 */
[----:B------:R-:W-:Y:S02]  /*216b0*/  PRMT R8, R8, 0x7632, R8 ;  /* 0x0000763208087816 */ /* 0x000fe40000000008 */
[----:B------:R-:W-:Y:S02]  /*216c0*/  PRMT R24, R24, 0x7632, R24 ;  /* 0x0000763218187816 */ /* 0x000fe40000000018 */
[----:B------:R-:W-:Y:S01]  /*216d0*/  PRMT R12, R12, 0x7632, R12 ;  /* 0x000076320c0c7816 */ /* 0x000fe2000000000c */
[----:B------:R0:W-:Y:S01]  /*216e0*/  @P5 STG.E.U16 desc[UR8][R14.64], R8 ;  /* 0x000000080e005986 */ /* 0x0001e2000c101508 */
[----:B------:R-:W-:Y:S02]  /*216f0*/  PRMT R16, R16, 0x7632, R16 ;  /* 0x0000763210107816 */ /* 0x000fe40000000010 */
[----:B------:R-:W-:Y:S01]  /*21700*/  PRMT R20, R20, 0x7632, R20 ;  /* 0x0000763214147816 */ /* 0x000fe20000000014 */
[----:B0-----:R-:W5:Y:S01]  /*21710*/  LDL.LU.64 R14, [R1+0x9d8] ;  /* 0x0009d800010e7983 */ /* 0x001f620000300a00 */
[----:B--2---:R-:W-:Y:S01]  /*21720*/  ISETP.LT.AND P4, PT, R6, UR4, !P0 ;  /* 0x0000000406007c0c */ /* 0x004fe2000c781270 */
[----:B------:R-:W-:Y:S01]  /*21730*/  ULDC UR4, c[0x0][0x22c] ;  /* 0x00008b0000047ab9 */ /* 0x000fe20000000800 */
[----:B------:R-:W-:-:S04]  /*21740*/  LEA R6, P6, R4, R0, 0x1 ;  /* 0x0000000004067211 */ /* 0x000fc800078c08ff */
[----:B------:R-:W-:Y:S02]  /*21750*/  LEA.HI.X.SX32 R7, R4, R2, 0x1, P6 ;  /* 0x0000000204077211 */ /* 0x000fe400030f0eff */
[----:B------:R-:W-:Y:S01]  /*21760*/  LEA R28, P6, R3, R0, 0x1 ;  /* 0x00000000031c7211 */ /* 0x000fe200078c08ff */
[----:B------:R-:W-:-:S03]  /*21770*/  IMAD R4, R10, 0x4, R3 ;  /* 0x000000040a047824 */ /* 0x000fc600078e0203 */
[----:B------:R-:W-:Y:S01]  /*21780*/  LEA.HI.X.SX32 R29, R3, R2, 0x1, P6 ;  /* 0x00000002031d7211 */ /* 0x000fe200030f0eff */
[----:B------:R0:W-:Y:S01]  /*21790*/  @P2 STG.E.U16 desc[UR8][R6.64], R24 ;  /* 0x0000001806002986 */ /* 0x0001e2000c101508 */
[----:B------:R-:W-:Y:S01]  /*217a0*/  IMAD R3, R10, 0x4, R4 ;  /* 0x000000040a037824 */ /* 0x000fe200078e0204 */
[----:B---3--:R-:W-:Y:S01]  /*217b0*/  ISETP.LT.AND P5, PT, R27, UR4, !P0 ;  /* 0x000000041b007c0c */ /* 0x008fe2000c7a1270 */
[----:B------:R-:W-:Y:S01]  /*217c0*/  ULDC UR4, c[0x0][0x22c] ;  /* 0x00008b0000047ab9 */ /* 0x000fe20000000800 */
[----:B------:R1:W-:Y:S01]  /*217d0*/  @P3 STG.E.U16 desc[UR8][R28.64], R12 ;  /* 0x0000000c1c003986 */ /* 0x0003e2000c101508 */
[----:B----4-:R-:W-:Y:S01]  /*217e0*/  ISETP.LT.AND P2, PT, R26, UR4, !P0 ;  /* 0x000000041a007c0c */ /* 0x010fe2000c741270 */
[----:B------:R-:W-:Y:S02]  /*217f0*/  ULDC UR4, c[0x0][0x22c] ;  /* 0x00008b0000047ab9 */ /* 0x000fe40000000800 */
[----:B0-----:R-:W2:Y:S01]  /*21800*/  LDL.LU.64 R6, [R1+0x9d0] ;  /* 0x0009d00001067983 */ /* 0x001ea20000300a00 */
[----:B-1----:R-:W-:-:S03]  /*21810*/  LEA R28, P6, R4, R0, 0x1 ;  /* 0x00000000041c7211 */ /* 0x002fc600078c08ff */
[----:B------:R-:W3:Y:S01]  /*21820*/  LDL.LU R8, [R1+0x904] ;  /* 0x0009040001087983 */ /* 0x000ee20000300800 */
[----:B------:R-:W-:Y:S02]  /*21830*/  LEA.HI.X.SX32 R29, R4, R2, 0x1, P6 ;  /* 0x00000002041d7211 */ /* 0x000fe400030f0eff */
[----:B------:R-:W-:-:S04]  /*21840*/  LEA R26, P6, R3, R0, 0x1 ;  /* 0x00000000031a7211 */ /* 0x000fc800078c08ff */
[----:B------:R-:W-:Y:S01]  /*21850*/  LEA.HI.X.SX32 R27, R3, R2, 0x1, P6 ;  /* 0x00000002031b7211 */ /* 0x000fe200030f0eff */
[----:B------:R-:W-:Y:S01]  /*21860*/  IMAD R4, R10, 0x4, R3 ;  /* 0x000000040a047824 */ /* 0x000fe200078e0203 */
[----:B-----5:R-:W-:Y:S01]  /*21870*/  ISETP.LT.AND P3, PT, R11, UR4, !P0 ;  /* 0x000000040b007c0c */ /* 0x020fe2000c761270 */
[----:B------:R0:W-:Y:S01]  /*21880*/  @P4 STG.E.U16 desc[UR8][R28.64], R16 ;  /* 0x000000101c004986 */ /* 0x0001e2000c101508 */
[----:B------:R-:W-:-:S03]  /*21890*/  ULDC UR4, c[0x0][0x22c] ;  /* 0x00008b0000047ab9 */ /* 0x000fc60000000800 */
[----:B------:R-:W4:Y:S04]  /*218a0*/  LDL.LU R11, [R1+0x908] ;  /* 0x00090800010b7983 */ /* 0x000f280000300800 */
[----:B------:R-:W5:Y:S04]  /*218b0*/  LDL.LU R10, [R1+0x90c] ;  /* 0x00090c00010a7983 */ /* 0x000f680000300800 */
[----:B------:R1:W-:Y:S01]  /*218c0*/  @P5 STG.E.U16 desc[UR8][R26.64], R20 ;  /* 0x000000141a005986 */ /* 0x0003e2000c101508 */
[----:B0-----:R-:W0:Y:S03]  /*218d0*/  LDC R16, c[0x0][0x248] ;  /* 0x00009200ff107b82 */ /* 0x001e260000000800 */
[----:B-1----:R-:W2:Y:S01]  /*218e0*/  LDL.LU R20, [R1+0x44] ;  /* 0x0000440001147983 */ /* 0x002ea20000300800 */
[----:B------:R-:W-:-:S04]  /*218f0*/  LEA R28, P6, R4, R0, 0x1 ;  /* 0x00000000041c7211 */ /* 0x000fc800078c08ff */
[----:B------:R-:W-:Y:S02]  /*21900*/  LEA.HI.X.SX32 R29, R4, R2, 0x1, P6 ;  /* 0x00000002041d7211 */ /* 0x000fe400030f0eff */
[----:B---3--:R-:W-:Y:S01]  /*21910*/  ISETP.LT.AND P4, PT, R8, UR4, !P0 ;  /* 0x0000000408007c0c */ /* 0x008fe2000c781270 */
[----:B0-----:R-:W-:Y:S01]  /*21920*/  IMAD R8, R16, 0x4, R4 ;  /* 0x0000000410087824 */ /* 0x001fe200078e0204 */
[----:B------:R-:W-:-:S03]  /*21930*/  ULDC UR4, c[0x0][0x22c] ;  /* 0x00008b0000047ab9 */ /* 0x000fc60000000800 */
[----:B------:R-:W-:Y:S01]  /*21940*/  IMAD R3, R16, 0x4, R8 ;  /* 0x0000000410037824 */ /* 0x000fe200078e0208 */
[----:B------:R-:W-:-:S03]  /*21950*/  LEA R26, P6, R8, R0, 0x1 ;  /* 0x00000000081a7211 */ /* 0x000fc600078c08ff */
[----:B------:R-:W-:Y:S01]  /*21960*/  IMAD R4, R16, 0x4, R3 ;  /* 0x0000000410047824 */ /* 0x000fe200078e0203 */
[----:B------:R-:W-:Y:S02]  /*21970*/  LEA.HI.X.SX32 R27, R8, R2, 0x1, P6 ;  /* 0x00000002081b7211 */ /* 0x000fe400030f0eff */
[----:B------:R-:W3:Y:S01]  /*21980*/  LDL.LU R8, [R1+0x918] ;  /* 0x0009180001087983 */ /* 0x000ee20000300800 */
[----:B----4-:R-:W-:Y:S01]  /*21990*/  ISETP.LT.AND P5, PT, R11, UR4, !P0 ;  /* 0x000000040b007c0c */ /* 0x010fe2000c7a1270 */
[----:B------:R-:W-:Y:S02]  /*219a0*/  ULDC UR4, c[0x0][0x22c] ;  /* 0x00008b0000047ab9 */ /* 0x000fe40000000800 */
[----:B--2---:R0:W-:Y:S01]  /*219b0*/  @P2 STG.E.U16 desc[UR8][R28.64], R20 ;  /* 0x000000141c002986 */ /* 0x0041e2000c101508 */
[----:B-----5:R-:W-:Y:S01]  /*219c0*/  ISETP.LT.AND P2, PT, R10, UR4, !P0 ;  /* 0x000000040a007c0c */ /* 0x020fe2000c741270 */
[----:B------:R-:W-:Y:S01]  /*219d0*/  ULDC UR4, c[0x0][0x22c] ;  /* 0x00008b0000047ab9 */ /* 0x000fe20000000800 */
[C---:B------:R-:W-:Y:S01]  /*219e0*/  LEA R10, P6, R3.reuse, R0, 0x1 ;  /* 0x00000000030a7211 */ /* 0x040fe200078c08ff */
[----:B------:R1:W-:Y:S03]  /*219f0*/  @P3 STG.E.U16 desc[UR8][R26.64], R5 ;  /* 0x000000051a003986 */ /* 0x0003e6000c101508 */
[----:B------:R-:W-:Y:S01]  /*21a00*/  LEA.HI.X.SX32 R11, R3, R2, 0x1, P6 ;  /* 0x00000002030b7211 */ /* 0x000fe200030f0eff */
[----:B------:R-:W-:Y:S01]  /*21a10*/  IMAD R3, R16, 0x4, R4 ;  /* 0x0000000410037824 */ /* 0x000fe200078e0204 */
[C---:B0-----:R-:W-:Y:S01]  /*21a20*/  LEA R28, P3, R4.reuse, R0, 0x1 ;  /* 0x00000000041c7211 */ /* 0x041fe200078608ff */
[----:B-1----:R-:W2:Y:S03]  /*21a30*/  LDL.LU.64 R26, [R1+0x9c8] ;  /* 0x0009c800011a7983 */ /* 0x002ea60000300a00 */
[----:B------:R-:W-:Y:S01]  /*21a40*/  LEA.HI.X.SX32 R29, R4, R2, 0x1, P3 ;  /* 0x00000002041d7211 */ /* 0x000fe200018f0eff */
[----:B------:R-:W4:Y:S04]  /*21a50*/  LDL.LU R24, [R1+0x914] ;  /* 0x0009140001187983 */ /* 0x000f280000300800 */
[----:B------:R-:W5:Y:S04]  /*21a60*/  LDL.LU R4, [R1+0x910] ;  /* 0x0009100001047983 */ /* 0x000f680000300800 */
[----:B------:R0:W-:Y:S04]  /*21a70*/  @P4 STG.E.U16 desc[UR8][R10.64], R7 ;  /* 0x000000070a004986 */ /* 0x0001e8000c101508 */
[----:B------:R1:W-:Y:S01]  /*21a80*/  @P5 STG.E.U16 desc[UR8][R28.64], R9 ;  /* 0x000000091c005986 */ /* 0x0003e2000c101508 */
[----:B0-----:R-:W-:-:S04]  /*21a90*/  LEA R10, P5, R3, R0, 0x1 ;  /* 0x00000000030a7211 */ /* 0x001fc800078a08ff */
[----:B------:R-:W-:-:S05]  /*21aa0*/  LEA.HI.X.SX32 R11, R3, R2, 0x1, P5 ;  /* 0x00000002030b7211 */ /* 0x000fca00028f0eff */
[----:B------:R0:W-:Y:S01]  /*21ab0*/  @P2 STG.E.U16 desc[UR8][R10.64], R25 ;  /* 0x000000190a002986 */ /* 0x0001e2000c101508 */
[----:B-----5:R-:W-:Y:S01]  /*21ac0*/  ISETP.LT.AND P3, PT, R4, UR4, !P0 ;  /* 0x0000000404007c0c */ /* 0x020fe2000c761270 */
[----:B------:R-:W-:Y:S01]  /*21ad0*/  IMAD R4, R16, 0x4, R3 ;  /* 0x0000000410047824 */ /* 0x000fe200078e0203 */
[----:B------:R-:W-:-:S04]  /*21ae0*/  ULDC UR4, c[0x0][0x22c] ;  /* 0x00008b0000047ab9 */ /* 0x000fc80000000800 */
[----:B-1----:R-:W-:-:S04]  /*21af0*/  LEA R28, P6, R4, R0, 0x1 ;  /* 0x00000000041c7211 */ /* 0x002fc800078c08ff */
[----:B------:R-:W-:Y:S01]  /*21b00*/  LEA.HI.X.SX32 R29, R4, R2, 0x1, P6 ;  /* 0x00000002041d7211 */ /* 0x000fe200030f0eff */
[----:B------:R-:W-:Y:S01]  /*21b10*/  IMAD R4, R16, 0x4, R4 ;  /* 0x0000000410047824 */ /* 0x000fe200078e0204 */
[----:B---3--:R-:W-:Y:S01]  /*21b20*/  ISETP.LT.AND P4, PT, R8, UR4, !P0 ;  /* 0x0000000408007c0c */ /* 0x008fe2000c781270 */
[----:B------:R-:W-:Y:S01]  /*21b30*/  ULDC UR4, c[0x0][0x22c] ;  /* 0x00008b0000047ab9 */ /* 0x000fe20000000800 */
[----:B------:R-:W3:Y:S02]  /*21b40*/  LDL.LU R8, [R1+0x91c] ;  /* 0x00091c0001087983 */ /* 0x000ee40000300800 */
[----:B0-----:R-:W-:Y:S01]  /*21b50*/  LEA R10, P2, R4, R0, 0x1 ;  /* 0x00000000040a7211 */ /* 0x001fe200078408ff */
[----:B------:R-:W-:Y:S01]  /*21b60*/  IMAD R3, R16, 0x4, R4 ;  /* 0x0000000410037824 */ /* 0x000fe200078e0204 */
[----:B----4-:R-:W-:Y:S01]  /*21b70*/  ISETP.LT.AND P5, PT, R24, UR4, !P0 ;  /* 0x0000000418007c0c */ /* 0x010fe2000c7a1270 */
[----:B------:R0:W-:Y:S01]  /*21b80*/  @P3 STG.E.U16 desc[UR8][R28.64], R13 ;  /* 0x0000000d1c003986 */ /* 0x0001e2000c101508 */
[----:B------:R-:W-:Y:S01]  /*21b90*/  LEA.HI.X.SX32 R11, R4, R2, 0x1, P2 ;  /* 0x00000002040b7211 */ /* 0x000fe200010f0eff */
[----:B------:R-:W-:-:S02]  /*21ba0*/  ULDC UR4, c[0x0][0x22c] ;  /* 0x00008b0000047ab9 */ /* 0x000fc40000000800 */
[----:B------:R-:W4:Y:S04]  /*21bb0*/  LDL.LU R24, [R1+0x928] ;  /* 0x0009280001187983 */ /* 0x000f280000300800 */
[----:B------:R-:W5:Y:S04]  /*21bc0*/  LDL.LU R4, [R1+0x920] ;  /* 0x0009200001047983 */ /* 0x000f680000300800 */
[----:B0-----:R-:W2:Y:S01]  /*21bd0*/  LDL.LU R29, [R1+0x924] ;  /* 0x00092400011d7983 */ /* 0x001ea20000300800 */
[----:B------:R-:W-:-:S03]  /*21be0*/  LEA R28, P6, R3, R0, 0x1 ;  /* 0x00000000031c7211 */ /* 0x000fc600078c08ff */
[----:B------:R0:W-:Y:S01]  /*21bf0*/  @P4 STG.E.U16 desc[UR8][R10.64], R17 ;  /* 0x000000110a004986 */ /* 0x0001e2000c101508 */
[----:B------:R-:W-:Y:S02]  /*21c00*/  PRMT R12, R20, 0x7632, R12 ;  /* 0x00007632140c7816 */ /* 0x000fe4000000000c */
[----:B------:R-:W-:Y:S01]  /*21c10*/  PRMT R9, R5, 0x7632, R9 ;  /* 0x0000763205097816 */ /* 0x000fe20000000009 */
[----:B0-----:R-:W4:Y:S01]  /*21c20*/  LDL.LU.64 R10, [R1+0x9c0] ;  /* 0x0009c000010a7983 */ /* 0x001f220000300a00 */
[----:B--2---:R-:W-:Y:S01]  /*21c30*/  ISETP.LT.AND P2, PT, R29, UR4, !P0 ;  /* 0x000000041d007c0c */ /* 0x004fe2000c741270 */
[----:B------:R-:W-:Y:S01]  /*21c40*/  ULDC UR4, c[0x0][0x22c] ;  /* 0x00008b0000047ab9 */ /* 0x000fe20000000800 */
[----:B------:R-:W-:Y:S01]  /*21c50*/  LEA.HI.X.SX32 R29, R3, R2, 0x1, P6 ;  /* 0x00000002031d7211 */ /* 0x000fe200030f0eff */
[----:B------:R-:W-:Y:S01]  /*21c60*/  IMAD R3, R16, 0x4, R3 ;  /* 0x0000000410037824 */ /* 0x000fe200078e0203 */
[----:B---3--:R-:W-:Y:S01]  /*21c70*/  ISETP.LT.AND P4, PT, R8, UR4, !P0 ;  /* 0x0000000408007c0c */ /* 0x008fe2000c781270 */
[----:B------:R-:W-:-:S02]  /*21c80*/  ULDC UR4, c[0x0][0x22c] ;  /* 0x00008b0000047ab9 */ /* 0x000fc40000000800 */
[----:B------:R0:W-:Y:S01]  /*21c90*/  @P5 STG.E.U16 desc[UR8][R28.64], R21 ;  /* 0x000000151c005986 */ /* 0x0001e2000c101508 */
[----:B------:R-:W-:Y:S01]  /*21ca0*/  IMAD R8, R16, 0x4, R3 ;  /* 0x0000000410087824 */ /* 0x000fe200078e0203 */
[----:B-----5:R-:W-:Y:S01]  /*21cb0*/  ISETP.LT.AND P3, PT, R4, UR5, !P0 ;  /* 0x0000000504007c0c */ /* 0x020fe2000c761270 */
[----:B------:R-:W-:Y:S01]  /*21cc0*/  ULDC UR5, c[0x0][0x22c] ;  /* 0x00008b0000057ab9 */ /* 0x000fe20000000800 */
[----:B----4-:R-:W-:Y:S01]  /*21cd0*/  ISETP.LT.AND P5, PT, R24, UR4, !P0 ;  /* 0x0000000418007c0c */ /* 0x010fe2000c7a1270 */
[----:B------:R-:W-:Y:S01]  /*21ce0*/  ULDC UR4, c[0x0][0x22c] ;  /* 0x00008b0000047ab9 */ /* 0x000fe20000000800 */
[----:B------:R-:W2:Y:S04]  /*21cf0*/  LDL.LU R24, [R1+0x930] ;  /* 0x0009300001187983 */ /* 0x000ea80000300800 */
[----:B------:R-:W3:Y:S01]  /*21d00*/  LDL.LU R20, [R1+0x934] ;  /* 0x0009340001147983 */ /* 0x000ee20000300800 */
[----:B0-----:R-:W-:-:S04]  /*21d10*/  LEA R28, P6, R3, R0, 0x1 ;  /* 0x00000000031c7211 */ /* 0x001fc800078c08ff */
[----:B------:R-:W-:Y:S02]  /*21d20*/  LEA.HI.X.SX32 R29, R3, R2, 0x1, P6 ;  /* 0x00000002031d7211 */ /* 0x000fe400030f0eff */
[----:B------:R-:W-:Y:S01]  /*21d30*/  LEA R4, P6, R8, R0, 0x1 ;  /* 0x0000000008047211 */ /* 0x000fe200078c08ff */
[----:B------:R-:W-:-:S03]  /*21d40*/  IMAD R3, R16, 0x4, R8 ;  /* 0x0000000410037824 */ /* 0x000fc600078e0208 */
[----:B------:R-:W-:Y:S02]  /*21d50*/  LEA.HI.X.SX32 R5, R8, R2, 0x1, P6 ;  /* 0x0000000208057211 */ /* 0x000fe400030f0eff */
[----:B------:R-:W4:Y:S04]  /*21d60*/  LDL.LU R8, [R1+0x92c] ;  /* 0x00092c0001087983 */ /* 0x000f280000300800 */
[----:B------:R0:W-:Y:S04]  /*21d70*/  @P2 STG.E.U16 desc[UR8][R28.64], R12 ;  /* 0x0000000c1c002986 */ /* 0x0001e8000c101508 */
[----:B------:R1:W-:Y:S01]  /*21d80*/  @P3 STG.E.U16 desc[UR8][R4.64], R9 ;  /* 0x0000000904003986 */ /* 0x0003e2000c101508 */
[----:B0-----:R-:W-:Y:S01]  /*21d90*/  LEA R28, P6, R3, R0, 0x1 ;  /* 0x00000000031c7211 */ /* 0x001fe200078c08ff */
[----:B-1----:R-:W-:-:S03]  /*21da0*/  IMAD R5, R16, 0x4, R3 ;  /* 0x0000000410057824 */ /* 0x002fc600078e0203 */
[----:B------:R-:W-:Y:S02]  /*21db0*/  LEA.HI.X.SX32 R29, R3, R2, 0x1, P6 ;  /* 0x00000002031d7211 */ /* 0x000fe400030f0eff */
[----:B------:R-:W-:Y:S02]  /*21dc0*/  PRMT R3, R7, 0x7632, R3 ;  /* 0x0000763207037816 */ /* 0x000fe40000000003 */
[----:B------:R-:W5:Y:S04]  /*21dd0*/  LDL.LU R7, [R1+0x9b8] ;  /* 0x0009b80001077983 */ /* 0x000f680000300800 */
[----:B------:R0:W-:Y:S04]  /*21de0*/  @P4 STG.E.U16 desc[UR8][R28.64], R3 ;  /* 0x000000031c004986 */ /* 0x0001e8000c101508 */
[----:B0-----:R-:W5:Y:S01]  /*21df0*/  LDL.LU R29, [R1+0x938] ;  /* 0x00093800011d7983 */ /* 0x001f620000300800 */
[----:B----4-:R-:W-:Y:S01]  /*21e00*/  ISETP.LT.AND P2, PT, R8, UR4, !P0 ;  /* 0x0000000408007c0c */ /* 0x010fe2000c741270 */
[----:B------:R-:W-:-:S02]  /*21e10*/  ULDC UR4, c[0x0][0x22c] ;  /* 0x00008b0000047ab9 */ /* 0x000fc40000000800 */
[----:B--2---:R-:W-:Y:S01]  /*21e20*/  ISETP.LT.AND P3, PT, R24, UR4, !P0 ;  /* 0x0000000418007c0c */ /* 0x004fe2000c761270 */
[----:B------:R-:W-:Y:S02]  /*21e30*/  ULDC UR4, c[0x0][0x22c] ;  /* 0x00008b0000047ab9 */ /* 0x000fe40000000800 */
[----:B---3--:R-:W-:Y:S01]  /*21e40*/  ISETP.LT.AND P4, PT, R20, UR4, !P0 ;  /* 0x0000000414007c0c */ /* 0x008fe2000c781270 */
[----:B------:R-:W-:Y:S01]  /*21e50*/  IMAD R3, R16, 0x4, R5 ;  /* 0x0000000410037824 */ /* 0x000fe200078e0205 */
[----:B------:R-:W2:Y:S01]  /*21e60*/  LDL.LU R20, [R1+0x93c] ;  /* 0x00093c0001147983 */ /* 0x000ea20000300800 */
[C---:B------:R-:W-:Y:S01]  /*21e70*/  LEA R4, P6, R5.reuse, R0, 0x1 ;  /* 0x0000000005047211 */ /* 0x040fe200078c08ff */
[----:B------:R-:W-:Y:S02]  /*21e80*/  ULDC UR4, c[0x0][0x22c] ;  /* 0x00008b0000047ab9 */ /* 0x000fe40000000800 */
[----:B------:R-:W3:Y:S01]  /*21e90*/  LDL.LU R24, [R1+0x940] ;  /* 0x0009400001187983 */ /* 0x000ee20000300800 */
[----:B------:R-:W-:-:S02]  /*21ea0*/  LEA.HI.X.SX32 R5, R5, R2, 0x1, P6 ;  /* 0x0000000205057211 */ /* 0x000fc400030f0eff */
[----:B------:R-:W-:Y:S02]  /*21eb0*/  PRMT R9, R9, 0x7632, R9 ;  /* 0x0000763209097816 */ /* 0x000fe40000000009 */
[----:B------:R-:W-:Y:S02]  /*21ec0*/  LEA R8, P6, R3, R0, 0x1 ;  /* 0x0000000003087211 */ /* 0x000fe400078c08ff */
[----:B------:R-:W-:Y:S01]  /*21ed0*/  PRMT R25, R25, 0x7632, R25 ;  /* 0x0000763219197816 */ /* 0x000fe20000000019 */
[----:B------:R0:W-:Y:S02]  /*21ee0*/  @P5 STG.E.U16 desc[UR8][R4.64], R9 ;  /* 0x0000000904005986 */ /* 0x0001e4000c101508 */
[----:B0-----:R-:W-:-:S05]  /*21ef0*/  LEA.HI.X.SX32 R9, R3, R2, 0x1, P6 ;  /* 0x0000000203097211 */ /* 0x001fca00030f0eff */
[----:B------:R0:W-:Y:S01]  /*21f00*/  @P2 STG.E.U16 desc[UR8][R8.64], R25 ;  /* 0x0000001908002986 */ /* 0x0001e2000c101508 */
[----:B-----5:R-:W-:Y:S01]  /*21f10*/  ISETP.LT.AND P5, PT, R29, UR4, !P0 ;  /* 0x000000041d007c0c */ /* 0x020fe2000c7a1270 */
[----:B------:R-:W-:Y:S02]  /*21f20*/  ULDC UR4, c[0x0][0x22c] ;  /* 0x00008b0000047ab9 */ /* 0x000fe40000000800 */
[----:B------:R-:W4:Y:S01]  /*21f30*/  LDL.LU R29, [R1+0x48] ;  /* 0x00004800011d7983 */ /* 0x000f220000300800 */
[----:B------:R-:W-:Y:S01]  /*21f40*/  IMAD R12, R16, 0x4, R3 ;  /* 0x00000004100c7824 */ /* 0x000fe200078e0203 */
[----:B--2---:R-:W-:Y:S01]  /*21f50*/  ISETP.LT.AND P2, PT, R20, UR4, !P0 ;  /* 0x0000000414007c0c */ /* 0x004fe2000c741270 */
[----:B------:R-:W-:Y:S01]  /*21f60*/  ULDC UR4, c[0x0][0x22c] ;  /* 0x00008b0000047ab9 */ /* 0x000fe20000000800 */
[----:B------:R-:W2:Y:S02]  /*21f70*/  LDL.LU R20, [R1+0x944] ;  /* 0x0009440001147983 */ /* 0x000ea40000300800 */
[----:B------:R-:W-:-:S02]  /*21f80*/  LEA R4, P6, R12, R0, 0x1 ;  /* 0x000000000c047211 */ /* 0x000fc400078c08ff */
[----:B------:R-:W-:Y:S01]  /*21f90*/  PRMT R13, R13, 0x7632, R13 ;  /* 0x000076320d0d7816 */ /* 0x000fe2000000000d */
[----:B------:R-:W5:Y:S01]  /*21fa0*/  LDL.LU R28, [R1+0x94c] ;  /* 0x00094c00011c7983 */ /* 0x000f620000300800 */
[----:B------:R-:W-:-:S03]  /*21fb0*/  LEA.HI.X.SX32 R5, R12, R2, 0x1, P6 ;  /* 0x000000020c057211 */ /* 0x000fc600030f0eff */
[----:B0-----:R-:W5:Y:S04]  /*21fc0*/  LDL.LU R25, [R1+0x948] ;  /* 0x0009480001197983 */ /* 0x001f680000300800 */
[----:B------:R0:W-:Y:S01]  /*21fd0*/  @P3 STG.E.U16 desc[UR8][R4.64], R13 ;  /* 0x0000000d04003986 */ /* 0x0001e2000c101508 */
[----:B---3--:R-:W-:Y:S01]  /*21fe0*/  ISETP.LT.AND P3, PT, R24, UR4, !P0 ;  /* 0x0000000418007c0c */ /* 0x008fe2000c761270 */
[----:B------:R-:W-:Y:S01]  /*21ff0*/  IMAD R12, R16, 0x4, R12 ;  /* 0x00000004100c7824 */ /* 0x000fe200078e020c */
[----:B------:R-:W-:Y:S01]  /*22000*/  PRMT R17, R17, 0x7632, R17 ;  /* 0x0000763211117816 */ /* 0x000fe20000000011 */
[----:B------:R-:W3:Y:S01]  /*22010*/  LDL.LU R24, [R1+0x38] ;  /* 0x0000380001187983 */ /* 0x000ee20000300800 */
[----:B------:R-:W-:-:S03]  /*22020*/  ULDC UR4, c[0x0][0x22c] ;  /* 0x00008b0000047ab9 */ /* 0x000fc60000000800 */
[----:B0-----:R-:W3:Y:S01]  /*22030*/  LDL.LU R13, [R1+0x950] ;  /* 0x00095000010d7983 */ /* 0x001ee20000300800 */
[----:B------:R-:W-:-:S04]  /*22040*/  LEA R4, P6, R12, R0, 0x1 ;  /* 0x000000000c047211 */ /* 0x000fc800078c08ff */
[----:B------:R-:W-:-:S05]  /*22050*/  LEA.HI.X.SX32 R5, R12, R2, 0x1, P6 ;  /* 0x000000020c057211 */ /* 0x000fca00030f0eff */
[----:B------:R0:W-:Y:S01]  /*22060*/  @P4 STG.E.U16 desc[UR8][R4.64], R17 ;  /* 0x0000001104004986 */ /* 0x0001e2000c101508 */
[----:B------:R-:W-:Y:S01]  /*22070*/  IMAD R3, R16, 0x4, R12 ;  /* 0x0000000410037824 */ /* 0x000fe200078e020c */
[----:B------:R-:W-:-:S04]  /*22080*/  PRMT R21, R21, 0x7632, R21 ;  /* 0x0000763215157816 */ /* 0x000fc80000000015 */
[----:B------:R-:W-:Y:S01]  /*22090*/  LEA R8, P6, R3, R0, 0x1 ;  /* 0x0000000003087211 */ /* 0x000fe200078c08ff */
[----:B------:R-:W-:-:S03]  /*220a0*/  IMAD R12, R16, 0x4, R3 ;  /* 0x00000004100c7824 */ /* 0x000fc600078e0203 */
[----:B------:R-:W-:Y:S02]  /*220b0*/  LEA.HI.X.SX32 R9, R3, R2, 0x1, P6 ;  /* 0x0000000203097211 */ /* 0x000fe400030f0eff */
[----:B--2---:R-:W-:-:S03]  /*220c0*/  ISETP.LT.AND P4, PT, R20, UR4, !P0 ;  /* 0x0000000414007c0c */ /* 0x004fc6000c781270 */
[----:B------:R1:W-:Y:S01]  /*220d0*/  @P5 STG.E.U16 desc[UR8][R8.64], R21 ;  /* 0x0000001508005986 */ /* 0x0003e2000c101508 */
[----:B0-----:R-:W-:Y:S01]  /*220e0*/  LEA R4, P6, R12, R0, 0x1 ;  /* 0x000000000c047211 */ /* 0x001fe200078c08ff */
[----:B------:R-:W-:Y:S02]  /*220f0*/  ULDC UR4, c[0x0][0x22c] ;  /* 0x00008b0000047ab9 */ /* 0x000fe40000000800 */
[----:B------:R-:W2:Y:S04]  /*22100*/  LDL.LU R20, [R1+0x95c] ;  /* 0x00095c0001147983 */ /* 0x000ea80000300800 */
[----:B------:R-:W2:Y:S01]  /*22110*/  LDL.LU R17, [R1+0x958] ;  /* 0x0009580001117983 */ /* 0x000ea20000300800 */
[----:B-1----:R-:W-:Y:S01]  /*22120*/  IMAD R9, R16, 0x4, R12 ;  /* 0x0000000410097824 */ /* 0x002fe200078e020c */
[----:B------:R-:W-:-:S03]  /*22130*/  LEA.HI.X.SX32 R5, R12, R2, 0x1, P6 ;  /* 0x000000020c057211 */ /* 0x000fc600030f0eff */
[----:B------:R-:W-:Y:S01]  /*22140*/  IMAD R3, R16, 0x4, R9 ;  /* 0x0000000410037824 */ /* 0x000fe200078e0209 */
[----:B------:R-:W-:-:S03]  /*22150*/  LEA R8, P6, R9, R0, 0x1 ;  /* 0x0000000009087211 */ /* 0x000fc600078c08ff */
[----:B------:R-:W-:Y:S01]  /*22160*/  IMAD R12, R16, 0x4, R3 ;  /* 0x00000004100c7824 */ /* 0x000fe200078e0203 */
[----:B------:R-:W-:Y:S01]  /*22170*/  LEA.HI.X.SX32 R9, R9, R2, 0x1, P6 ;  /* 0x0000000209097211 */ /* 0x000fe200030f0eff */
[----:B----4-:R-:W-:Y:S01]  /*22180*/  @P2 STG.E.U16 desc[UR8][R4.64], R29 ;  /* 0x0000001d04002986 */ /* 0x010fe2000c101508 */
[----:B-----5:R-:W-:Y:S01]  /*22190*/  ISETP.LT.AND P5, PT, R28, UR4, !P0 ;  /* 0x000000041c007c0c */ /* 0x020fe2000c7a1270 */
[----:B------:R-:W-:Y:S02]  /*221a0*/  ULDC UR4, c[0x0][0x22c] ;  /* 0x00008b0000047ab9 */ /* 0x000fe40000000800 */
[----:B------:R0:W-:Y:S01]  /*221b0*/  @P3 STG.E.U16 desc[UR8][R8.64], R6 ;  /* 0x0000000608003986 */ /* 0x0001e2000c101508 */
[----:B------:R-:W-:Y:S01]  /*221c0*/  ISETP.LT.AND P2, PT, R25, UR4, !P0 ;  /* 0x0000000419007c0c */ /* 0x000fe2000c741270 */
[----:B------:R-:W-:Y:S01]  /*221d0*/  ULDC UR4, c[0x0][0x22c] ;  /* 0x00008b0000047ab9 */ /* 0x000fe20000000800 */
[----:B0-----:R-:W-:-:S04]  /*221e0*/  LEA R8, P3, R12, R0, 0x1 ;  /* 0x000000000c087211 */ /* 0x001fc800078608ff */
[----:B------:R-:W-:Y:S02]  /*221f0*/  LEA.HI.X.SX32 R9, R12, R2, 0x1, P3 ;  /* 0x000000020c097211 */ /* 0x000fe400018f0eff */
[----:B---3--:R-:W-:Y:S01]  /*22200*/  ISETP.LT.AND P3, PT, R13, UR4, !P0 ;  /* 0x000000040d007c0c */ /* 0x008fe2000c761270 */
[----:B------:R-:W-:Y:S01]  /*22210*/  ULDC UR4, c[0x0][0x22c] ;  /* 0x00008b0000047ab9 */ /* 0x000fe20000000800 */
[----:B------:R-:W3:Y:S01]  /*22220*/  LDL.LU R13, [R1+0x96c] ;  /* 0x00096c00010d7983 */ /* 0x000ee20000300800 */
[----:B------:R-:W-:-:S03]  /*22230*/  LEA R4, P6, R3, R0, 0x1 ;  /* 0x0000000003047211 */ /* 0x000fc600078c08ff */
[----:B------:R-:W4:Y:S01]  /*22240*/  LDL.LU R21, [R1+0x968] ;  /* 0x0009680001157983 */ /* 0x000f220000300800 */
[----:B------:R-:W-:Y:S01]  /*22250*/  LEA.HI.X.SX32 R5, R3, R2, 0x1, P6 ;  /* 0x0000000203057211 */ /* 0x000fe200030f0eff */
[----:B------:R-:W-:-:S04]  /*22260*/  IMAD R3, R16, 0x4, R12 ;  /* 0x0000000410037824 */ /* 0x000fc800078e020c */
[----:B------:R0:W-:Y:S04]  /*22270*/  @P4 STG.E.U16 desc[UR8][R4.64], R24 ;  /* 0x0000001804004986 */ /* 0x0001e8000c101508 */
[----:B------:R1:W-:Y:S01]  /*22280*/  @P5 STG.E.U16 desc[UR8][R8.64], R10 ;  /* 0x0000000a08005986 */ /* 0x0003e2000c101508 */
[----:B0-----:R-:W-:-:S04]  /*22290*/  LEA R4, P5, R3, R0, 0x1 ;  /* 0x0000000003047211 */ /* 0x001fc800078a08ff */
[----:B------:R-:W-:Y:S02]  /*222a0*/  LEA.HI.X.SX32 R5, R3, R2, 0x1, P5 ;  /* 0x0000000203057211 */ /* 0x000fe400028f0eff */
[----:B--2---:R-:W-:Y:S01]  /*222b0*/  ISETP.LT.AND P4, PT, R20, UR4, !P0 ;  /* 0x0000000414007c0c */ /* 0x004fe2000c781270 */
[----:B------:R-:W-:Y:S01]  /*222c0*/  ULDC UR4, c[0x0][0x22c] ;  /* 0x00008b0000047ab9 */ /* 0x000fe20000000800 */
[----:B------:R-:W2:Y:S01]  /*222d0*/  LDL.LU R20, [R1+0x964] ;  /* 0x0009640001147983 */ /* 0x000ea20000300800 */
[----:B------:R-:W-:Y:S01]  /*222e0*/  ISETP.LT.AND P5, PT, R17, UR4, !P0 ;  /* 0x0000000411007c0c */ /* 0x000fe2000c7a1270 */
[----:B------:R-:W-:Y:S02]  /*222f0*/  IMAD R12, R16, 0x4, R3 ;  /* 0x00000004100c7824 */ /* 0x000fe400078e0203 */
[----:B------:R-:W5:Y:S01]  /*22300*/  LDL.LU R17, [R1+0x960] ;  /* 0x0009600001117983 */ /* 0x000f620000300800 */
[----:B------:R-:W-:Y:S02]  /*22310*/  ULDC UR4, c[0x0][0x22c] ;  /* 0x00008b0000047ab9 */ /* 0x000fe40000000800 */
[----:B-1----:R-:W-:-:S04]  /*22320*/  LEA R8, P6, R12, R0, 0x1 ;  /* 0x000000000c087211 */ /* 0x002fc800078c08ff */
[----:B------:R-:W-:Y:S01]  /*22330*/  LEA.HI.X.SX32 R9, R12, R2, 0x1, P6 ;  /* 0x000000020c097211 */ /* 0x000fe200030f0eff */
[----:B------:R-:W-:Y:S01]  /*22340*/  IMAD R12, R16, 0x4, R12 ;  /* 0x00000004100c7824 */ /* 0x000fe200078e020c */
[----:B------:R0:W-:Y:S04]  /*22350*/  @P2 STG.E.U16 desc[UR8][R4.64], R26 ;  /* 0x0000001a04002986 */ /* 0x0001e8000c101508 */
[----:B0-----:R-:W-:-:S04]  /*22360*/  LEA R4, P2, R12, R0, 0x1 ;  /* 0x000000000c047211 */ /* 0x001fc800078408ff */
[----:B------:R-:W-:Y:S02]  /*22370*/  LEA.HI.X.SX32 R5, R12, R2, 0x1, P2 ;  /* 0x000000020c057211 */ /* 0x000fe400010f0eff */
[----:B---3--:R-:W-:Y:S01]  /*22380*/  ISETP.LT.AND P2, PT, R13, UR4, !P0 ;  /* 0x000000040d007c0c */ /* 0x008fe2000c741270 */
[----:B------:R-:W-:Y:S01]  /*22390*/  IMAD R3, R16, 0x4, R12 ;  /* 0x0000000410037824 */ /* 0x000fe200078e020c */
[----:B------:R-:W3:Y:S01]  /*223a0*/  LDL.LU R13, [R1+0x970] ;  /* 0x00097000010d7983 */ /* 0x000ee20000300800 */
[----:B------:R-:W-:-:S03]  /*223b0*/  ULDC UR4, c[0x0][0x22c] ;  /* 0x00008b0000047ab9 */ /* 0x000fc60000000800 */
[----:B------:R0:W-:Y:S01]  /*223c0*/  @P3 STG.E.U16 desc[UR8][R8.64], R14 ;  /* 0x0000000e08003986 */ /* 0x0001e2000c101508 */
[----:B----4-:R-:W-:Y:S01]  /*223d0*/  ISETP.LT.AND P3, PT, R21, UR5, !P0 ;  /* 0x0000000515007c0c */ /* 0x010fe2000c761270 */
[----:B------:R-:W-:Y:S02]  /*223e0*/  ULDC UR5, c[0x0][0x22c] ;  /* 0x00008b0000057ab9 */ /* 0x000fe40000000800 */
[----:B------:R-:W4:Y:S04]  /*223f0*/  LDL.LU R21, [R1+0x974] ;  /* 0x0009740001157983 */ /* 0x000f280000300800 */
[----:B------:R-:W4:Y:S01]  /*22400*/  LDL.LU R12, [R1+0x978] ;  /* 0x00097800010c7983 */ /* 0x000f220000300800 */
[----:B0-----:R-:W-:-:S03]  /*22410*/  LEA R8, P6, R3, R0, 0x1 ;  /* 0x0000000003087211 */ /* 0x001fc600078c08ff */
[----:B------:R-:W-:Y:S01]  /*22420*/  @P4 STG.E.U16 desc[UR8][R4.64], R18 ;  /* 0x0000001204004986 */ /* 0x000fe2000c101508 */
[----:B------:R-:W-:-:S05]  /*22430*/  LEA.HI.X.SX32 R9, R3, R2, 0x1, P6 ;  /* 0x0000000203097211 */ /* 0x000fca00030f0eff */
[----:B------:R0:W-:Y:S01]  /*22440*/  @P5 STG.E.U16 desc[UR8][R8.64], R22 ;  /* 0x0000001608005986 */ /* 0x0001e2000c101508 */
[----:B--2---:R-:W-:Y:S01]  /*22450*/  ISETP.LT.AND P4, PT, R20, UR4, !P0 ;  /* 0x0000000414007c0c */ /* 0x004fe2000c781270 */
[----:B------:R-:W-:Y:S02]  /*22460*/  ULDC UR4, c[0x0][0x22c] ;  /* 0x00008b0000047ab9 */ /* 0x000fe40000000800 */
[----:B------:R-:W2:Y:S01]  /*22470*/  LDL.LU R20, [R1+0x97c] ;  /* 0x00097c0001147983 */ /* 0x000ea20000300800 */
[----:B-----5:R-:W-:Y:S01]  /*22480*/  ISETP.LT.AND P5, PT, R17, UR4, !P0 ;  /* 0x0000000411007c0c */ /* 0x020fe2000c7a1270 */
[C---:B------:R-:W-:Y:S02]  /*22490*/  IMAD R3, R16.reuse, 0x4, R3 ;  /* 0x0000000410037824 */ /* 0x040fe400078e0203 */
[----:B------:R-:W5:Y:S01]  /*224a0*/  LDL.LU R17, [R1+0x984] ;  /* 0x0009840001117983 */ /* 0x000f620000300800 */
[----:B------:R-:W-:Y:S01]  /*224b0*/  PRMT R10, R29, 0x7632, R10 ;  /* 0x000076321d0a7816 */ /* 0x000fe2000000000a */
[----:B------:R-:W-:Y:S01]  /*224c0*/  ULDC UR4, c[0x0][0x22c] ;  /* 0x00008b0000047ab9 */ /* 0x000fe20000000800 */
[----:B0-----:R-:W-:Y:S01]  /*224d0*/  IMAD R9, R16, 0x4, R3 ;  /* 0x0000000410097824 */ /* 0x001fe200078e0203 */
[----:B------:R-:W-:-:S04]  /*224e0*/  LEA R4, P6, R3, R0, 0x1 ;  /* 0x0000000003047211 */ /* 0x000fc800078c08ff */
[----:B------:R-:W-:Y:S01]  /*224f0*/  LEA.HI.X.SX32 R5, R3, R2, 0x1, P6 ;  /* 0x0000000203057211 */ /* 0x000fe200030f0eff */
[----:B------:R-:W-:Y:S01]  /*22500*/  IMAD R3, R16, 0x4, R9 ;  /* 0x0000000410037824 */ /* 0x000fe200078e0209 */
[C---:B------:R-:W-:Y:S02]  /*22510*/  LEA R8, P6, R9.reuse, R0, 0x1 ;  /* 0x0000000009087211 */ /* 0x040fe400078c08ff */
[----:B------:R-:W-:Y:S01]  /*22520*/  PRMT R6, R6, 0x7632, R6 ;  /* 0x0000763206067816 */ /* 0x000fe20000000006 */
[----:B------:R0:W-:Y:S01]  /*22530*/  @P2 STG.E.U16 desc[UR8][R4.64], R10 ;  /* 0x0000000a04002986 */ /* 0x0001e2000c101508 */
[----:B------:R-:W-:-:S05]  /*22540*/  LEA.HI.X.SX32 R9, R9, R2, 0x1, P6 ;  /* 0x0000000209097211 */ /* 0x000fca00030f0eff */
[----:B------:R1:W-:Y:S01]  /*22550*/  @P3 STG.E.U16 desc[UR8][R8.64], R6 ;  /* 0x0000000608003986 */ /* 0x0003e2000c101508 */
[----:B0-----:R-:W-:-:S04]  /*22560*/  LEA R4, P6, R3, R0, 0x1 ;  /* 0x0000000003047211 */ /* 0x001fc800078c08ff */
[----:B------:R-:W-:Y:S01]  /*22570*/  LEA.HI.X.SX32 R5, R3, R2, 0x1, P6 ;  /* 0x0000000203057211 */ /* 0x000fe200030f0eff */
[--C-:B-1----:R-:W-:Y:S01]  /*22580*/  IMAD R6, R16, 0x4, R3.reuse ;  /* 0x0000000410067824 */ /* 0x102fe200078e0203 */
[----:B------:R-:W-:Y:S02]  /*22590*/  PRMT R3, R24, 0x7632, R3 ;  /* 0x0000763218037816 */ /* 0x000fe40000000003 */
[----:B---3--:R-:W-:-:S03]  /*225a0*/  ISETP.LT.AND P2, PT, R13, UR4, !P0 ;  /* 0x000000040d007c0c */ /* 0x008fc6000c741270 */
[----:B------:R0:W-:Y:S01]  /*225b0*/  @P4 STG.E.U16 desc[UR8][R4.64], R3 ;  /* 0x0000000304004986 */ /* 0x0001e2000c101508 */
[C---:B------:R-:W-:Y:S01]  /*225c0*/  LEA R8, P6, R6.reuse, R0, 0x1 ;  /* 0x0000000006087211 */ /* 0x040fe200078c08ff */
[----:B------:R-:W-:Y:S02]  /*225d0*/  ULDC UR4, c[0x0][0x22c] ;  /* 0x00008b0000047ab9 */ /* 0x000fe40000000800 */
[----:B------:R-:W3:Y:S01]  /*225e0*/  LDL.LU R13, [R1+0x980] ;  /* 0x00098000010d7983 */ /* 0x000ee20000300800 */
[----:B------:R-:W-:Y:S01]  /*225f0*/  LEA.HI.X.SX32 R9, R6, R2, 0x1, P6 ;  /* 0x0000000206097211 */ /* 0x000fe200030f0eff */
[----:B0-----:R-:W-:Y:S01]  /*22600*/  IMAD R3, R16, 0x4, R6 ;  /* 0x0000000410037824 */ /* 0x001fe200078e0206 */
[----:B----4-:R-:W-:Y:S01]  /*22610*/  ISETP.LT.AND P3, PT, R21, UR4, !P0 ;  /* 0x0000000415007c0c */ /* 0x010fe2000c761270 */
[----:B------:R-:W-:Y:S01]  /*22620*/  ULDC UR4, c[0x0][0x22c] ;  /* 0x00008b0000047ab9 */ /* 0x000fe20000000800 */
[----:B------:R-:W-:Y:S02]  /*22630*/  PRMT R10, R10, 0x7632, R10 ;  /* 0x000076320a0a7816 */ /* 0x000fe4000000000a */
[----:B------:R-:W-:-:S02]  /*22640*/  LEA R4, P6, R3, R0, 0x1 ;  /* 0x0000000003047211 */ /* 0x000fc400078c08ff */
[----:B------:R-:W-:Y:S01]  /*22650*/  ISETP.LT.AND P4, PT, R12, UR4, !P0 ;  /* 0x000000040c007c0c */ /* 0x000fe2000c781270 */
[----:B------:R-:W-:Y:S01]  /*22660*/  ULDC UR4, c[0x0][0x22c] ;  /* 0x00008b0000047ab9 */ /* 0x000fe20000000800 */
[----:B------:R-:W-:Y:S01]  /*22670*/  LEA.HI.X.SX32 R5, R3, R2, 0x1, P6 ;  /* 0x0000000203057211 */ /* 0x000fe200030f0eff */
[----:B------:R-:W4:Y:S01]  /*22680*/  LDL.LU R12, [R1+0x988] ;  /* 0x00098800010c7983 */ /* 0x000f220000300800 */
[----:B------:R-:W-:-:S03]  /*22690*/  PRMT R26, R26, 0x7632, R26 ;  /* 0x000076321a1a7816 */ /* 0x000fc6000000001a */
[----:B------:R0:W-:Y:S04]  /*226a0*/  @P5 STG.E.U16 desc[UR8][R8.64], R10 ;  /* 0x0000000a08005986 */ /* 0x0001e8000c101508 */
[----:B------:R-:W4:Y:S04]  /*226b0*/  LDL.LU R25, [R1+0x98c] ;  /* 0x00098c0001197983 */ /* 0x000f280000300800 */
[----:B------:R1:W-:Y:S01]  /*226c0*/  @P2 STG.E.U16 desc[UR8][R4.64], R26 ;  /* 0x0000001a04002986 */ /* 0x0003e2000c101508 */
[----:B--2---:R-:W-:Y:S01]  /*226d0*/  ISETP.LT.AND P5, PT, R20, UR4, !P0 ;  /* 0x0000000414007c0c */ /* 0x004fe2000c7a1270 */
[----:B------:R-:W-:-:S02]  /*226e0*/  ULDC UR4, c[0x0][0x22c] ;  /* 0x00008b0000047ab9 */ /* 0x000fc40000000800 */
[----:B------:R-:W2:Y:S01]  /*226f0*/  LDL.LU R20, [R1+0x4c] ;  /* 0x00004c0001147983 */ /* 0x000ea20000300800 */
[----:B-----5:R-:W-:Y:S01]  /*22700*/  ISETP.LT.AND P2, PT, R17, UR4, !P0 ;  /* 0x0000000411007c0c */ /* 0x020fe2000c741270 */
[----:B------:R-:W-:Y:S02]  /*22710*/  IMAD R6, R16, 0x4, R3 ;  /* 0x0000000410067824 */ /* 0x000fe400078e0203 */
[----:B------:R-:W5:Y:S01]  /*22720*/  LDL.LU R17, [R1+0x990] ;  /* 0x0009900001117983 */ /* 0x000f620000300800 */
[----:B------:R-:W-:Y:S01]  /*22730*/  PRMT R14, R14, 0x7632, R14 ;  /* 0x000076320e0e7816 */ /* 0x000fe2000000000e */
[----:B------:R-:W-:Y:S01]  /*22740*/  ULDC UR4, c[0x0][0x22c] ;  /* 0x00008b0000047ab9 */ /* 0x000fe20000000800 */
[----:B0-----:R-:W-:-:S04]  /*22750*/  LEA R8, P6, R6, R0, 0x1 ;  /* 0x0000000006087211 */ /* 0x001fc800078c08ff */
[----:B------:R-:W-:Y:S01]  /*22760*/  LEA.HI.X.SX32 R9, R6, R2, 0x1, P6 ;  /* 0x0000000206097211 */ /* 0x000fe200030f0eff */
[----:B------:R-:W-:-:S04]  /*22770*/  IMAD R6, R16, 0x4, R6 ;  /* 0x0000000410067824 */ /* 0x000fc800078e0206 */
[----:B------:R0:W-:Y:S01]  /*22780*/  @P3 STG.E.U16 desc[UR8][R8.64], R14 ;  /* 0x0000000e08003986 */ /* 0x0001e2000c101508 */
[----:B-1----:R-:W-:Y:S01]  /*22790*/  LEA R4, P6, R6, R0, 0x1 ;  /* 0x0000000006047211 */ /* 0x002fe200078c08ff */
[----:B------:R-:W-:Y:S01]  /*227a0*/  IMAD R3, R16, 0x4, R6 ;  /* 0x0000000410037824 */ /* 0x000fe200078e0206 */
[----:B------:R-:W-:Y:S02]  /*227b0*/  PRMT R18, R18, 0x7632, R18 ;  /* 0x0000763212127816 */ /* 0x000fe40000000012 */
[----:B------:R-:W-:Y:S01]  /*227c0*/  LEA.HI.X.SX32 R5, R6, R2, 0x1, P6 ;  /* 0x0000000206057211 */ /* 0x000fe200030f0eff */
[----:B------:R-:W-:Y:S01]  /*227d0*/  IMAD R6, R16, 0x4, R3 ;  /* 0x0000000410067824 */ /* 0x000fe200078e0203 */
[----:B0-----:R-:W-:Y:S02]  /*227e0*/  LEA R8, P6, R3, R0, 0x1 ;  /* 0x0000000003087211 */ /* 0x001fe400078c08ff */
[----:B---3--:R-:W-:Y:S01]  /*227f0*/  ISETP.LT.AND P3, PT, R13, UR4, !P0 ;  /* 0x000000040d007c0c */ /* 0x008fe2000c761270 */
[----:B------:R0:W-:Y:S01]  /*22800*/  @P4 STG.E.U16 desc[UR8][R4.64], R18 ;  /* 0x0000001204004986 */ /* 0x0001e2000c101508 */
[----:B------:R-:W-:Y:S01]  /*22810*/  LEA.HI.X.SX32 R9, R3, R2, 0x1, P6 ;  /* 0x0000000203097211 */ /* 0x000fe200030f0eff */
[----:B------:R-:W-:-:S02]  /*22820*/  ULDC UR4, c[0x0][0x22c] ;  /* 0x00008b0000047ab9 */ /* 0x000fc40000000800 */
[----:B------:R-:W3:Y:S04]  /*22830*/  LDL.LU R13, [R1+0x994] ;  /* 0x00099400010d7983 */ /* 0x000ee80000300800 */
[----:B------:R-:W3:Y:S01]  /*22840*/  LDL.LU R24, [R1+0x3c] ;  /* 0x00003c0001187983 */ /* 0x000ee20000300800 */
[----:B------:R-:W-:-:S03]  /*22850*/  PRMT R22, R22, 0x7632, R22 ;  /* 0x0000763216167816 */ /* 0x000fc60000000016 */
[----:B------:R-:W3:Y:S01]  /*22860*/  LDL.LU R21, [R1+0x99c] ;  /* 0x00099c0001157983 */ /* 0x000ee20000300800 */
[----:B0-----:R-:W-:Y:S02]  /*22870*/  LEA R4, P6, R6, R0, 0x1 ;  /* 0x0000000006047211 */ /* 0x001fe400078c08ff */
[----:B----4-:R-:W-:Y:S01]  /*22880*/  ISETP.LT.AND P4, PT, R12, UR4, !P0 ;  /* 0x000000040c007c0c */ /* 0x010fe2000c781270 */
[----:B------:R-:W-:Y:S01]  /*22890*/  ULDC UR4, c[0x0][0x22c] ;  /* 0x00008b0000047ab9 */ /* 0x000fe20000000800 */
[----:B------:R-:W-:Y:S01]  /*228a0*/  LEA.HI.X.SX32 R5, R6, R2, 0x1, P6 ;  /* 0x0000000206057211 */ /* 0x000fe200030f0eff */
[----:B------:R-:W4:Y:S04]  /*228b0*/  LDL.LU R12, [R1+0x998] ;  /* 0x00099800010c7983 */ /* 0x000f280000300800 */
[----:B------:R0:W-:Y:S01]  /*228c0*/  @P5 STG.E.U16 desc[UR8][R8.64], R22 ;  /* 0x0000001608005986 */ /* 0x0001e2000c101508 */
[----:B------:R-:W-:Y:S01]  /*228d0*/  ISETP.LT.AND P5, PT, R25, UR4, !P0 ;  /* 0x0000000419007c0c */ /* 0x000fe2000c7a1270 */
[----:B------:R-:W-:-:S02]  /*228e0*/  ULDC UR4, c[0x0][0x22c] ;  /* 0x00008b0000047ab9 */ /* 0x000fc40000000800 */
[----:B------:R-:W4:Y:S04]  /*228f0*/  LDL.LU R18, [R1+0x9ac] ;  /* 0x0009ac0001127983 */ /* 0x000f280000300800 */
[----:B--2---:R1:W-:Y:S01]  /*22900*/  @P2 STG.E.U16 desc[UR8][R4.64], R20 ;  /* 0x0000001404002986 */ /* 0x0043e2000c101508 */
[----:B-----5:R-:W-:Y:S01]  /*22910*/  ISETP.LT.AND P2, PT, R17, UR4, !P0 ;  /* 0x0000000411007c0c */ /* 0x020fe2000c741270 */
[----:B0-----:R-:W-:Y:S02]  /*22920*/  IMAD R9, R16, 0x4, R6 ;  /* 0x0000000410097824 */ /* 0x001fe400078e0206 */
[----:B------:R-:W2:Y:S01]  /*22930*/  LDL.LU R17, [R1+0x9a8] ;  /* 0x0009a80001117983 */ /* 0x000ea20000300800 */
[----:B------:R-:W-:-:S03]  /*22940*/  ULDC UR4, c[0x0][0x22c] ;  /* 0x00008b0000047ab9 */ /* 0x000fc60000000800 */
[----:B------:R-:W5:Y:S01]  /*22950*/  LDL.LU R14, [R1+0x9a4] ;  /* 0x0009a400010e7983 */ /* 0x000f620000300800 */
[----:B------:R-:W-:Y:S01]  /*22960*/  LEA R8, P6, R9, R0, 0x1 ;  /* 0x0000000009087211 */ /* 0x000fe200078c08ff */
[----:B------:R-:W-:-:S03]  /*22970*/  IMAD R3, R16, 0x4, R9 ;  /* 0x0000000410037824 */ /* 0x000fc600078e0209 */
[----:B------:R-:W-:Y:S01]  /*22980*/  LEA.HI.X.SX32 R9, R9, R2, 0x1, P6 ;  /* 0x0000000209097211 */ /* 0x000fe200030f0eff */
[----:B------:R-:W-:Y:S01]  /*22990*/  IMAD R6, R16, 0x4, R3 ;  /* 0x0000000410067824 */ /* 0x000fe200078e0203 */
[----:B-1----:R-:W-:-:S03]  /*229a0*/  LEA R4, P6, R3, R0, 0x1 ;  /* 0x0000000003047211 */ /* 0x002fc600078c08ff */
[----:B------:R0:W-:Y:S01]  /*229b0*/  @P3 STG.E.U16 desc[UR8][R8.64], R7 ;  /* 0x0000000708003986 */ /* 0x0001e2000c101508 */
[----:B------:R-:W-:Y:S01]  /*229c0*/  LEA.HI.X.SX32 R5, R3, R2, 0x1, P6 ;  /* 0x0000000203057211 */ /* 0x000fe200030f0eff */
[----:B------:R-:W-:Y:S01]  /*229d0*/  IMAD R3, R16, 0x4, R6 ;  /* 0x0000000410037824 */ /* 0x000fe200078e0206 */
[----:B0-----:R-:W-:-:S04]  /*229e0*/  LEA R8, P3, R6, R0, 0x1 ;  /* 0x0000000006087211 */ /* 0x001fc800078608ff */
[----:B------:R-:W-:Y:S02]  /*229f0*/  LEA.HI.X.SX32 R9, R6, R2, 0x1, P3 ;  /* 0x0000000206097211 */ /* 0x000fe400018f0eff */
[----:B------:R-:W2:Y:S01]  /*22a00*/  LDL.LU R6, [R1+0x9b0] ;  /* 0x0009b00001067983 */ /* 0x000ea20000300800 */
[----:B---3--:R-:W-:Y:S01]  /*22a10*/  ISETP.LT.AND P3, PT, R13, UR4, !P0 ;  /* 0x000000040d007c0c */ /* 0x008fe2000c761270 */
[----:B------:R-:W-:Y:S01]  /*22a20*/  IMAD R13, R16, 0x4, R3 ;  /* 0x00000004100d7824 */ /* 0x000fe200078e0203 */
[----:B------:R-:W-:Y:S01]  /*22a30*/  ULDC UR4, c[0x0][0x22c] ;  /* 0x00008b0000047ab9 */ /* 0x000fe20000000800 */
[----:B------:R0:W-:Y:S04]  /*22a40*/  @P4 STG.E.U16 desc[UR8][R4.64], R24 ;  /* 0x0000001804004986 */ /* 0x0001e8000c101508 */
[----:B------:R1:W-:Y:S01]  /*22a50*/  @P5 STG.E.U16 desc[UR8][R8.64], R11 ;  /* 0x0000000b08005986 */ /* 0x0003e2000c101508 */
[----:B------:R-:W-:Y:S01]  /*22a60*/  ISETP.LT.AND P5, PT, R21, UR4, !P0 ;  /* 0x0000000415007c0c */ /* 0x000fe2000c7a1270 */
[----:B------:R-:W-:Y:S01]  /*22a70*/  ULDC UR4, c[0x0][0x22c] ;  /* 0x00008b0000047ab9 */ /* 0x000fe20000000800 */
[----:B0-----:R-:W-:-:S02]  /*22a80*/  LEA R4, P4, R3, R0, 0x1 ;  /* 0x0000000003047211 */ /* 0x001fc400078808ff */
[----:B-1----:R-:W-:Y:S02]  /*22a90*/  LEA R8, P6, R13, R0, 0x1 ;  /* 0x000000000d087211 */ /* 0x002fe400078c08ff */
[-C--:B------:R-:W-:Y:S02]  /*22aa0*/  LEA.HI.X.SX32 R5, R3, R2.reuse, 0x1, P4 ;  /* 0x0000000203057211 */ /* 0x080fe400020f0eff */
[----:B------:R-:W-:Y:S01]  /*22ab0*/  LEA.HI.X.SX32 R9, R13, R2, 0x1, P6 ;  /* 0x000000020d097211 */ /* 0x000fe200030f0eff */
[----:B------:R-:W-:Y:S02]  /*22ac0*/  IMAD R13, R16, 0x4, R13 ;  /* 0x00000004100d7824 */ /* 0x000fe400078e020d */
[----:B------:R0:W-:Y:S01]  /*22ad0*/  @P2 STG.E.U16 desc[UR8][R4.64], R27 ;  /* 0x0000001b04002986 */ /* 0x0001e2000c101508 */
[----:B----4-:R-:W-:Y:S01]  /*22ae0*/  ISETP.LT.AND P4, PT, R12, UR4, !P0 ;  /* 0x000000040c007c0c */ /* 0x010fe2000c781270 */
[----:B------:R-:W-:Y:S02]  /*22af0*/  ULDC UR4, c[0x0][0x22c] ;  /* 0x00008b0000047ab9 */ /* 0x000fe40000000800 */
[----:B------:R-:W3:Y:S01]  /*22b00*/  LDL.LU R12, [R1+0x9a0] ;  /* 0x0009a000010c7983 */ /* 0x000ee20000300800 */
[----:B0-----:R-:W-:-:S03]  /*22b10*/  LEA R4, P2, R13, R0, 0x1 ;  /* 0x000000000d047211 */ /* 0x001fc600078408ff */
[----:B------:R0:W-:Y:S01]  /*22b20*/  @P3 STG.E.U16 desc[UR8][R8.64], R15 ;  /* 0x0000000f08003986 */ /* 0x0001e2000c101508 */
[----:B------:R-:W-:Y:S02]  /*22b30*/  LEA.HI.X.SX32 R5, R13, R2, 0x1, P2 ;  /* 0x000000020d057211 */ /* 0x000fe400010f0eff */
[----:B------:R-:W-:Y:S01]  /*22b40*/  ISETP.LT.AND P3, PT, R18, UR4, !P0 ;  /* 0x0000000412007c0c */ /* 0x000fe2000c761270 */
[----:B------:R-:W-:Y:S01]  /*22b50*/  ULDC UR4, c[0x0][0x22c] ;  /* 0x00008b0000047ab9 */ /* 0x000fe20000000800 */
[----:B------:R-:W4:Y:S04]  /*22b60*/  LDL.LU R18, [R1+0x9b4] ;  /* 0x0009b40001127983 */ /* 0x000f280000300800 */
[----:B------:R1:W-:Y:S01]  /*22b70*/  @P5 STG.E.U16 desc[UR8][R4.64], R19 ;  /* 0x0000001304005986 */ /* 0x0003e2000c101508 */
[----:B-----5:R-:W-:Y:S01]  /*22b80*/  ISETP.LT.AND P5, PT, R14, UR4, !P0 ;  /* 0x000000040e007c0c */ /* 0x020fe2000c7a1270 */
[----:B------:R-:W-:-:S02]  /*22b90*/  IMAD R3, R16, 0x4, R13 ;  /* 0x0000000410037824 */ /* 0x000fc400078e020d */
[----:B------:R-:W5:Y:S01]  /*22ba0*/  LDL.LU R14, [R1+0x954] ;  /* 0x00095400010e7983 */ /* 0x000f620000300800 */
[----:B--2---:R-:W-:Y:S01]  /*22bb0*/  ISETP.LT.AND P2, PT, R17, UR5, !P0 ;  /* 0x0000000511007c0c */ /* 0x004fe2000c741270 */
[----:B------:R-:W-:Y:S01]  /*22bc0*/  ULDC UR4, c[0x0][0x22c] ;  /* 0x00008b0000047ab9 */ /* 0x000fe20000000800 */
[----:B------:R-:W-:Y:S01]  /*22bd0*/  PRMT R10, R7, 0x7632, R10 ;  /* 0x00007632070a7816 */ /* 0x000fe2000000000a */
[----:B------:R-:W-:Y:S01]  /*22be0*/  ULDC UR5, c[0x0][0x22c] ;  /* 0x00008b0000057ab9 */ /* 0x000fe20000000800 */
[----:B0-----:R-:W-:-:S04]  /*22bf0*/  LEA R8, P6, R3, R0, 0x1 ;  /* 0x0000000003087211 */ /* 0x001fc800078c08ff */
[----:B------:R-:W-:Y:S01]  /*22c00*/  LEA.HI.X.SX32 R9, R3, R2, 0x1, P6 ;  /* 0x0000000203097211 */ /* 0x000fe200030f0eff */
[----:B------:R-:W-:-:S04]  /*22c10*/  IMAD R3, R16, 0x4, R3 ;  /* 0x0000000410037824 */ /* 0x000fc800078e0203 */
[----:B------:R-:W-:Y:S01]  /*22c20*/  IMAD R21, R16, 0x4, R3 ;  /* 0x0000000410157824 */ /* 0x000fe200078e0203 */
[----:B-1----:R-:W-:-:S03]  /*22c30*/  LEA R4, P6, R3, R0, 0x1 ;  /* 0x0000000003047211 */ /* 0x002fc600078c08ff */
[C---:B------:R-:W-:Y:S01]  /*22c40*/  IMAD R17, R16.reuse, 0x4, R21 ;  /* 0x0000000410117824 */ /* 0x040fe200078e0215 */
[----:B------:R0:W-:Y:S01]  /*22c50*/  @P4 STG.E.U16 desc[UR8][R8.64], R23 ;  /* 0x0000001708004986 */ /* 0x0001e2000c101508 */
[----:B------:R-:W-:Y:S02]  /*22c60*/  LEA.HI.X.SX32 R5, R3, R2, 0x1, P6 ;  /* 0x0000000203057211 */ /* 0x000fe400030f0eff */
[----:B------:R-:W-:Y:S01]  /*22c70*/  IMAD R13, R16, 0x4, R17 ;  /* 0x00000004100d7824 */ /* 0x000fe200078e0211 */
[----:B------:R-:W-:-:S03]  /*22c80*/  ISETP.LT.AND P4, PT, R6, UR4, !P0 ;  /* 0x0000000406007c0c */ /* 0x000fc6000c781270 */
[----:B------:R-:W-:Y:S01]  /*22c90*/  IMAD R3, R16, 0x4, R13 ;  /* 0x0000000410037824 */ /* 0x000fe200078e020d */
[C---:B------:R-:W-:Y:S01]  /*22ca0*/  LEA R6, P6, R21.reuse, R0, 0x1 ;  /* 0x0000000015067211 */ /* 0x040fe200078c08ff */
[----:B------:R-:W-:Y:S01]  /*22cb0*/  ULDC UR4, c[0x0][0x22c] ;  /* 0x00008b0000047ab9 */ /* 0x000fe20000000800 */
[----:B0-----:R-:W-:Y:S02]  /*22cc0*/  PRMT R9, R20, 0x7632, R9 ;  /* 0x0000763214097816 */ /* 0x001fe40000000009 */
[----:B------:R-:W-:Y:S01]  /*22cd0*/  LEA.HI.X.SX32 R7, R21, R2, 0x1, P6 ;  /* 0x0000000215077211 */ /* 0x000fe200030f0eff */
[C---:B------:R-:W-:Y:S02]  /*22ce0*/  IMAD R21, R16.reuse, 0x4, R3 ;  /* 0x0000000410157824 */ /* 0x040fe400078e0203 */
[----:B------:R0:W-:Y:S02]  /*22cf0*/  @P3 STG.E.U16 desc[UR8][R4.64], R9 ;  /* 0x0000000904003986 */ /* 0x0001e4000c101508 */
[----:B------:R-:W-:-:S02]  /*22d00*/  IMAD R25, R16, 0x4, R21 ;  /* 0x0000000410197824 */ /* 0x000fc400078e0215 */
[----:B------:R1:W-:Y:S01]  /*22d10*/  @P2 STG.E.U16 desc[UR8][R6.64], R10 ;  /* 0x0000000a06002986 */ /* 0x0003e2000c101508 */
[-C--:B------:R-:W-:Y:S01]  /*22d20*/  LEA R8, P6, R13, R0.reuse, 0x1 ;  /* 0x000000000d087211 */ /* 0x080fe200078c08ff */
[----:B------:R-:W-:Y:S01]  /*22d30*/  IMAD R29, R16, 0x4, R25 ;  /* 0x00000004101d7824 */ /* 0x000fe200078e0219 */
[----:B0-----:R-:W-:-:S04]  /*22d40*/  LEA R4, P2, R17, R0, 0x1 ;  /* 0x0000000011047211 */ /* 0x001fc800078408ff */
[----:B------:R-:W-:Y:S02]  /*22d50*/  LEA.HI.X.SX32 R5, R17, R2, 0x1, P2 ;  /* 0x0000000211057211 */ /* 0x000fe400010f0eff */
[----:B-1----:R-:W-:Y:S02]  /*22d60*/  LEA R6, P2, R3, R0, 0x1 ;  /* 0x0000000003067211 */ /* 0x002fe400078408ff */
[-C--:B------:R-:W-:Y:S02]  /*22d70*/  LEA.HI.X.SX32 R9, R13, R2.reuse, 0x1, P6 ;  /* 0x000000020d097211 */ /* 0x080fe400030f0eff */
[----:B------:R-:W-:Y:S02]  /*22d80*/  LEA.HI.X.SX32 R7, R3, R2, 0x1, P2 ;  /* 0x0000000203077211 */ /* 0x000fe400010f0eff */
[-C--:B------:R-:W-:Y:S02]  /*22d90*/  LEA R16, P6, R21, R0.reuse, 0x1 ;  /* 0x0000000015107211 */ /* 0x080fe400078c08ff */
[----:B---3--:R-:W-:Y:S01]  /*22da0*/  ISETP.LT.AND P3, PT, R12, UR4, !P0 ;  /* 0x000000040c007c0c */ /* 0x008fe2000c761270 */
[----:B------:R-:W-:Y:S01]  /*22db0*/  ULDC UR4, c[0x0][0x22c] ;  /* 0x00008b0000047ab9 */ /* 0x000fe20000000800 */
[----:B------:R-:W-:-:S02]  /*22dc0*/  LEA R12, P2, R29, R0, 0x1 ;  /* 0x000000001d0c7211 */ /* 0x000fc400078408ff */
[-C--:B------:R-:W-:Y:S02]  /*22dd0*/  LEA.HI.X.SX32 R17, R21, R2.reuse, 0x1, P6 ;  /* 0x0000000215117211 */ /* 0x080fe400030f0eff */
[----:B------:R-:W-:Y:S02]  /*22de0*/  LEA.HI.X.SX32 R13, R29, R2, 0x1, P2 ;  /* 0x000000021d0d7211 */ /* 0x000fe400010f0eff */
[----:B------:R-:W-:Y:S02]  /*22df0*/  LEA R20, P6, R25, R0, 0x1 ;  /* 0x0000000019147211 */ /* 0x000fe400078c08ff */
[----:B------:R-:W-:Y:S02]  /*22e00*/  PRMT R11, R11, 0x7632, R11 ;  /* 0x000076320b0b7816 */ /* 0x000fe4000000000b */
[----:B------:R-:W-:Y:S02]  /*22e10*/  LEA.HI.X.SX32 R21, R25, R2, 0x1, P6 ;  /* 0x0000000219157211 */ /* 0x000fe400030f0eff */
[----:B----4-:R-:W-:-:S02]  /*22e20*/  ISETP.LT.AND P2, PT, R18, UR4, !P0 ;  /* 0x0000000412007c0c */ /* 0x010fc4000c741270 */
[----:B------:R-:W-:Y:S02]  /*22e30*/  PRMT R2, R24, 0x7632, R2 ;  /* 0x0000763218027816 */ /* 0x000fe40000000002 */
[----:B------:R-:W-:Y:S02]  /*22e40*/  PRMT R3, R27, 0x7632, R3 ;  /* 0x000076321b037816 */ /* 0x000fe40000000003 */
[----:B------:R-:W-:Y:S01]  /*22e50*/  PRMT R15, R15, 0x7632, R15 ;  /* 0x000076320f0f7816 */ /* 0x000fe2000000000f */
[----:B------:R0:W-:Y:S01]  /*22e60*/  @P5 STG.E.U16 desc[UR8][R4.64], R2 ;  /* 0x0000000204005986 */ /* 0x0001e2000c101508 */
[----:B------:R-:W-:-:S03]  /*22e70*/  PRMT R10, R19, 0x7632, R10 ;  /* 0x00007632130a7816 */ /* 0x000fc6000000000a */
[----:B------:R0:W-:Y:S04]  /*22e80*/  @P4 STG.E.U16 desc[UR8][R8.64], R11 ;  /* 0x0000000b08004986 */ /* 0x0001e8000c101508 */
[----:B------:R0:W-:Y:S04]  /*22e90*/  @P3 STG.E.U16 desc[UR8][R6.64], R3 ;  /* 0x0000000306003986 */ /* 0x0001e8000c101508 */
[----:B------:R0:W-:Y:S01]  /*22ea0*/  @P2 STG.E.U16 desc[UR8][R16.64], R15 ;  /* 0x0000000f10002986 */ /* 0x0001e2000c101508 */
[----:B-----5:R-:W-:-:S13]  /*22eb0*/  ISETP.LT.AND P0, PT, R14, UR5, !P0 ;  /* 0x000000050e007c0c */ /* 0x020fda000c701270 */
[----:B------:R0:W-:Y:S01]  /*22ec0*/  @P0 STG.E.U16 desc[UR8][R20.64], R10 ;  /* 0x0000000a14000986 */ /* 0x0001e2000c101508 */
[----:B------:R-:W-:Y:S05]  /*22ed0*/  @!P1 EXIT ;  /* 0x000000000000994d */ /* 0x000fea0003800000 */
[----:B0-----:R-:W-:-:S05]  /*22ee0*/  PRMT R6, R23, 0x7632, R6 ;  /* 0x0000763217067816 */ /* 0x001fca0000000006 */
[----:B------:R-:W-:Y:S01]  /*22ef0*/  STG.E.U16 desc[UR8][R12.64], R6 ;  /* 0x000000060c007986 */ /* 0x000fe2000c101508 */
[----:B------:R-:W-:Y:S05]  /*22f00*/  EXIT ;  /* 0x000000000000794d */ /* 0x000fea0003800000 */
.L_x_3:
[----:B------:R-:W-:-:S00]  /*22f10*/  BRA `(.L_x_3) ;  /* 0xfffffffc00fc7947 */ /* 0x000fc0000383ffff */
[----:B------:R-:W-:-:S00]  /*22f20*/  NOP ;  /* 0x0000000000007918 */ /* 0x000fc00000000000 */
        /* <DEDUP_REMOVED lines=13> */
.L_x_4:


//--------------------- .nv.shared.matmul_kernel  --------------------------
	.section	.nv.shared.matmul_kernel,"aw",@nobits
	.sectionflags	@""
	.align	16
	.zero		1024


//--------------------- .nv.shared.reserved.0     --------------------------
	.section	.nv.shared.reserved.0,"aw",@nobits
	.weak		__nv_reservedSMEM_offset_0_alias
	.size		__nv_reservedSMEM_offset_0_alias, 0, 0
	.other		__nv_reservedSMEM_offset_0_alias,@"STO_CUDA_RESERVED_SHARED STV_DEFAULT"
__nv_reservedSMEM_offset_0_alias:
	.zero		0


//--------------------- .nv.constant0.matmul_kernel --------------------------
	.section	.nv.constant0.matmul_kernel,"a",@progbits
	.sectionflags	@""
	.align	4
.nv.constant0.matmul_kernel:
	.zero		608


//--------------------- SYMBOLS --------------------------

	.type		.nv.reservedSmem.offset0,@object
	.size		.nv.reservedSmem.offset0,0x4
